def matmul_kernel(
    a_ptr,
    b_ptr,
    c_ptr,
    M,
    N,
    K,
    stride_am,
    stride_ak,
    stride_bk,
    stride_bn,
    stride_cm,
    stride_cn,
    BLOCK_M: tl.constexpr,
    BLOCK_N: tl.constexpr,
    BLOCK_K: tl.constexpr,
    GROUP_M: tl.constexpr,
):
    pid = tl.program_id(axis=0)
    num_pid_m = tl.cdiv(M, BLOCK_M)
    num_pid_n = tl.cdiv(N, BLOCK_N)
    num_pid_in_group = GROUP_M * num_pid_n
    group_id = pid // num_pid_in_group
    first_pid_m = group_id * GROUP_M
    group_size_m = min(num_pid_m - first_pid_m, GROUP_M)
    pid_m = first_pid_m + ((pid % num_pid_in_group) % group_size_m)
    pid_n = (pid % num_pid_in_group) // group_size_m

    offs_am = (pid_m * BLOCK_M + tl.arange(0, BLOCK_M)) % M
    offs_bn = (pid_n * BLOCK_N + tl.arange(0, BLOCK_N)) % N
    offs_k = tl.arange(0, BLOCK_K)
    a_ptrs = a_ptr + offs_am[:, None] * stride_am + offs_k[None, :] * stride_ak
    b_ptrs = b_ptr + offs_k[:, None] * stride_bk + offs_bn[None, :] * stride_bn

    acc = tl.zeros((BLOCK_M, BLOCK_N), dtype=tl.float32)
    for kk in range(0, tl.cdiv(K, BLOCK_K)):
        a = tl.load(a_ptrs, mask=offs_k[None, :] < K - kk * BLOCK_K, other=0.0)
        b = tl.load(b_ptrs, mask=offs_k[:, None] < K - kk * BLOCK_K, other=0.0)
        acc = tl.dot(a, b, acc)
        a_ptrs += BLOCK_K * stride_ak
        b_ptrs += BLOCK_K * stride_bk

    c = acc.to(c_ptr.dtype.element_ty)
    offs_cm = pid_m * BLOCK_M + tl.arange(0, BLOCK_M)
    offs_cn = pid_n * BLOCK_N + tl.arange(0, BLOCK_N)
    c_ptrs = c_ptr + offs_cm[:, None] * stride_cm + offs_cn[None, :] * stride_cn
    mask = (offs_cm[:, None] < M) & (offs_cn[None, :] < N)
    tl.store(c_ptrs, c, mask=mask)

# config = {"BLOCK_K": 32, "BLOCK_M": 256, "BLOCK_N": 512, "GROUP_M": 8, "arch": "sm_90", "dtype": "fp16", "num_ctas": 1, "num_stages": 3, "num_warps": 4}
# arch = sm_90


// ===== COMPILED SASS (sm_90a) =====

	.target	sm_90a

	.elftype	@"ET_EXEC"


//--------------------- .note.nv.tkinfo           --------------------------
	.section	.note.nv.tkinfo,"",@"SHT_NOTE"
	.sectionflags	@"SHF_NOTE_NV_TKINFO"
	.tkinfo
        /*0018*/ 	.word	0x00000002
        /*0030*/ 	.string	""
        /*0030*/ 	.string	"ptxas"
        /*0030*/ 	.string	"Cuda compilation tools, release 13.0, V13.0.88"
        /*0030*/ 	.string	"Build cuda_13.0.r13.0/compiler.36424714_0"
        /*0030*/ 	.string	"-v  -suppress-debug-info  -lineinfo  -arch sm_90a "



//--------------------- .note.nv.cuinfo           --------------------------
	.section	.note.nv.cuinfo,"",@"SHT_NOTE"
	.sectionflags	@"SHF_NOTE_NV_CUINFO"
        /*0018*/ 	.short	0x0002
        /*001a*/ 	.short	0x005a
        /*001c*/ 	.short	0x0082
	.zero		2


//--------------------- .nv.info                  --------------------------
	.section	.nv.info,"",@"SHT_CUDA_INFO"
	.align	4


	//----- nvinfo : EIATTR_REGCOUNT
	.align		4
        /*0000*/ 	.byte	0x04, 0x2f
        /*0002*/ 	.short	(.L_1 - .L_0)
	.align		4
.L_0:
        /*0004*/ 	.word	index@(matmul_kernel)
        /*0008*/ 	.word	0x000000ff


	//----- nvinfo : EIATTR_FRAME_SIZE
	.align		4
.L_1:
        /*000c*/ 	.byte	0x04, 0x11
        /*000e*/ 	.short	(.L_3 - .L_2)
	.align		4
.L_2:
        /*0010*/ 	.word	index@(matmul_kernel)
        /*0014*/ 	.word	0x00001c00


	//----- nvinfo : EIATTR_MIN_STACK_SIZE
	.align		4
.L_3:
        /*0018*/ 	.byte	0x04, 0x12
        /*001a*/ 	.short	(.L_5 - .L_4)
	.align		4
.L_4:
        /*001c*/ 	.word	index@(matmul_kernel)
        /*0020*/ 	.word	0x00001c00
.L_5:


//--------------------- .nv.compat                --------------------------
	.section	.nv.compat,"",@"SHT_CUDA_COMPAT_INFO"
	.align	4
        /*0000*/ 	.byte	0x02, 0x09, 0x01, 0x00, 0x02, 0x02, 0x04, 0x00, 0x02, 0x05, 0x05, 0x00, 0x03, 0x07, 0x01, 0x01
        /*0010*/ 	.byte	0x02, 0x03, 0x00, 0x00, 0x02, 0x06, 0x01, 0x00, 0x04, 0x0b, 0x08, 0x00, 0x00, 0x00, 0x00, 0x00
        /*0020*/ 	.byte	0x00, 0x00, 0x00, 0x00


//--------------------- .nv.info.matmul_kernel    --------------------------
	.section	.nv.info.matmul_kernel,"",@"SHT_CUDA_INFO"
	.sectionflags	@""
	.align	4


	//----- nvinfo : EIATTR_CUDA_API_VERSION
	.align		4
        /*0000*/ 	.byte	0x04, 0x37
        /*0002*/ 	.short	(.L_7 - .L_6)
.L_6:
        /*0004*/ 	.word	0x00000082


	//----- nvinfo : EIATTR_KPARAM_INFO
	.align		4
.L_7:
        /*0008*/ 	.byte	0x04, 0x17
        /*000a*/ 	.short	(.L_9 - .L_8)
.L_8:
        /*000c*/ 	.word	0x00000000
        /*0010*/ 	.short	0x000d
        /*0012*/ 	.short	0x0048
        /*0014*/ 	.byte	0x00, 0xf4, 0x21, 0x00


	//----- nvinfo : EIATTR_KPARAM_INFO
	.align		4
.L_9:
        /*0018*/ 	.byte	0x04, 0x17
        /*001a*/ 	.short	(.L_11 - .L_10)
.L_10:
        /*001c*/ 	.word	0x00000000
        /*0020*/ 	.short	0x000c
        /*0022*/ 	.short	0x0040
        /*0024*/ 	.byte	0x00, 0xf4, 0x21, 0x00


	//----- nvinfo : EIATTR_KPARAM_INFO
	.align		4
.L_11:
        /*0028*/ 	.byte	0x04, 0x17
        /*002a*/ 	.short	(.L_13 - .L_12)
.L_12:
        /*002c*/ 	.word	0x00000000
        /*0030*/ 	.short	0x000b
        /*0032*/ 	.short	0x0038
        /*0034*/ 	.byte	0x00, 0xf0, 0x11, 0x00


	//----- nvinfo : EIATTR_KPARAM_INFO
	.align		4
.L_13:
        /*0038*/ 	.byte	0x04, 0x17
        /*003a*/ 	.short	(.L_15 - .L_14)
.L_14:
        /*003c*/ 	.word	0x00000000
        /*0040*/ 	.short	0x000a
        /*0042*/ 	.short	0x0034
        /*0044*/ 	.byte	0x00, 0xf0, 0x11, 0x00


	//----- nvinfo : EIATTR_KPARAM_INFO
	.align		4
.L_15:
        /*0048*/ 	.byte	0x04, 0x17
        /*004a*/ 	.short	(.L_17 - .L_16)
.L_16:
        /*004c*/ 	.word	0x00000000
        /*0050*/ 	.short	0x0009
        /*0052*/ 	.short	0x0030
        /*0054*/ 	.byte	0x00, 0xf0, 0x11, 0x00


	//----- nvinfo : EIATTR_KPARAM_INFO
	.align		4
.L_17:
        /*0058*/ 	.byte	0x04, 0x17
        /*005a*/ 	.short	(.L_19 - .L_18)
.L_18:
        /*005c*/ 	.word	0x00000000
        /*0060*/ 	.short	0x0008
        /*0062*/ 	.short	0x002c
        /*0064*/ 	.byte	0x00, 0xf0, 0x11, 0x00


	//----- nvinfo : EIATTR_KPARAM_INFO
	.align		4
.L_19:
        /*0068*/ 	.byte	0x04, 0x17
        /*006a*/ 	.short	(.L_21 - .L_20)
.L_20:
        /*006c*/ 	.word	0x00000000
        /*0070*/ 	.short	0x0007
        /*0072*/ 	.short	0x0028
        /*0074*/ 	.byte	0x00, 0xf0, 0x11, 0x00


	//----- nvinfo : EIATTR_KPARAM_INFO
	.align		4
.L_21:
        /*0078*/ 	.byte	0x04, 0x17
        /*007a*/ 	.short	(.L_23 - .L_22)
.L_22:
        /*007c*/ 	.word	0x00000000
        /*0080*/ 	.short	0x0006
        /*0082*/ 	.short	0x0024
        /*0084*/ 	.byte	0x00, 0xf0, 0x11, 0x00


	//----- nvinfo : EIATTR_KPARAM_INFO
	.align		4
.L_23:
        /*0088*/ 	.byte	0x04, 0x17
        /*008a*/ 	.short	(.L_25 - .L_24)
.L_24:
        /*008c*/ 	.word	0x00000000
        /*0090*/ 	.short	0x0005
        /*0092*/ 	.short	0x0020
        /*0094*/ 	.byte	0x00, 0xf0, 0x11, 0x00


	//----- nvinfo : EIATTR_KPARAM_INFO
	.align		4
.L_25:
        /*0098*/ 	.byte	0x04, 0x17
        /*009a*/ 	.short	(.L_27 - .L_26)
.L_26:
        /*009c*/ 	.word	0x00000000
        /*00a0*/ 	.short	0x0004
        /*00a2*/ 	.short	0x001c
        /*00a4*/ 	.byte	0x00, 0xf0, 0x11, 0x00


	//----- nvinfo : EIATTR_KPARAM_INFO
	.align		4
.L_27:
        /*00a8*/ 	.byte	0x04, 0x17
        /*00aa*/ 	.short	(.L_29 - .L_28)
.L_28:
        /*00ac*/ 	.word	0x00000000
        /*00b0*/ 	.short	0x0003
        /*00b2*/ 	.short	0x0018
        /*00b4*/ 	.byte	0x00, 0xf0, 0x11, 0x00


	//----- nvinfo : EIATTR_KPARAM_INFO
	.align		4
.L_29:
        /*00b8*/ 	.byte	0x04, 0x17
        /*00ba*/ 	.short	(.L_31 - .L_30)
.L_30:
        /*00bc*/ 	.word	0x00000000
        /*00c0*/ 	.short	0x0002
        /*00c2*/ 	.short	0x0010
        /*00c4*/ 	.byte	0x00, 0xf4, 0x21, 0x00


	//----- nvinfo : EIATTR_KPARAM_INFO
	.align		4
.L_31:
        /*00c8*/ 	.byte	0x04, 0x17
        /*00ca*/ 	.short	(.L_33 - .L_32)
.L_32:
        /*00cc*/ 	.word	0x00000000
        /*00d0*/ 	.short	0x0001
        /*00d2*/ 	.short	0x0008
        /*00d4*/ 	.byte	0x00, 0xf4, 0x21, 0x00


	//----- nvinfo : EIATTR_KPARAM_INFO
	.align		4
.L_33:
        /*00d8*/ 	.byte	0x04, 0x17
        /*00da*/ 	.short	(.L_35 - .L_34)
.L_34:
        /*00dc*/ 	.word	0x00000000
        /*00e0*/ 	.short	0x0000
        /*00e2*/ 	.short	0x0000
        /*00e4*/ 	.byte	0x00, 0xf4, 0x21, 0x00


	//----- nvinfo : EIATTR_SPARSE_MMA_MASK
	.align		4
.L_35:
        /*00e8*/ 	.byte	0x03, 0x50
        /*00ea*/ 	.short	0x0000


	//----- nvinfo : EIATTR_MAXREG_COUNT
	.align		4
        /*00ec*/ 	.byte	0x03, 0x1b
        /*00ee*/ 	.short	0x00ff


	//----- nvinfo : EIATTR_NUM_BARRIERS
	.align		4
        /*00f0*/ 	.byte	0x02, 0x4c
        /*00f2*/ 	.byte	0x01
	.zero		1


	//----- nvinfo : EIATTR_ANNOTATIONS
	.align		4
        /*00f4*/ 	.byte	0x04, 0x55
        /*00f6*/ 	.short	(.L_37 - .L_36)


	//   ....[0]....
.L_36:
        /*00f8*/ 	.word	0x00000001
        /*00fc*/ 	.byte	0x70, 0x00, 0x00, 0x00, 0x01, 0x00, 0x00, 0x00, 0xb0, 0x00, 0x00, 0x00, 0x01, 0x00, 0x00, 0x00
        /* <DEDUP_REMOVED lines=3732> */
        /*ea4c*/ 	.byte	0xc0, 0x39, 0x05, 0x00, 0x01, 0x00, 0x00, 0x00, 0xf0, 0x39, 0x05, 0x00


	//----- nvinfo : EIATTR_MERCURY_ISA_VERSION
	.align		4
.L_37:
        /*ea58*/ 	.byte	0x03, 0x5f
        /*ea5a*/ 	.short	0x0101


	//----- nvinfo : EIATTR_EXIT_INSTR_OFFSETS
	.align		4
        /*ea5c*/ 	.byte	0x04, 0x1c
        /*ea5e*/ 	.short	(.L_39 - .L_38)


	//   ....[0]....
.L_38:
        /*ea60*/ 	.word	0x00053e20


	//   ....[1]....
        /*ea64*/ 	.word	0x00053e50


	//----- nvinfo : EIATTR_REQNTID
	.align		4
.L_39:
        /*ea68*/ 	.byte	0x04, 0x10
        /*ea6a*/ 	.short	(.L_41 - .L_40)
.L_40:
        /*ea6c*/ 	.word	0x00000080
        /*ea70*/ 	.word	0x00000001
        /*ea74*/ 	.word	0x00000001


	//----- nvinfo : EIATTR_CBANK_PARAM_SIZE
	.align		4
.L_41:
        /*ea78*/ 	.byte	0x03, 0x19
        /*ea7a*/ 	.short	0x0050


	//----- nvinfo : EIATTR_PARAM_CBANK
	.align		4
        /*ea7c*/ 	.byte	0x04, 0x0a
        /*ea7e*/ 	.short	(.L_43 - .L_42)
	.align		4
.L_42:
        /*ea80*/ 	.word	index@(.nv.constant0.matmul_kernel)
        /*ea84*/ 	.short	0x0210
        /*ea86*/ 	.short	0x0050


	//----- nvinfo : EIATTR_SW_WAR
	.align		4
.L_43:
        /*ea88*/ 	.byte	0x04, 0x36
        /*ea8a*/ 	.short	(.L_45 - .L_44)
.L_44:
        /*ea8c*/ 	.word	0x00000008
.L_45:


//--------------------- .nv.callgraph             --------------------------
	.section	.nv.callgraph,"",@"SHT_CUDA_CALLGRAPH"
	.align	4
	.sectionentsize	8
	.align		4
        /*0000*/ 	.word	0x00000000
	.align		4
        /*0004*/ 	.word	0xffffffff
	.align		4
        /*0008*/ 	.word	0x00000000
	.align		4
        /*000c*/ 	.word	0xfffffffe
	.align		4
        /*0010*/ 	.word	0x00000000
	.align		4
        /*0014*/ 	.word	0xfffffffd
	.align		4
        /*0018*/ 	.word	0x00000000
	.align		4
        /*001c*/ 	.word	0xfffffffc


//--------------------- .text.matmul_kernel       --------------------------
	.section	.text.matmul_kernel,"ax",@progbits
	.align	128
        .global         matmul_kernel
        .type           matmul_kernel,@function
        .size           matmul_kernel,(.L_x_3 - matmul_kernel)
        .other          matmul_kernel,@"STO_CUDA_ENTRY STV_DEFAULT"
matmul_kernel:
.text.matmul_kernel:
[----:B------:R-:W0:Y:S08]  /*0000*/  LDC R1, c[0x0][0x28] ;  /* 0x00000a00ff017b82 */ /* 0x000e300000000800 */
[----:B------:R-:W1:Y:S01]  /*0010*/  LDC.64 R6, c[0x0][0x228] ;  /* 0x00008a00ff067b82 */ /* 0x000e620000000a00 */
[----:B0-----:R-:W-:Y:S01]  /*0020*/  VIADD R1, R1, 0xffffe400 ;  /* 0xffffe40001017836 */ /* 0x001fe20000000000 */
[----:B------:R-:W0:Y:S01]  /*0030*/  S2R R5, SR_CTAID.X ;  /* 0x0000000000057919 */ /* 0x000e220000002500 */
[----:B------:R-:W-:Y:S01]  /*0040*/  UMOV UR4, 0x400 ;  /* 0x0000040000047882 */ /* 0x000fe20000000000 */
[----:B------:R-:W-:Y:S01]  /*0050*/  ULDC.64 UR58, c[0x0][0x208] ;  /* 0x00008200003a7ab9 */ /* 0x000fe20000000a00 */
[----:B------:R-:W-:Y:S01]  /*0060*/  CS2R R156, SRZ ;  /* 0x00000000009c7805 */ /* 0x000fe2000001ff00 */
[----:B------:R2:W-:Y:S01]  /*0070*/  STL [R1+0x330], RZ ;  /* 0x000330ff01007387 */ /* 0x0005e20000100800 */
[----:B------:R-:W-:Y:S01]  /*0080*/  CS2R R158, SRZ ;  /* 0x00000000009e7805 */ /* 0x000fe2000001ff00 */
[----:B------:R-:W3:Y:S01]  /*0090*/  S2UR UR5, SR_CgaCtaId ;  /* 0x00000000000579c3 */ /* 0x000ee20000008800 */
[----:B------:R-:W-:Y:S01]  /*00a0*/  CS2R R148, SRZ ;  /* 0x0000000000947805 */ /* 0x000fe2000001ff00 */
[----:B------:R2:W-:Y:S01]  /*00b0*/  STL [R1+0x334], RZ ;  /* 0x000334ff01007387 */ /* 0x0005e20000100800 */
[----:B------:R-:W-:-:S02]  /*00c0*/  CS2R R150, SRZ ;  /* 0x0000000000967805 */ /* 0x000fc4000001ff00 */
[----:B------:R-:W-:Y:S02]  /*00d0*/  CS2R R140, SRZ ;  /* 0x00000000008c7805 */ /* 0x000fe4000001ff00 */
[----:B------:R-:W-:Y:S01]  /*00e0*/  CS2R R142, SRZ ;  /* 0x00000000008e7805 */ /* 0x000fe2000001ff00 */
[----:B------:R2:W-:Y:S01]  /*00f0*/  STL [R1+0x338], RZ ;  /* 0x000338ff01007387 */ /* 0x0005e20000100800 */
[----:B------:R-:W-:Y:S02]  /*0100*/  CS2R R132, SRZ ;  /* 0x0000000000847805 */ /* 0x000fe4000001ff00 */
[----:B------:R-:W-:Y:S02]  /*0110*/  CS2R R134, SRZ ;  /* 0x0000000000867805 */ /* 0x000fe4000001ff00 */
[----:B------:R-:W-:Y:S01]  /*0120*/  CS2R R124, SRZ ;  /* 0x00000000007c7805 */ /* 0x000fe2000001ff00 */
[----:B------:R2:W-:Y:S01]  /*0130*/  STL [R1+0x33c], RZ ;  /* 0x00033cff01007387 */ /* 0x0005e20000100800 */
[----:B------:R-:W-:-:S02]  /*0140*/  CS2R R126, SRZ ;  /* 0x00000000007e7805 */ /* 0x000fc4000001ff00 */
[----:B------:R-:W-:Y:S02]  /*0150*/  CS2R R116, SRZ ;  /* 0x0000000000747805 */ /* 0x000fe4000001ff00 */
[----:B------:R-:W-:Y:S01]  /*0160*/  CS2R R118, SRZ ;  /* 0x0000000000767805 */ /* 0x000fe2000001ff00 */
[----:B------:R2:W-:Y:S01]  /*0170*/  STL [R1+0x360], RZ ;  /* 0x000360ff01007387 */ /* 0x0005e20000100800 */
[----:B------:R-:W-:Y:S01]  /*0180*/  CS2R R108, SRZ ;  /* 0x00000000006c7805 */ /* 0x000fe2000001ff00 */
[----:B-1----:R-:W-:Y:S01]  /*0190*/  VIADD R0, R7, 0x1ff ;  /* 0x000001ff07007836 */ /* 0x002fe20000000000 */
[----:B------:R-:W-:Y:S01]  /*01a0*/  CS2R R110, SRZ ;  /* 0x00000000006e7805 */ /* 0x000fe2000001ff00 */
[----:B------:R2:W-:Y:S01]  /*01b0*/  STL [R1+0x364], RZ ;  /* 0x000364ff01007387 */ /* 0x0005e20000100800 */
[----:B------:R-:W-:Y:S02]  /*01c0*/  CS2R R100, SRZ ;  /* 0x0000000000647805 */ /* 0x000fe4000001ff00 */
[----:B------:R-:W-:-:S02]  /*01d0*/  CS2R R102, SRZ ;  /* 0x0000000000667805 */ /* 0x000fc4000001ff00 */
[----:B------:R-:W-:Y:S01]  /*01e0*/  SHF.R.S32.HI R3, RZ, 0x1f, R0 ;  /* 0x0000001fff037819 */ /* 0x000fe20000011400 */
[----:B------:R2:W-:Y:S01]  /*01f0*/  STL [R1+0x368], RZ ;  /* 0x000368ff01007387 */ /* 0x0005e20000100800 */
[----:B------:R-:W-:Y:S01]  /*0200*/  CS2R R92, SRZ ;  /* 0x00000000005c7805 */ /* 0x000fe2000001ff00 */
[----:B---3--:R-:W-:Y:S01]  /*0210*/  ULEA UR4, UR5, UR4, 0x18 ;  /* 0x0000000405047291 */ /* 0x008fe2000f8ec03f */
[----:B------:R-:W-:Y:S01]  /*0220*/  LEA.HI R3, R3, R0, RZ, 0x9 ;  /* 0x0000000003037211 */ /* 0x000fe200078f48ff */
[----:B------:R2:W-:Y:S01]  /*0230*/  STL [R1+0x36c], RZ ;  /* 0x00036cff01007387 */ /* 0x0005e20000100800 */
[----:B0-----:R-:W-:Y:S02]  /*0240*/  IABS R10, R5 ;  /* 0x00000005000a7213 */ /* 0x001fe40000000000 */
[----:B------:R-:W-:Y:S02]  /*0250*/  CS2R R94, SRZ ;  /* 0x00000000005e7805 */ /* 0x000fe4000001ff00 */
[----:B------:R-:W-:Y:S01]  /*0260*/  SHF.R.S32.HI R3, RZ, 0x9, R3 ;  /* 0x00000009ff037819 */ /* 0x000fe20000011403 */
[----:B------:R2:W-:Y:S01]  /*0270*/  STL [R1+0x390], RZ ;  /* 0x000390ff01007387 */ /* 0x0005e20000100800 */
[----:B------:R-:W-:-:S02]  /*0280*/  CS2R R84, SRZ ;  /* 0x0000000000547805 */ /* 0x000fc4000001ff00 */
[----:B------:R-:W-:Y:S02]  /*0290*/  CS2R R86, SRZ ;  /* 0x0000000000567805 */ /* 0x000fe4000001ff00 */
[----:B------:R-:W-:Y:S01]  /*02a0*/  CS2R R80, SRZ ;  /* 0x0000000000507805 */ /* 0x000fe2000001ff00 */
[----:B------:R-:W-:Y:S01]  /*02b0*/  IMAD.SHL.U32 R4, R3, 0x8, RZ ;  /* 0x0000000803047824 */ /* 0x000fe200078e00ff */
[----:B------:R2:W-:Y:S01]  /*02c0*/  STL [R1+0x394], RZ ;  /* 0x000394ff01007387 */ /* 0x0005e20000100800 */
[----:B------:R-:W-:Y:S02]  /*02d0*/  CS2R R82, SRZ ;  /* 0x0000000000527805 */ /* 0x000fe4000001ff00 */
[----:B------:R-:W-:Y:S02]  /*02e0*/  CS2R R76, SRZ ;  /* 0x00000000004c7805 */ /* 0x000fe4000001ff00 */
[----:B------:R-:W-:Y:S02]  /*02f0*/  CS2R R78, SRZ ;  /* 0x00000000004e7805 */ /* 0x000fe4000001ff00 */
[-C--:B------:R-:W-:Y:S01]  /*0300*/  IABS R9, R4.reuse ;  /* 0x0000000400097213 */ /* 0x080fe20000000000 */
[----:B------:R2:W-:Y:S01]  /*0310*/  STL [R1+0x398], RZ ;  /* 0x000398ff01007387 */ /* 0x0005e20000100800 */
[----:B------:R-:W-:-:S02]  /*0320*/  IABS R12, R4 ;  /* 0x00000004000c7213 */ /* 0x000fc40000000000 */
[----:B------:R-:W-:Y:S01]  /*0330*/  CS2R R72, SRZ ;  /* 0x0000000000487805 */ /* 0x000fe2000001ff00 */
[----:B------:R-:W0:Y:S01]  /*0340*/  I2F.RP R0, R9 ;  /* 0x0000000900007306 */ /* 0x000e220000209400 */
[----:B------:R2:W-:Y:S01]  /*0350*/  STL [R1+0x39c], RZ ;  /* 0x00039cff01007387 */ /* 0x0005e20000100800 */
[----:B------:R-:W-:Y:S02]  /*0360*/  CS2R R74, SRZ ;  /* 0x00000000004a7805 */ /* 0x000fe4000001ff00 */
[----:B------:R-:W-:Y:S02]  /*0370*/  CS2R R68, SRZ ;  /* 0x0000000000447805 */ /* 0x000fe4000001ff00 */
[----:B------:R-:W-:Y:S01]  /*0380*/  CS2R R70, SRZ ;  /* 0x0000000000467805 */ /* 0x000fe2000001ff00 */
[----:B------:R2:W-:Y:S01]  /*0390*/  STL [R1+0x3c0], RZ ;  /* 0x0003c0ff01007387 */ /* 0x0005e20000100800 */
[----:B------:R-:W-:Y:S02]  /*03a0*/  CS2R R60, SRZ ;  /* 0x00000000003c7805 */ /* 0x000fe4000001ff00 */
[----:B------:R-:W-:-:S02]  /*03b0*/  CS2R R62, SRZ ;  /* 0x00000000003e7805 */ /* 0x000fc4000001ff00 */
[----:B------:R-:W-:Y:S01]  /*03c0*/  CS2R R44, SRZ ;  /* 0x00000000002c7805 */ /* 0x000fe2000001ff00 */
[----:B------:R2:W-:Y:S01]  /*03d0*/  STL [R1+0x3c4], RZ ;  /* 0x0003c4ff01007387 */ /* 0x0005e20000100800 */
[----:B------:R-:W-:Y:S02]  /*03e0*/  CS2R R46, SRZ ;  /* 0x00000000002e7805 */ /* 0x000fe4000001ff00 */
[----:B------:R-:W-:Y:S02]  /*03f0*/  CS2R R40, SRZ ;  /* 0x0000000000287805 */ /* 0x000fe4000001ff00 */
[----:B------:R-:W-:Y:S01]  /*0400*/  CS2R R42, SRZ ;  /* 0x00000000002a7805 */ /* 0x000fe2000001ff00 */
[----:B------:R2:W-:Y:S01]  /*0410*/  STL [R1+0x3c8], RZ ;  /* 0x0003c8ff01007387 */ /* 0x0005e20000100800 */
[----:B------:R-:W-:Y:S01]  /*0420*/  CS2R R36, SRZ ;  /* 0x0000000000247805 */ /* 0x000fe2000001ff00 */
[----:B0-----:R-:W0:Y:S01]  /*0430*/  MUFU.RCP R0, R0 ;  /* 0x0000000000007308 */ /* 0x001e220000001000 */
        /* <DEDUP_REMOVED lines=14> */
[----:B------:R-:W-:Y:S02]  /*0520*/  CS2R R18, SRZ ;  /* 0x0000000000127805 */ /* 0x000fe4000001ff00 */
[----:B------:R-:W-:Y:S01]  /*0530*/  CS2R R14, SRZ ;  /* 0x00000000000e7805 */ /* 0x000fe2000001ff00 */
[----:B0-----:R-:W-:Y:S01]  /*0540*/  VIADD R2, R0, 0xffffffe ;  /* 0x0ffffffe00027836 */ /* 0x001fe20000000000 */
[----:B------:R2:W-:Y:S01]  /*0550*/  STL [R1+0x3ec], RZ ;  /* 0x0003ecff01007387 */ /* 0x0005e20000100800 */
[----:B------:R-:W-:Y:S01]  /*0560*/  IMAD.MOV R0, RZ, RZ, -R12 ;  /* 0x000000ffff007224 */ /* 0x000fe200078e0a0c */
[----:B------:R-:W-:Y:S01]  /*0570*/  CS2R R88, SRZ ;  /* 0x0000000000587805 */ /* 0x000fe2000001ff00 */
[----:B------:R0:W1:Y:S01]  /*0580*/  F2I.FTZ.U32.TRUNC.NTZ R3, R2 ;  /* 0x0000000200037305 */ /* 0x000062000021f000 */
        /* <DEDUP_REMOVED lines=9> */
[----:B0-----:R-:W-:Y:S01]  /*0620*/  IMAD.MOV.U32 R2, RZ, RZ, RZ ;  /* 0x000000ffff027224 */ /* 0x001fe200078e00ff */
[----:B------:R-:W-:-:S02]  /*0630*/  CS2R R114, SRZ ;  /* 0x0000000000727805 */ /* 0x000fc4000001ff00 */
[----:B------:R-:W-:Y:S01]  /*0640*/  CS2R R120, SRZ ;  /* 0x0000000000787805 */ /* 0x000fe2000001ff00 */
[----:B------:R2:W-:Y:S01]  /*0650*/  STL [R1+0x5fc], RZ ;  /* 0x0005fcff01007387 */ /* 0x0005e20000100800 */
[----:B------:R-:W-:Y:S01]  /*0660*/  CS2R R122, SRZ ;  /* 0x00000000007a7805 */ /* 0x000fe2000001ff00 */
[--C-:B-1----:R-:W-:Y:S01]  /*0670*/  IMAD.MOV R8, RZ, RZ, -R3.reuse ;  /* 0x000000ffff087224 */ /* 0x102fe200078e0a03 */
[----:B------:R-:W-:Y:S01]  /*0680*/  CS2R R128, SRZ ;  /* 0x0000000000807805 */ /* 0x000fe2000001ff00 */
[----:B------:R2:W-:Y:S01]  /*0690*/  STL [R1+0x600], RZ ;  /* 0x000600ff01007387 */ /* 0x0005e20000100800 */
[----:B------:R-:W-:Y:S01]  /*06a0*/  CS2R R130, SRZ ;  /* 0x0000000000827805 */ /* 0x000fe2000001ff00 */
[----:B------:R-:W-:Y:S01]  /*06b0*/  IMAD R11, R8, R9, RZ ;  /* 0x00000009080b7224 */ /* 0x000fe200078e02ff */
[----:B------:R-:W-:Y:S01]  /*06c0*/  CS2R R136, SRZ ;  /* 0x0000000000887805 */ /* 0x000fe2000001ff00 */
[----:B------:R2:W-:Y:S01]  /*06d0*/  STL [R1+0x604], RZ ;  /* 0x000604ff01007387 */ /* 0x0005e20000100800 */
[----:B------:R-:W-:Y:S01]  /*06e0*/  IMAD.MOV.U32 R8, RZ, RZ, R10 ;  /* 0x000000ffff087224 */ /* 0x000fe200078e000a */
[----:B------:R-:W-:Y:S01]  /*06f0*/  CS2R R138, SRZ ;  /* 0x00000000008a7805 */ /* 0x000fe2000001ff00 */
[----:B------:R-:W-:Y:S01]  /*0700*/  IMAD.HI.U32 R3, R3, R11, R2 ;  /* 0x0000000b03037227 */ /* 0x000fe200078e0002 */
[----:B------:R2:W-:Y:S01]  /*0710*/  STL [R1+0x608], RZ ;  /* 0x000608ff01007387 */ /* 0x0005e20000100800 */
[----:B------:R-:W-:-:S02]  /*0720*/  CS2R R144, SRZ ;  /* 0x0000000000907805 */ /* 0x000fc4000001ff00 */
[----:B------:R-:W-:Y:S02]  /*0730*/  CS2R R146, SRZ ;  /* 0x0000000000927805 */ /* 0x000fe4000001ff00 */
[----:B------:R-:W-:Y:S01]  /*0740*/  CS2R R152, SRZ ;  /* 0x0000000000987805 */ /* 0x000fe2000001ff00 */
[----:B------:R2:W-:Y:S01]  /*0750*/  STL [R1+0x60c], RZ ;  /* 0x00060cff01007387 */ /* 0x0005e20000100800 */
[----:B------:R-:W-:Y:S01]  /*0760*/  IMAD.HI.U32 R3, R3, R8, RZ ;  /* 0x0000000803037227 */ /* 0x000fe200078e00ff */
[----:B------:R-:W-:Y:S02]  /*0770*/  CS2R R154, SRZ ;  /* 0x00000000009a7805 */ /* 0x000fe4000001ff00 */
[----:B------:R-:W-:Y:S01]  /*0780*/  CS2R R160, SRZ ;  /* 0x0000000000a07805 */ /* 0x000fe2000001ff00 */
[----:B------:R2:W-:Y:S01]  /*0790*/  STL [R1+0x610], RZ ;  /* 0x000610ff01007387 */ /* 0x0005e20000100800 */
[----:B------:R-:W-:Y:S01]  /*07a0*/  IMAD R0, R3, R0, R8 ;  /* 0x0000000003007224 */ /* 0x000fe200078e0208 */
[----:B------:R-:W-:-:S02]  /*07b0*/  CS2R R162, SRZ ;  /* 0x0000000000a27805 */ /* 0x000fc4000001ff00 */
[----:B------:R-:W-:Y:S01]  /*07c0*/  CS2R R164, SRZ ;  /* 0x0000000000a47805 */ /* 0x000fe2000001ff00 */
[----:B------:R2:W-:Y:S01]  /*07d0*/  STL [R1+0x614], RZ ;  /* 0x000614ff01007387 */ /* 0x0005e20000100800 */
[----:B------:R-:W-:Y:S02]  /*07e0*/  CS2R R166, SRZ ;  /* 0x0000000000a67805 */ /* 0x000fe4000001ff00 */
[----:B------:R-:W-:Y:S02]  /*07f0*/  ISETP.GT.U32.AND P1, PT, R9, R0, PT ;  /* 0x000000000900720c */ /* 0x000fe40003f24070 */
        /* <DEDUP_REMOVED lines=10> */
[----:B------:R-:W-:Y:S02]  /*08a0*/  CS2R R182, SRZ ;  /* 0x0000000000b67805 */ /* 0x000fe4000001ff00 */
[----:B------:R-:W-:Y:S01]  /*08b0*/  CS2R R184, SRZ ;  /* 0x0000000000b87805 */ /* 0x000fe2000001ff00 */
[----:B------:R-:W-:Y:S01]  /*08c0*/  @!P1 IMAD.IADD R0, R0, 0x1, -R9 ;  /* 0x0000000100009824 */ /* 0x000fe200078e0a09 */
[----:B------:R2:W-:Y:S01]  /*08d0*/  STL [R1+0x624], RZ ;  /* 0x000624ff01007387 */ /* 0x0005e20000100800 */
[----:B------:R-:W-:Y:S01]  /*08e0*/  @!P1 VIADD R3, R3, 0x1 ;  /* 0x0000000103039836 */ /* 0x000fe20000000000 */
[----:B------:R-:W-:-:S02]  /*08f0*/  ISETP.NE.AND P1, PT, R4, RZ, PT ;  /* 0x000000ff0400720c */ /* 0x000fc40003f25270 */
[----:B------:R-:W-:Y:S01]  /*0900*/  CS2R R186, SRZ ;  /* 0x0000000000ba7805 */ /* 0x000fe2000001ff00 */
[----:B------:R2:W-:Y:S01]  /*0910*/  STL [R1+0x628], RZ ;  /* 0x000628ff01007387 */ /* 0x0005e20000100800 */
[----:B------:R-:W-:Y:S02]  /*0920*/  ISETP.GE.U32.AND P0, PT, R0, R9, PT ;  /* 0x000000090000720c */ /* 0x000fe40003f06070 */
[----:B------:R-:W-:Y:S02]  /*0930*/  CS2R R196, SRZ ;  /* 0x0000000000c47805 */ /* 0x000fe4000001ff00 */
[----:B------:R-:W-:Y:S01]  /*0940*/  LOP3.LUT R0, R5, R4, RZ, 0x3c, !PT ;  /* 0x0000000405007212 */ /* 0x000fe200078e3cff */
[----:B------:R2:W-:Y:S01]  /*0950*/  STL [R1+0x62c], RZ ;  /* 0x00062cff01007387 */ /* 0x0005e20000100800 */
[----:B------:R-:W-:Y:S02]  /*0960*/  CS2R R198, SRZ ;  /* 0x0000000000c67805 */ /* 0x000fe4000001ff00 */
[----:B------:R-:W-:-:S02]  /*0970*/  CS2R R200, SRZ ;  /* 0x0000000000c87805 */ /* 0x000fc4000001ff00 */
[----:B------:R-:W-:Y:S01]  /*0980*/  ISETP.GE.AND P2, PT, R0, RZ, PT ;  /* 0x000000ff0000720c */ /* 0x000fe20003f46270 */
[----:B------:R2:W-:Y:S01]  /*0990*/  STL [R1+0x630], RZ ;  /* 0x000630ff01007387 */ /* 0x0005e20000100800 */
[----:B------:R-:W-:Y:S01]  /*09a0*/  VIADD R0, R6, 0xff ;  /* 0x000000ff06007836 */ /* 0x000fe20000000000 */
[----:B------:R-:W-:Y:S02]  /*09b0*/  CS2R R202, SRZ ;  /* 0x0000000000ca7805 */ /* 0x000fe4000001ff00 */
[----:B------:R-:W-:Y:S01]  /*09c0*/  CS2R R204, SRZ ;  /* 0x0000000000cc7805 */ /* 0x000fe2000001ff00 */
[----:B------:R2:W-:Y:S01]  /*09d0*/  STL [R1+0x634], RZ ;  /* 0x000634ff01007387 */ /* 0x0005e20000100800 */
[----:B------:R-:W-:Y:S01]  /*09e0*/  CS2R R206, SRZ ;  /* 0x0000000000ce7805 */ /* 0x000fe2000001ff00 */
[----:B------:R-:W-:Y:S01]  /*09f0*/  @P0 VIADD R3, R3, 0x1 ;  /* 0x0000000103030836 */ /* 0x000fe20000000000 */
[----:B------:R-:W-:Y:S01]  /*0a00*/  CS2R R208, SRZ ;  /* 0x0000000000d07805 */ /* 0x000fe2000001ff00 */
[----:B------:R2:W-:Y:S01]  /*0a10*/  STL [R1+0x638], RZ ;  /* 0x000638ff01007387 */ /* 0x0005e20000100800 */
[----:B------:R-:W-:Y:S01]  /*0a20*/  CS2R R210, SRZ ;  /* 0x0000000000d27805 */ /* 0x000fe2000001ff00 */
[----:B------:R-:W-:Y:S01]  /*0a30*/  IMAD.MOV.U32 R2, RZ, RZ, R3 ;  /* 0x000000ffff027224 */ /* 0x000fe200078e0003 */
[----:B------:R-:W-:Y:S01]  /*0a40*/  SHF.R.S32.HI R3, RZ, 0x1f, R0 ;  /* 0x0000001fff037819 */ /* 0x000fe20000011400 */
[----:B------:R2:W-:Y:S01]  /*0a50*/  STL [R1+0x63c], RZ ;  /* 0x00063cff01007387 */ /* 0x0005e20000100800 */
[----:B------:R-:W-:Y:S01]  /*0a60*/  CS2R R212, SRZ ;  /* 0x0000000000d47805 */ /* 0x000fe2000001ff00 */
[----:B------:R-:W-:Y:S01]  /*0a70*/  @!P2 IMAD.MOV R2, RZ, RZ, -R2 ;  /* 0x000000ffff02a224 */ /* 0x000fe200078e0a02 */
[----:B------:R-:W-:Y:S01]  /*0a80*/  @!P1 LOP3.LUT R2, RZ, R4, RZ, 0x33, !PT ;  /* 0x00000004ff029212 */ /* 0x000fe200078e33ff */
[----:B------:R2:W-:Y:S01]  /*0a90*/  STL [R1+0x640], RZ ;  /* 0x000640ff01007387 */ /* 0x0005e20000100800 */
[----:B------:R-:W-:-:S02]  /*0aa0*/  LEA.HI R3, R3, R0, RZ, 0x8 ;  /* 0x0000000003037211 */ /* 0x000fc400078f40ff */
[----:B------:R-:W-:Y:S02]  /*0ab0*/  CS2R R214, SRZ ;  /* 0x0000000000d67805 */ /* 0x000fe4000001ff00 */
[----:B------:R-:W-:Y:S01]  /*0ac0*/  CS2R R216, SRZ ;  /* 0x0000000000d87805 */ /* 0x000fe2000001ff00 */
[----:B------:R2:W-:Y:S01]  /*0ad0*/  STL [R1+0x644], RZ ;  /* 0x000644ff01007387 */ /* 0x0005e20000100800 */
[----:B------:R-:W-:Y:S01]  /*0ae0*/  IMAD.SHL.U32 R8, R2, 0x8, RZ ;  /* 0x0000000802087824 */ /* 0x000fe200078e00ff */
[----:B------:R-:W-:Y:S01]  /*0af0*/  CS2R R218, SRZ ;  /* 0x0000000000da7805 */ /* 0x000fe2000001ff00 */
[----:B------:R-:W-:Y:S01]  /*0b00*/  IMAD.MOV R2, RZ, RZ, -R2 ;  /* 0x000000ffff027224 */ /* 0x000fe200078e0a02 */
[----:B------:R2:W-:Y:S01]  /*0b10*/  STL [R1+0x648], RZ ;  /* 0x000648ff01007387 */ /* 0x0005e20000100800 */
[----:B------:R-:W-:Y:S02]  /*0b20*/  CS2R R220, SRZ ;  /* 0x0000000000dc7805 */ /* 0x000fe4000001ff00 */
[----:B------:R-:W-:Y:S01]  /*0b30*/  LEA.HI.SX32 R3, R3, -R8, 0x18 ;  /* 0x8000000803037211 */ /* 0x000fe200078fc2ff */
[----:B------:R-:W-:Y:S01]  /*0b40*/  IMAD R10, R4, R2, R5 ;  /* 0x00000002040a7224 */ /* 0x000fe200078e0205 */
[----:B------:R2:W-:Y:S01]  /*0b50*/  STL [R1+0x64c], RZ ;  /* 0x00064cff01007387 */ /* 0x0005e20000100800 */
[----:B------:R-:W-:-:S02]  /*0b60*/  CS2R R222, SRZ ;  /* 0x0000000000de7805 */ /* 0x000fc4000001ff00 */
[----:B------:R-:W-:Y:S02]  /*0b70*/  VIMNMX R11, R3, 0x8, PT ;  /* 0x00000008030b7848 */ /* 0x000fe40003fe0100 */
[----:B------:R-:W-:Y:S01]  /*0b80*/  CS2R R224, SRZ ;  /* 0x0000000000e07805 */ /* 0x000fe2000001ff00 */
[----:B------:R2:W-:Y:S01]  /*0b90*/  STL [R1+0x650], RZ ;  /* 0x000650ff01007387 */ /* 0x0005e20000100800 */
[----:B------:R-:W-:Y:S02]  /*0ba0*/  IABS R4, R10 ;  /* 0x0000000a00047213 */ /* 0x000fe40000000000 */
[----:B------:R-:W-:Y:S02]  /*0bb0*/  CS2R R226, SRZ ;  /* 0x0000000000e27805 */ /* 0x000fe4000001ff00 */
[----:B------:R-:W-:Y:S01]  /*0bc0*/  IABS R9, R11 ;  /* 0x0000000b00097213 */ /* 0x000fe20000000000 */
[----:B------:R2:W-:Y:S01]  /*0bd0*/  STL [R1+0x654], RZ ;  /* 0x000654ff01007387 */ /* 0x0005e20000100800 */
[----:B------:R-:W-:-:S02]  /*0be0*/  CS2R R228, SRZ ;  /* 0x0000000000e47805 */ /* 0x000fc4000001ff00 */
        /* <DEDUP_REMOVED lines=16> */
[----:B0-----:R-:W0:Y:S02]  /*0cf0*/  MUFU.RCP R0, R0 ;  /* 0x0000000000007308 */ /* 0x001e240000001000 */
[----:B------:R2:W-:Y:S04]  /*0d00*/  STL [R1+0x668], RZ ;  /* 0x000668ff01007387 */ /* 0x0005e80000100800 */
[----:B------:R2:W-:Y:S04]  /*0d10*/  STL [R1+0x66c], RZ ;  /* 0x00066cff01007387 */ /* 0x0005e80000100800 */
[----:B------:R2:W-:Y:S04]  /*0d20*/  STL [R1+0x670], RZ ;  /* 0x000670ff01007387 */ /* 0x0005e80000100800 */
[----:B------:R2:W-:Y:S01]  /*0d30*/  STL [R1+0x674], RZ ;  /* 0x000674ff01007387 */ /* 0x0005e20000100800 */
[----:B0-----:R-:W-:-:S03]  /*0d40*/  VIADD R3, R0, 0xffffffe ;  /* 0x0ffffffe00037836 */ /* 0x001fc60000000000 */
[----:B------:R2:W-:Y:S04]  /*0d50*/  STL [R1+0x678], RZ ;  /* 0x000678ff01007387 */ /* 0x0005e80000100800 */
[----:B------:R2:W-:Y:S01]  /*0d60*/  STL [R1+0x67c], RZ ;  /* 0x00067cff01007387 */ /* 0x0005e20000100800 */
[----:B------:R-:W0:Y:S03]  /*0d70*/  F2I.FTZ.U32.TRUNC.NTZ R3, R3 ;  /* 0x0000000300037305 */ /* 0x000e26000021f000 */
[----:B------:R2:W-:Y:S04]  /*0d80*/  STL [R1+0x680], RZ ;  /* 0x000680ff01007387 */ /* 0x0005e80000100800 */
[----:B------:R2:W-:Y:S04]  /*0d90*/  STL [R1+0x684], RZ ;  /* 0x000684ff01007387 */ /* 0x0005e80000100800 */
[----:B------:R2:W-:Y:S04]  /*0da0*/  STL [R1+0x688], RZ ;  /* 0x000688ff01007387 */ /* 0x0005e80000100800 */
[----:B------:R2:W-:Y:S01]  /*0db0*/  STL [R1+0x68c], RZ ;  /* 0x00068cff01007387 */ /* 0x0005e20000100800 */
[----:B0-----:R-:W-:-:S03]  /*0dc0*/  IMAD.MOV R12, RZ, RZ, -R3 ;  /* 0x000000ffff0c7224 */ /* 0x001fc600078e0a03 */
[----:B------:R2:W-:Y:S01]  /*0dd0*/  STL [R1+0x690], RZ ;  /* 0x000690ff01007387 */ /* 0x0005e20000100800 */
[----:B------:R-:W-:Y:S01]  /*0de0*/  IMAD.MOV.U32 R2, RZ, RZ, R12 ;  /* 0x000000ffff027224 */ /* 0x000fe200078e000c */
[----:B------:R-:W-:Y:S02]  /*0df0*/  IABS R12, R11 ;  /* 0x0000000b000c7213 */ /* 0x000fe40000000000 */
[----:B------:R2:W-:Y:S01]  /*0e00*/  STL [R1+0x694], RZ ;  /* 0x000694ff01007387 */ /* 0x0005e20000100800 */
[----:B------:R-:W-:Y:S02]  /*0e10*/  IMAD R5, R2, R9, RZ ;  /* 0x0000000902057224 */ /* 0x000fe400078e02ff */
[----:B------:R-:W-:Y:S01]  /*0e20*/  IMAD.MOV.U32 R2, RZ, RZ, RZ ;  /* 0x000000ffff027224 */ /* 0x000fe200078e00ff */
[----:B------:R2:W-:Y:S01]  /*0e30*/  STL [R1+0x698], RZ ;  /* 0x000698ff01007387 */ /* 0x0005e20000100800 */
[----:B------:R-:W-:Y:S01]  /*0e40*/  IMAD.MOV R0, RZ, RZ, -R12 ;  /* 0x000000ffff007224 */ /* 0x000fe200078e0a0c */
[----:B------:R-:W-:Y:S01]  /*0e50*/  CS2R R12, SRZ ;  /* 0x00000000000c7805 */ /* 0x000fe2000001ff00 */
[----:B------:R-:W-:Y:S01]  /*0e60*/  IMAD.HI.U32 R2, R3, R5, R2 ;  /* 0x0000000503027227 */ /* 0x000fe200078e0002 */
[----:B------:R2:W-:Y:S04]  /*0e70*/  STL [R1+0x69c], RZ ;  /* 0x00069cff01007387 */ /* 0x0005e80000100800 */
[----:B------:R2:W-:Y:S01]  /*0e80*/  STL [R1+0x6a0], RZ ;  /* 0x0006a0ff01007387 */ /* 0x0005e20000100800 */
[----:B------:R-:W-:-:S03]  /*0e90*/  IMAD.HI.U32 R3, R2, R4, RZ ;  /* 0x0000000402037227 */ /* 0x000fc600078e00ff */
[----:B------:R2:W-:Y:S01]  /*0ea0*/  STL [R1+0x6a4], RZ ;  /* 0x0006a4ff01007387 */ /* 0x0005e20000100800 */
[----:B------:R-:W-:-:S03]  /*0eb0*/  IMAD R0, R3, R0, R4 ;  /* 0x0000000003007224 */ /* 0x000fc600078e0204 */
[----:B------:R2:W-:Y:S02]  /*0ec0*/  STL [R1+0x6a8], RZ ;  /* 0x0006a8ff01007387 */ /* 0x0005e40000100800 */
[----:B------:R-:W-:Y:S02]  /*0ed0*/  ISETP.GT.U32.AND P1, PT, R9, R0, PT ;  /* 0x000000000900720c */ /* 0x000fe40003f24070 */
[----:B------:R2:W-:Y:S04]  /*0ee0*/  STL [R1+0x6ac], RZ ;  /* 0x0006acff01007387 */ /* 0x0005e80000100800 */
[----:B------:R2:W-:Y:S04]  /*0ef0*/  STL [R1+0x6b0], RZ ;  /* 0x0006b0ff01007387 */ /* 0x0005e80000100800 */
[----:B------:R2:W-:Y:S03]  /*0f00*/  STL [R1+0x6b4], RZ ;  /* 0x0006b4ff01007387 */ /* 0x0005e60000100800 */
[----:B------:R-:W-:Y:S01]  /*0f10*/  @!P1 IMAD.IADD R0, R0, 0x1, -R9 ;  /* 0x0000000100009824 */ /* 0x000fe200078e0a09 */
[----:B------:R2:W-:Y:S01]  /*0f20*/  STL [R1+0x6b8], RZ ;  /* 0x0006b8ff01007387 */ /* 0x0005e20000100800 */
[----:B------:R-:W-:Y:S01]  /*0f30*/  @!P1 VIADD R3, R3, 0x1 ;  /* 0x0000000103039836 */ /* 0x000fe20000000000 */
[----:B------:R-:W-:-:S02]  /*0f40*/  ISETP.NE.AND P1, PT, R11, RZ, PT ;  /* 0x000000ff0b00720c */ /* 0x000fc40003f25270 */
[----:B------:R2:W-:Y:S01]  /*0f50*/  STL [R1+0x6bc], RZ ;  /* 0x0006bcff01007387 */ /* 0x0005e20000100800 */
[----:B------:R-:W-:Y:S02]  /*0f60*/  ISETP.GE.U32.AND P0, PT, R0, R9, PT ;  /* 0x000000090000720c */ /* 0x000fe40003f06070 */
[----:B------:R-:W-:Y:S01]  /*0f70*/  LOP3.LUT R0, R10, R11, RZ, 0x3c, !PT ;  /* 0x0000000b0a007212 */ /* 0x000fe200078e3cff */
[----:B------:R2:W-:Y:S03]  /*0f80*/  STL [R1+0x6c0], RZ ;  /* 0x0006c0ff01007387 */ /* 0x0005e60000100800 */
[----:B------:R-:W-:Y:S01]  /*0f90*/  ISETP.GE.AND P2, PT, R0, RZ, PT ;  /* 0x000000ff0000720c */ /* 0x000fe20003f46270 */
[----:B------:R2:W-:Y:S04]  /*0fa0*/  STL [R1+0x6c4], RZ ;  /* 0x0006c4ff01007387 */ /* 0x0005e80000100800 */
[----:B------:R2:W-:Y:S02]  /*0fb0*/  STL [R1+0x6c8], RZ ;  /* 0x0006c8ff01007387 */ /* 0x0005e40000100800 */
[----:B------:R-:W-:-:S02]  /*0fc0*/  @P0 VIADD R3, R3, 0x1 ;  /* 0x0000000103030836 */ /* 0x000fc40000000000 */
[----:B------:R2:W-:Y:S04]  /*0fd0*/  STL [R1+0x6cc], RZ ;  /* 0x0006ccff01007387 */ /* 0x0005e80000100800 */
[----:B------:R2:W-:Y:S01]  /*0fe0*/  STL [R1+0x6d0], RZ ;  /* 0x0006d0ff01007387 */ /* 0x0005e20000100800 */
[----:B------:R-:W-:Y:S01]  /*0ff0*/  @!P2 IMAD.MOV R3, RZ, RZ, -R3 ;  /* 0x000000ffff03a224 */ /* 0x000fe200078e0a03 */
[----:B------:R-:W-:Y:S02]  /*1000*/  @!P1 LOP3.LUT R3, RZ, R11, RZ, 0x33, !PT ;  /* 0x0000000bff039212 */ /* 0x000fe400078e33ff */
[----:B------:R2:W-:Y:S03]  /*1010*/  STL [R1+0x6d4], RZ ;  /* 0x0006d4ff01007387 */ /* 0x0005e60000100800 */
[----:B------:R-:W-:Y:S01]  /*1020*/  IMAD.MOV R0, RZ, RZ, -R3 ;  /* 0x000000ffff007224 */ /* 0x000fe200078e0a03 */
[----:B------:R2:W-:Y:S01]  /*1030*/  STL [R1+0x6d8], RZ ;  /* 0x0006d8ff01007387 */ /* 0x0005e20000100800 */
[----:B------:R-:W-:-:S02]  /*1040*/  IMAD.SHL.U32 R3, R3, 0x200, RZ ;  /* 0x0000020003037824 */ /* 0x000fc400078e00ff */
[----:B------:R-:W-:Y:S01]  /*1050*/  IMAD R0, R11, R0, R10 ;  /* 0x000000000b007224 */ /* 0x000fe200078e020a */
[----:B------:R2:W-:Y:S01]  /*1060*/  STL [R1+0x6dc], RZ ;  /* 0x0006dcff01007387 */ /* 0x0005e20000100800 */
[----:B------:R-:W-:Y:S02]  /*1070*/  CS2R R10, SRZ ;  /* 0x00000000000a7805 */ /* 0x000fe4000001ff00 */
[----:B------:R-:W-:Y:S01]  /*1080*/  IMAD.IADD R0, R8, 0x1, R0 ;  /* 0x0000000108007824 */ /* 0x000fe200078e0200 */
[----:B------:R2:W-:Y:S01]  /*1090*/  STL [R1+0x6e0], RZ ;  /* 0x0006e0ff01007387 */ /* 0x0005e20000100800 */
[----:B------:R-:W-:-:S03]  /*10a0*/  CS2R R8, SRZ ;  /* 0x0000000000087805 */ /* 0x000fc6000001ff00 */
[----:B------:R2:W-:Y:S04]  /*10b0*/  STL [R1+0x6e4], RZ ;  /* 0x0006e4ff01007387 */ /* 0x0005e80000100800 */
        /* <DEDUP_REMOVED lines=146> */
[----:B------:R2:W-:Y:S01]  /*19e0*/  STL [R1+0xe20], RZ ;  /* 0x000e20ff01007387 */ /* 0x0005e20000100800 */
[----:B------:R-:W0:Y:S03]  /*19f0*/  S2R R2, SR_TID.X ;  /* 0x0000000000027919 */ /* 0x000e260000002100 */
        /* <DEDUP_REMOVED lines=8> */
[----:B0-----:R-:W-:-:S02]  /*1a80*/  LOP3.LUT R5, R2, 0x7f, RZ, 0xc0, !PT ;  /* 0x0000007f02057812 */ /* 0x001fc400078ec0ff */
[----:B------:R-:W-:Y:S01]  /*1a90*/  LOP3.LUT R48, R2, 0x60, RZ, 0xc0, !PT ;  /* 0x0000006002307812 */ /* 0x000fe200078ec0ff */
[----:B------:R2:W-:Y:S02]  /*1aa0*/  STL [R1+0xe44], RZ ;  /* 0x000e44ff01007387 */ /* 0x0005e40000100800 */
[----:B------:R-:W-:Y:S02]  /*1ab0*/  IMAD R4, R0, 0x100, R5 ;  /* 0x0000010000047824 */ /* 0x000fe400078e0205 */
[----:B------:R2:W-:Y:S01]  /*1ac0*/  STL [R1+0xe48], RZ ;  /* 0x000e48ff01007387 */ /* 0x0005e20000100800 */
[----:B------:R-:W0:Y:S01]  /*1ad0*/  LDC R0, c[0x0][0x230] ;  /* 0x00008c00ff007b82 */ /* 0x000e220000000800 */
[----:B------:R-:W-:Y:S02]  /*1ae0*/  VIADD R5, R4, 0x80 ;  /* 0x0000008004057836 */ /* 0x000fe40000000000 */
[----:B------:R2:W-:Y:S04]  /*1af0*/  STL [R1+0xe4c], RZ ;  /* 0x000e4cff01007387 */ /* 0x0005e80000100800 */
[----:B------:R2:W-:Y:S04]  /*1b00*/  STL [R1+0xe50], RZ ;  /* 0x000e50ff01007387 */ /* 0x0005e80000100800 */
[----:B------:R2:W-:Y:S04]  /*1b10*/  STL [R1+0xe54], RZ ;  /* 0x000e54ff01007387 */ /* 0x0005e80000100800 */
[----:B------:R2:W-:Y:S04]  /*1b20*/  STL [R1+0xe58], RZ ;  /* 0x000e58ff01007387 */ /* 0x0005e80000100800 */
[----:B------:R2:W-:Y:S04]  /*1b30*/  STL [R1+0xe5c], RZ ;  /* 0x000e5cff01007387 */ /* 0x0005e80000100800 */
[----:B------:R2:W-:Y:S01]  /*1b40*/  STL [R1+0xe60], RZ ;  /* 0x000e60ff01007387 */ /* 0x0005e20000100800 */
[----:B0-----:R-:W-:-:S03]  /*1b50*/  VIADD R0, R0, 0x1f ;  /* 0x0000001f00007836 */ /* 0x001fc60000000000 */
[----:B------:R2:W-:Y:S02]  /*1b60*/  STL [R1+0xe64], RZ ;  /* 0x000e64ff01007387 */ /* 0x0005e40000100800 */
[----:B------:R-:W-:Y:S02]  /*1b70*/  ISETP.GE.AND P0, PT, R0, 0x20, PT ;  /* 0x000000200000780c */ /* 0x000fe40003f06270 */
        /* <DEDUP_REMOVED lines=46> */
[----:B------:R-:W-:Y:S05]  /*1e60*/  @!P0 BRA `(.L_x_0) ;  /* 0x0000025c00188947 */ /* 0x000fea0003800000 */
[----:B------:R-:W-:Y:S01]  /*1e70*/  IABS R16, R6 ;  /* 0x0000000600107213 */ /* 0x000fe20000000000 */
[----:B------:R-:W-:Y:S01]  /*1e80*/  ULDC UR8, c[0x0][0x23c] ;  /* 0x00008f0000087ab9 */ /* 0x000fe20000000800 */
[----:B------:R-:W-:Y:S01]  /*1e90*/  IABS R11, R7 ;  /* 0x00000007000b7213 */ /* 0x000fe20000000000 */
[----:B------:R-:W-:Y:S01]  /*1ea0*/  ULDC UR5, c[0x0][0x234] ;  /* 0x00008d0000057ab9 */ /* 0x000fe20000000800 */
[----:B------:R-:W0:Y:S01]  /*1eb0*/  I2F.RP R10, R16 ;  /* 0x00000010000a7306 */ /* 0x000e220000209400 */
[----:B------:R-:W-:Y:S01]  /*1ec0*/  IABS R14, R5 ;  /* 0x00000005000e7213 */ /* 0x000fe20000000000 */
[----:B------:R-:W-:Y:S01]  /*1ed0*/  ULDC.64 UR6, c[0x0][0x218] ;  /* 0x0000860000067ab9 */ /* 0x000fe20000000a00 */
[----:B------:R-:W-:Y:S01]  /*1ee0*/  IABS R17, R4 ;  /* 0x0000000400117213 */ /* 0x000fe20000000000 */
[----:B------:R-:W-:Y:S01]  /*1ef0*/  ULDC.64 UR10, c[0x0][0x210] ;  /* 0x00008400000a7ab9 */ /* 0x000fe20000000a00 */
[----:B------:R-:W-:Y:S01]  /*1f00*/  SHF.R.S32.HI R77, RZ, 0x1f, R0 ;  /* 0x0000001fff4d7819 */ /* 0x000fe20000011400 */
[----:B------:R-:W1:Y:S01]  /*1f10*/  LDC R76, c[0x0][0x238] ;  /* 0x00008e00ff4c7b82 */ /* 0x000e620000000800 */
[----:B------:R-:W-:Y:S01]  /*1f20*/  ISETP.GE.AND P6, PT, R4, RZ, PT ;  /* 0x000000ff0400720c */ /* 0x000fe20003fc6270 */
[----:B------:R-:W3:Y:S01]  /*1f30*/  I2F.RP R8, R11 ;  /* 0x0000000b00087306 */ /* 0x000ee20000209400 */
[----:B------:R-:W-:Y:S01]  /*1f40*/  LEA.HI R77, R77, R0, RZ, 0x5 ;  /* 0x000000004d4d7211 */ /* 0x000fe200078f28ff */
[----:B------:R-:W-:Y:S01]  /*1f50*/  USHF.R.U32.HI UR34, URZ, 0x4, UR4 ;  /* 0x000000043f227899 */ /* 0x000fe20008011604 */
[----:B------:R-:W-:Y:S01]  /*1f60*/  ISETP.GE.AND P3, PT, R5, RZ, PT ;  /* 0x000000ff0500720c */ /* 0x000fe20003f66270 */
[----:B------:R-:W-:Y:S01]  /*1f70*/  UMOV UR35, 0x80000020 ;  /* 0x8000002000237882 */ /* 0x000fe20000000000 */
[----:B------:R-:W-:Y:S01]  /*1f80*/  ISETP.NE.AND P5, PT, R6, RZ, PT ;  /* 0x000000ff0600720c */ /* 0x000fe20003fa5270 */
[----:B------:R-:W-:Y:S01]  /*1f90*/  USGXT.U32 UR34, UR34, 0xe ;  /* 0x0000000e2222789a */ /* 0x000fe20008000000 */
[----:B------:R-:W-:Y:S01]  /*1fa0*/  LOP3.LUT R53, R2, 0x1f, RZ, 0xc0, !PT ;  /* 0x0000001f02357812 */ /* 0x000fe200078ec0ff */
[----:B0-----:R-:W0:Y:S01]  /*1fb0*/  MUFU.RCP R10, R10 ;  /* 0x0000000a000a7308 */ /* 0x001e220000001000 */
[----:B------:R-:W-:-:S07]  /*1fc0*/  UMOV UR33, 0x40000040 ;  /* 0x4000004000217882 */ /* 0x000fce0000000000 */
[----:B---3--:R-:W3:Y:S01]  /*1fd0*/  MUFU.RCP R8, R8 ;  /* 0x0000000800087308 */ /* 0x008ee20000001000 */
[----:B0-----:R-:W-:-:S07]  /*1fe0*/  VIADD R9, R10, 0xffffffe ;  /* 0x0ffffffe0a097836 */ /* 0x001fce0000000000 */
[----:B------:R-:W0:Y:S01]  /*1ff0*/  F2I.FTZ.U32.TRUNC.NTZ R9, R9 ;  /* 0x0000000900097305 */ /* 0x000e22000021f000 */
[----:B---3--:R-:W-:Y:S02]  /*2000*/  VIADD R12, R8, 0xffffffe ;  /* 0x0ffffffe080c7836 */ /* 0x008fe40000000000 */
[----:B------:R-:W-:-:S05]  /*2010*/  IMAD.MOV.U32 R8, RZ, RZ, RZ ;  /* 0x000000ffff087224 */ /* 0x000fca00078e00ff */
[----:B------:R-:W3:Y:S01]  /*2020*/  F2I.FTZ.U32.TRUNC.NTZ R13, R12 ;  /* 0x0000000c000d7305 */ /* 0x000ee2000021f000 */
[----:B0-----:R-:W-:-:S04]  /*2030*/  IMAD.MOV R15, RZ, RZ, -R9 ;  /* 0x000000ffff0f7224 */ /* 0x001fc800078e0a09 */
[----:B------:R-:W-:-:S04]  /*2040*/  IMAD R15, R15, R16, RZ ;  /* 0x000000100f0f7224 */ /* 0x000fc800078e02ff */
[----:B------:R-:W-:-:S04]  /*2050*/  IMAD.HI.U32 R10, R9, R15, R8 ;  /* 0x0000000f090a7227 */ /* 0x000fc800078e0008 */
[----:B------:R-:W-:Y:S02]  /*2060*/  IMAD.MOV.U32 R9, RZ, RZ, R14 ;  /* 0x000000ffff097224 */ /* 0x000fe400078e000e */
[----:B------:R-:W-:Y:S02]  /*2070*/  IMAD.MOV.U32 R15, RZ, RZ, R17 ;  /* 0x000000ffff0f7224 */ /* 0x000fe400078e0011 */
[----:B------:R-:W-:-:S04]  /*2080*/  IMAD.HI.U32 R8, R10, R9, RZ ;  /* 0x000000090a087227 */ /* 0x000fc800078e00ff */
[----:B------:R-:W-:-:S04]  /*2090*/  IMAD.HI.U32 R10, R10, R15, RZ ;  /* 0x0000000f0a0a7227 */ /* 0x000fc800078e00ff */
[----:B------:R-:W-:Y:S02]  /*20a0*/  IMAD.MOV R10, RZ, RZ, -R10 ;  /* 0x000000ffff0a7224 */ /* 0x000fe400078e0a0a */
[----:B------:R-:W-:Y:S02]  /*20b0*/  IMAD.MOV R8, RZ, RZ, -R8 ;  /* 0x000000ffff087224 */ /* 0x000fe400078e0a08 */
[----:B------:R-:W-:Y:S01]  /*20c0*/  IMAD R15, R16, R10, R15 ;  /* 0x0000000a100f7224 */ /* 0x000fe200078e020f */
[----:B------:R-:W-:Y:S01]  /*20d0*/  LEA.HI R10, R48, R3, RZ, 0x1b ;  /* 0x00000003300a7211 */ /* 0x000fe200078fd8ff */
[C---:B------:R-:W-:Y:S02]  /*20e0*/  IMAD R14, R16.reuse, R8, R9 ;  /* 0x00000008100e7224 */ /* 0x040fe400078e0209 */
[----:B---3--:R-:W-:Y:S01]  /*20f0*/  IMAD.MOV R12, RZ, RZ, -R13 ;  /* 0x000000ffff0c7224 */ /* 0x008fe200078e0a0d */
[----:B------:R-:W-:Y:S01]  /*2100*/  ISETP.GT.U32.AND P1, PT, R16, R15, PT ;  /* 0x0000000f1000720c */ /* 0x000fe20003f24070 */
[----:B------:R-:W-:Y:S01]  /*2110*/  VIADD R17, R10, 0x1fc ;  /* 0x000001fc0a117836 */ /* 0x000fe20000000000 */
[----:B------:R-:W-:Y:S01]  /*2120*/  ISETP.GT.U32.AND P0, PT, R16, R14, PT ;  /* 0x0000000e1000720c */ /* 0x000fe20003f04070 */
[----:B------:R-:W-:Y:S01]  /*2130*/  IMAD R9, R12, R11, RZ ;  /* 0x0000000b0c097224 */ /* 0x000fe200078e02ff */
[----:B------:R-:W-:Y:S01]  /*2140*/  IABS R138, R10 ;  /* 0x0000000a008a7213 */ /* 0x000fe20000000000 */
[----:B------:R-:W-:Y:S01]  /*2150*/  IMAD.MOV.U32 R12, RZ, RZ, RZ ;  /* 0x000000ffff0c7224 */ /* 0x000fe200078e00ff */
[----:B------:R-:W-:Y:S01]  /*2160*/  IABS R248, R17 ;  /* 0x0000001100f87213 */ /* 0x000fe20000000000 */
[----:B------:R-:W-:-:S02]  /*2170*/  VIADD R18, R10, 0x1f8 ;  /* 0x000001f80a127836 */ /* 0x000fc40000000000 */
[----:B------:R-:W-:-:S03]  /*2180*/  IMAD.HI.U32 R12, R13, R9, R12 ;  /* 0x000000090d0c7227 */ /* 0x000fc600078e000c */
[----:B------:R-:W-:Y:S01]  /*2190*/  IABS R250, R18 ;  /* 0x0000001200fa7213 */ /* 0x000fe20000000000 */
[----:B------:R-:W-:Y:S01]  /*21a0*/  @!P1 IMAD.IADD R15, R15, 0x1, -R16 ;  /* 0x000000010f0f9824 */ /* 0x000fe200078e0a10 */
[----:B------:R-:W-:Y:S01]  /*21b0*/  ISETP.GE.AND P4, PT, R18, RZ, PT ;  /* 0x000000ff1200720c */ /* 0x000fe20003f86270 */
[----:B------:R-:W-:-:S03]  /*21c0*/  IMAD.HI.U32 R13, R12, R138, RZ ;  /* 0x0000008a0c0d7227 */ /* 0x000fc600078e00ff */
[----:B------:R-:W-:Y:S01]  /*21d0*/  ISETP.GT.U32.AND P2, PT, R16, R15, PT ;  /* 0x0000000f1000720c */ /* 0x000fe20003f44070 */
[----:B------:R-:W-:Y:S01]  /*21e0*/  @!P0 IMAD.IADD R14, R14, 0x1, -R16 ;  /* 0x000000010e0e8824 */ /* 0x000fe200078e0a10 */
[----:B------:R-:W-:Y:S01]  /*21f0*/  ISETP.GE.AND P0, PT, R17, RZ, PT ;  /* 0x000000ff1100720c */ /* 0x000fe20003f06270 */
[----:B------:R-:W-:Y:S02]  /*2200*/  IMAD.MOV R13, RZ, RZ, -R13 ;  /* 0x000000ffff0d7224 */ /* 0x000fe400078e0a0d */
[----:B------:R-:W-:Y:S01]  /*2210*/  VIADD R17, R10, 0x1f4 ;  /* 0x000001f40a117836 */ /* 0x000fe20000000000 */
[----:B------:R-:W-:Y:S01]  /*2220*/  ISETP.GT.U32.AND P1, PT, R16, R14, PT ;  /* 0x0000000e1000720c */ /* 0x000fe20003f24070 */
[----:B------:R-:W-:Y:S01]  /*2230*/  IMAD R138, R11, R13, R138 ;  /* 0x0000000d0b8a7224 */ /* 0x000fe200078e028a */
[----:B------:R-:W-:Y:S01]  /*2240*/  LOP3.LUT R13, RZ, R6, RZ, 0x33, !PT ;  /* 0x00000006ff0d7212 */ /* 0x000fe200078e33ff */
[----:B------:R-:W-:Y:S01]  /*2250*/  IMAD.HI.U32 R8, R12, R248, RZ ;  /* 0x000000f80c087227 */ /* 0x000fe200078e00ff */
[----:B------:R-:W-:-:S03]  /*2260*/  IABS R252, R17 ;  /* 0x0000001100fc7213 */ /* 0x000fc60000000000 */
[----:B------:R-:W-:Y:S01]  /*2270*/  @!P2 IMAD.IADD R15, R15, 0x1, -R16 ;  /* 0x000000010f0fa824 */ /* 0x000fe200078e0a10 */
[----:B------:R-:W-:Y:S01]  /*2280*/  ISETP.GT.U32.AND P2, PT, R11, R138, PT ;  /* 0x0000008a0b00720c */ /* 0x000fe20003f44070 */
[----:B------:R-:W-:-:S04]  /*2290*/  IMAD.HI.U32 R9, R12, R250, RZ ;  /* 0x000000fa0c097227 */ /* 0x000fc800078e00ff */
[----:B------:R-:W-:Y:S02]  /*22a0*/  IMAD.MOV R8, RZ, RZ, -R8 ;  /* 0x000000ffff087224 */ /* 0x000fe400078e0a08 */
[----:B------:R-:W-:-:S04]  /*22b0*/  IMAD.HI.U32 R0, R12, R252, RZ ;  /* 0x000000fc0c007227 */ /* 0x000fc800078e00ff */
[----:B------:R-:W-:Y:S02]  /*22c0*/  IMAD.MOV R9, RZ, RZ, -R9 ;  /* 0x000000ffff097224 */ /* 0x000fe400078e0a09 */
[C---:B------:R-:W-:Y:S02]  /*22d0*/  IMAD R248, R11.reuse, R8, R248 ;  /* 0x000000080bf87224 */ /* 0x040fe400078e02f8 */
[----:B------:R-:W-:Y:S02]  /*22e0*/  IMAD.MOV R0, RZ, RZ, -R0 ;  /* 0x000000ffff007224 */ /* 0x000fe400078e0a00 */
[C---:B------:R-:W-:Y:S02]  /*22f0*/  IMAD R250, R11.reuse, R9, R250 ;  /* 0x000000090bfa7224 */ /* 0x040fe400078e02fa */
[----:B------:R-:W-:Y:S01]  /*2300*/  @!P1 IMAD.IADD R14, R14, 0x1, -R16 ;  /* 0x000000010e0e9824 */ /* 0x000fe200078e0a10 */
[C---:B------:R-:W-:Y:S01]  /*2310*/  ISETP.GT.U32.AND P1, PT, R11.reuse, R248, PT ;  /* 0x000000f80b00720c */ /* 0x040fe20003f24070 */
[----:B------:R-:W-:-:S02]  /*2320*/  IMAD R252, R11, R0, R252 ;  /* 0x000000000bfc7224 */ /* 0x000fc400078e02fc */
[----:B------:R-:W-:Y:S01]  /*2330*/  @!P2 IMAD.IADD R138, R138, 0x1, -R11 ;  /* 0x000000018a8aa824 */ /* 0x000fe200078e0a0b */
[C---:B------:R-:W-:Y:S01]  /*2340*/  ISETP.GT.U32.AND P2, PT, R11.reuse, R250, PT ;  /* 0x000000fa0b00720c */ /* 0x040fe20003f44070 */
[----:B------:R-:W-:Y:S01]  /*2350*/  @!P6 IMAD.MOV R15, RZ, RZ, -R15 ;  /* 0x000000ffff0fe224 */ /* 0x000fe200078e0a0f */
[----:B------:R-:W-:Y:S01]  /*2360*/  ISETP.GT.U32.AND P6, PT, R11, R252, PT ;  /* 0x000000fc0b00720c */ /* 0x000fe20003fc4070 */
[C---:B------:R-:W-:Y:S02]  /*2370*/  VIADD R16, R10.reuse, 0x1f0 ;  /* 0x000001f00a107836 */ /* 0x040fe40000000000 */
[----:B------:R-:W-:Y:S01]  /*2380*/  VIADD R18, R10, 0x1ec ;  /* 0x000001ec0a127836 */ /* 0x000fe20000000000 */
[----:B------:R-:W-:Y:S01]  /*2390*/  SEL R8, R13, R15, !P5 ;  /* 0x0000000f0d087207 */ /* 0x000fe20006800000 */
[----:B------:R-:W-:Y:S01]  /*23a0*/  @!P3 IMAD.MOV R14, RZ, RZ, -R14 ;  /* 0x000000ffff0eb224 */ /* 0x000fe200078e0a0e */
[----:B------:R-:W-:Y:S01]  /*23b0*/  IABS R32, R16 ;  /* 0x0000001000207213 */ /* 0x000fe20000000000 */
[--C-:B------:R-:W-:Y:S01]  /*23c0*/  @!P1 IMAD.IADD R248, R248, 0x1, -R11.reuse ;  /* 0x00000001f8f89824 */ /* 0x100fe200078e0a0b */
[----:B------:R-:W-:Y:S01]  /*23d0*/  IABS R136, R18 ;  /* 0x0000001200887213 */ /* 0x000fe20000000000 */
[----:B------:R-:W-:Y:S01]  /*23e0*/  VIADD R15, R10, 0x1e4 ;  /* 0x000001e40a0f7836 */ /* 0x000fe20000000000 */
[C---:B------:R-:W-:Y:S01]  /*23f0*/  ISETP.GT.U32.AND P3, PT, R11.reuse, R138, PT ;  /* 0x0000008a0b00720c */ /* 0x040fe20003f64070 */
[--C-:B------:R-:W-:Y:S01]  /*2400*/  @!P2 IMAD.IADD R250, R250, 0x1, -R11.reuse ;  /* 0x00000001fafaa824 */ /* 0x100fe200078e0a0b */
[----:B------:R-:W-:Y:S01]  /*2410*/  ISETP.GT.U32.AND P2, PT, R11, R248, PT ;  /* 0x000000f80b00720c */ /* 0x000fe20003f44070 */
[----:B------:R-:W-:Y:S01]  /*2420*/  @!P6 IMAD.IADD R252, R252, 0x1, -R11 ;  /* 0x00000001fcfce824 */ /* 0x000fe200078e0a0b */
[----:B------:R-:W-:Y:S01]  /*2430*/  ISETP.GE.AND P1, PT, R16, RZ, PT ;  /* 0x000000ff1000720c */ /* 0x000fe20003f26270 */
[----:B------:R-:W-:Y:S01]  /*2440*/  IMAD.HI.U32 R0, R12, R32, RZ ;  /* 0x000000200c007227 */ /* 0x000fe200078e00ff */
[----:B------:R-:W-:-:S02]  /*2450*/  SEL R9, R13, R14, !P5 ;  /* 0x0000000e0d097207 */ /* 0x000fc40006800000 */
[----:B------:R-:W-:Y:S01]  /*2460*/  ISETP.GT.U32.AND P6, PT, R11, R252, PT ;  /* 0x000000fc0b00720c */ /* 0x000fe20003fc4070 */
[----:B------:R-:W-:Y:S01]  /*2470*/  IMAD.HI.U32 R6, R12, R136, RZ ;  /* 0x000000880c067227 */ /* 0x000fe200078e00ff */
[----:B------:R-:W-:Y:S02]  /*2480*/  IABS R134, R15 ;  /* 0x0000000f00867213 */ /* 0x000fe40000000000 */
[----:B------:R-:W-:Y:S01]  /*2490*/  ISETP.GE.AND P5, PT, R17, RZ, PT ;  /* 0x000000ff1100720c */ /* 0x000fe20003fa6270 */
[----:B------:R-:W-:Y:S02]  /*24a0*/  IMAD.MOV R0, RZ, RZ, -R0 ;  /* 0x000000ffff007224 */ /* 0x000fe400078e0a00 */
[----:B------:R-:W-:Y:S02]  /*24b0*/  IMAD.MOV R6, RZ, RZ, -R6 ;  /* 0x000000ffff067224 */ /* 0x000fe400078e0a06 */
[C---:B------:R-:W-:Y:S02]  /*24c0*/  IMAD R32, R11.reuse, R0, R32 ;  /* 0x000000000b207224 */ /* 0x040fe400078e0220 */
[----:B------:R-:W-:-:S02]  /*24d0*/  IMAD R136, R11, R6, R136 ;  /* 0x000000060b887224 */ /* 0x000fc400078e0288 */
[--C-:B------:R-:W-:Y:S01]  /*24e0*/  @!P2 IMAD.IADD R248, R248, 0x1, -R11.reuse ;  /* 0x00000001f8f8a824 */ /* 0x100fe200078e0a0b */
[C---:B------:R-:W-:Y:S01]  /*24f0*/  ISETP.GT.U32.AND P2, PT, R11.reuse, R32, PT ;  /* 0x000000200b00720c */ /* 0x040fe20003f44070 */
[--C-:B------:R-:W-:Y:S01]  /*2500*/  @!P6 IMAD.IADD R252, R252, 0x1, -R11.reuse ;  /* 0x00000001fcfce824 */ /* 0x100fe200078e0a0b */
[C---:B------:R-:W-:Y:S01]  /*2510*/  ISETP.GT.U32.AND P6, PT, R11.reuse, R136, PT ;  /* 0x000000880b00720c */ /* 0x040fe20003fc4070 */
[----:B------:R-:W-:Y:S01]  /*2520*/  @!P3 IMAD.IADD R138, R138, 0x1, -R11 ;  /* 0x000000018a8ab824 */ /* 0x000fe200078e0a0b */
[----:B------:R-:W-:Y:S01]  /*2530*/  ISETP.GT.U32.AND P3, PT, R11, R250, PT ;  /* 0x000000fa0b00720c */ /* 0x000fe20003f64070 */
[C---:B------:R-:W-:Y:S02]  /*2540*/  VIADD R16, R10.reuse, 0x1e0 ;  /* 0x000001e00a107836 */ /* 0x040fe40000000000 */
[----:B------:R-:W-:Y:S02]  /*2550*/  VIADD R14, R10, 0x1e8 ;  /* 0x000001e80a0e7836 */ /* 0x000fe40000000000 */
[----:B------:R-:W-:Y:S01]  /*2560*/  IMAD.HI.U32 R6, R12, R134, RZ ;  /* 0x000000860c067227 */ /* 0x000fe200078e00ff */
[----:B------:R-:W-:-:S02]  /*2570*/  IABS R40, R16 ;  /* 0x0000001000287213 */ /* 0x000fc40000000000 */
[----:B------:R-:W-:Y:S01]  /*2580*/  IABS R38, R14 ;  /* 0x0000000e00267213 */ /* 0x000fe20000000000 */
[--C-:B------:R-:W-:Y:S01]  /*2590*/  @!P2 IMAD.IADD R32, R32, 0x1, -R11.reuse ;  /* 0x000000012020a824 */ /* 0x100fe200078e0a0b */
[----:B------:R-:W-:Y:S01]  /*25a0*/  ISETP.GE.AND P2, PT, R18, RZ, PT ;  /* 0x000000ff1200720c */ /* 0x000fe20003f46270 */
[--C-:B------:R-:W-:Y:S02]  /*25b0*/  @!P6 IMAD.IADD R136, R136, 0x1, -R11.reuse ;  /* 0x000000018888e824 */ /* 0x100fe400078e0a0b */
[----:B------:R-:W-:Y:S01]  /*25c0*/  @!P3 IMAD.IADD R250, R250, 0x1, -R11 ;  /* 0x00000001fafab824 */ /* 0x000fe200078e0a0b */
[----:B------:R-:W-:Y:S01]  /*25d0*/  ISETP.GT.U32.AND P6, PT, R11, R32, PT ;  /* 0x000000200b00720c */ /* 0x000fe20003fc4070 */
[----:B------:R-:W-:Y:S01]  /*25e0*/  IMAD.HI.U32 R13, R12, R40, RZ ;  /* 0x000000280c0d7227 */ /* 0x000fe200078e00ff */
[----:B------:R-:W-:-:S03]  /*25f0*/  ISETP.GE.AND P3, PT, R10, RZ, PT ;  /* 0x000000ff0a00720c */ /* 0x000fc60003f66270 */
[----:B------:R-:W-:-:S04]  /*2600*/  IMAD.HI.U32 R0, R12, R38, RZ ;  /* 0x000000260c007227 */ /* 0x000fc800078e00ff */
[----:B------:R-:W-:Y:S02]  /*2610*/  IMAD.MOV R13, RZ, RZ, -R13 ;  /* 0x000000ffff0d7224 */ /* 0x000fe400078e0a0d */
[----:B------:R-:W-:Y:S02]  /*2620*/  IMAD.MOV R0, RZ, RZ, -R0 ;  /* 0x000000ffff007224 */ /* 0x000fe400078e0a00 */
[C---:B------:R-:W-:Y:S02]  /*2630*/  IMAD R40, R11.reuse, R13, R40 ;  /* 0x0000000d0b287224 */ /* 0x040fe400078e0228 */
[----:B------:R-:W-:Y:S02]  /*2640*/  IMAD.MOV R6, RZ, RZ, -R6 ;  /* 0x000000ffff067224 */ /* 0x000fe400078e0a06 */
[----:B------:R-:W-:Y:S02]  /*2650*/  IMAD R38, R11, R0, R38 ;  /* 0x000000000b267224 */ /* 0x000fe400078e0226 */
[----:B------:R-:W-:-:S02]  /*2660*/  VIADD R17, R10, 0x1dc ;  /* 0x000001dc0a117836 */ /* 0x000fc40000000000 */
[----:B------:R-:W-:Y:S01]  /*2670*/  @!P6 IMAD.IADD R32, R32, 0x1, -R11 ;  /* 0x000000012020e824 */ /* 0x000fe200078e0a0b */
[C---:B------:R-:W-:Y:S01]  /*2680*/  ISETP.GT.U32.AND P6, PT, R11.reuse, R40, PT ;  /* 0x000000280b00720c */ /* 0x040fe20003fc4070 */
[C---:B------:R-:W-:Y:S01]  /*2690*/  IMAD R134, R11.reuse, R6, R134 ;  /* 0x000000060b867224 */ /* 0x040fe200078e0286 */
[----:B------:R-:W-:Y:S01]  /*26a0*/  IABS R132, R17 ;  /* 0x0000001100847213 */ /* 0x000fe20000000000 */
[----:B------:R-:W-:Y:S01]  /*26b0*/  @!P3 IMAD.MOV R138, RZ, RZ, -R138 ;  /* 0x000000ffff8ab224 */ /* 0x000fe200078e0a8a */
[C---:B------:R-:W-:Y:S01]  /*26c0*/  ISETP.GT.U32.AND P3, PT, R11.reuse, R38, PT ;  /* 0x000000260b00720c */ /* 0x040fe20003f64070 */
[----:B------:R-:W-:Y:S01]  /*26d0*/  @!P0 IMAD.MOV R248, RZ, RZ, -R248 ;  /* 0x000000fffff88224 */ /* 0x000fe200078e0af8 */
[C---:B------:R-:W-:Y:S01]  /*26e0*/  ISETP.GT.U32.AND P0, PT, R11.reuse, R136, PT ;  /* 0x000000880b00720c */ /* 0x040fe20003f04070 */
[----:B------:R-:W-:Y:S01]  /*26f0*/  @!P4 IMAD.MOV R250, RZ, RZ, -R250 ;  /* 0x000000fffffac224 */ /* 0x000fe200078e0afa */
[----:B------:R-:W-:Y:S01]  /*2700*/  ISETP.GT.U32.AND P4, PT, R11, R134, PT ;  /* 0x000000860b00720c */ /* 0x000fe20003f84070 */
[----:B------:R-:W-:-:S04]  /*2710*/  IMAD.HI.U32 R0, R12, R132, RZ ;  /* 0x000000840c007227 */ /* 0x000fc800078e00ff */
[----:B------:R-:W-:Y:S02]  /*2720*/  IMAD.MOV R6, RZ, RZ, -R0 ;  /* 0x000000ffff067224 */ /* 0x000fe400078e0a00 */
[--C-:B------:R-:W-:Y:S02]  /*2730*/  @!P6 IMAD.IADD R40, R40, 0x1, -R11.reuse ;  /* 0x000000012828e824 */ /* 0x100fe400078e0a0b */
[----:B------:R-:W-:Y:S02]  /*2740*/  VIADD R13, R10, 0x1d8 ;  /* 0x000001d80a0d7836 */ /* 0x000fe40000000000 */
[--C-:B------:R-:W-:Y:S01]  /*2750*/  @!P0 IMAD.IADD R136, R136, 0x1, -R11.reuse ;  /* 0x0000000188888824 */ /* 0x100fe200078e0a0b */
[----:B------:R-:W-:Y:S01]  /*2760*/  ISETP.GE.AND P0, PT, R15, RZ, PT ;  /* 0x000000ff0f00720c */ /* 0x000fe20003f06270 */
[--C-:B------:R-:W-:Y:S01]  /*2770*/  @!P3 IMAD.IADD R38, R38, 0x1, -R11.reuse ;  /* 0x000000012626b824 */ /* 0x100fe200078e0a0b */
[----:B------:R-:W-:Y:S01]  /*2780*/  IABS R42, R13 ;  /* 0x0000000d002a7213 */ /* 0x000fe20000000000 */
[C---:B------:R-:W-:Y:S01]  /*2790*/  IMAD R132, R11.reuse, R6, R132 ;  /* 0x000000060b847224 */ /* 0x040fe200078e0284 */
[----:B------:R-:W-:Y:S01]  /*27a0*/  ISETP.GE.AND P3, PT, R16, RZ, PT ;  /* 0x000000ff1000720c */ /* 0x000fe20003f66270 */
[----:B------:R-:W-:Y:S01]  /*27b0*/  @!P1 IMAD.MOV R32, RZ, RZ, -R32 ;  /* 0x000000ffff209224 */ /* 0x000fe200078e0a20 */
[C---:B------:R-:W-:Y:S01]  /*27c0*/  ISETP.GT.U32.AND P1, PT, R11.reuse, R40, PT ;  /* 0x000000280b00720c */ /* 0x040fe20003f24070 */
[----:B------:R-:W-:Y:S01]  /*27d0*/  @!P4 IMAD.IADD R134, R134, 0x1, -R11 ;  /* 0x000000018686c824 */ /* 0x000fe200078e0a0b */
[C---:B------:R-:W-:Y:S01]  /*27e0*/  ISETP.GT.U32.AND P4, PT, R11.reuse, R38, PT ;  /* 0x000000260b00720c */ /* 0x040fe20003f84070 */
[----:B------:R-:W-:Y:S01]  /*27f0*/  @!P2 IMAD.MOV R136, RZ, RZ, -R136 ;  /* 0x000000ffff88a224 */ /* 0x000fe200078e0a88 */
[C---:B------:R-:W-:Y:S01]  /*2800*/  ISETP.GT.U32.AND P2, PT, R11.reuse, R132, PT ;  /* 0x000000840b00720c */ /* 0x040fe20003f44070 */
[----:B------:R-:W-:Y:S01]  /*2810*/  @!P5 IMAD.MOV R252, RZ, RZ, -R252 ;  /* 0x000000fffffcd224 */ /* 0x000fe200078e0afc */
[----:B------:R-:W-:Y:S01]  /*2820*/  ISETP.GE.AND P5, PT, R14, RZ, PT ;  /* 0x000000ff0e00720c */ /* 0x000fe20003fa6270 */
[----:B------:R-:W-:Y:S01]  /*2830*/  VIADD R14, R10, 0x1d4 ;  /* 0x000001d40a0e7836 */ /* 0x000fe20000000000 */
[----:B------:R-:W-:Y:S01]  /*2840*/  ISETP.GT.U32.AND P6, PT, R11, R134, PT ;  /* 0x000000860b00720c */ /* 0x000fe20003fc4070 */
[----:B------:R-:W-:-:S03]  /*2850*/  IMAD.HI.U32 R0, R12, R42, RZ ;  /* 0x0000002a0c007227 */ /* 0x000fc600078e00ff */
[----:B------:R-:W-:Y:S01]  /*2860*/  IABS R130, R14 ;  /* 0x0000000e00827213 */ /* 0x000fe20000000000 */
[----:B------:R-:W-:Y:S02]  /*2870*/  IMAD.MOV R0, RZ, RZ, -R0 ;  /* 0x000000ffff007224 */ /* 0x000fe400078e0a00 */
[--C-:B------:R-:W-:Y:S01]  /*2880*/  @!P1 IMAD.IADD R40, R40, 0x1, -R11.reuse ;  /* 0x0000000128289824 */ /* 0x100fe200078e0a0b */
[----:B------:R-:W-:Y:S01]  /*2890*/  ISETP.GE.AND P1, PT, R13, RZ, PT ;  /* 0x000000ff0d00720c */ /* 0x000fe20003f26270 */
[----:B------:R-:W-:Y:S02]  /*28a0*/  IMAD R42, R11, R0, R42 ;  /* 0x000000000b2a7224 */ /* 0x000fe400078e022a */
[--C-:B------:R-:W-:Y:S01]  /*28b0*/  @!P4 IMAD.IADD R38, R38, 0x1, -R11.reuse ;  /* 0x000000012626c824 */ /* 0x100fe200078e0a0b */
[----:B------:R-:W-:Y:S01]  /*28c0*/  ISETP.GE.AND P4, PT, R17, RZ, PT ;  /* 0x000000ff1100720c */ /* 0x000fe20003f86270 */
[----:B------:R-:W-:Y:S02]  /*28d0*/  VIADD R13, R10, 0x1cc ;  /* 0x000001cc0a0d7836 */ /* 0x000fe40000000000 */
[----:B------:R-:W-:Y:S01]  /*28e0*/  @!P2 IMAD.IADD R132, R132, 0x1, -R11 ;  /* 0x000000018484a824 */ /* 0x000fe200078e0a0b */
[----:B------:R-:W-:Y:S01]  /*28f0*/  ISETP.GE.AND P2, PT, R14, RZ, PT ;  /* 0x000000ff0e00720c */ /* 0x000fe20003f46270 */
[----:B------:R-:W-:Y:S01]  /*2900*/  IMAD.HI.U32 R0, R12, R130, RZ ;  /* 0x000000820c007227 */ /* 0x000fe200078e00ff */
[----:B------:R-:W-:-:S03]  /*2910*/  IABS R128, R13 ;  /* 0x0000000d00807213 */ /* 0x000fc60000000000 */
[----:B------:R-:W-:Y:S01]  /*2920*/  @!P6 IMAD.IADD R134, R134, 0x1, -R11 ;  /* 0x000000018686e824 */ /* 0x000fe200078e0a0b */
[C---:B------:R-:W-:Y:S01]  /*2930*/  ISETP.GT.U32.AND P6, PT, R11.reuse, R42, PT ;  /* 0x0000002a0b00720c */ /* 0x040fe20003fc4070 */
[----:B------:R-:W-:Y:S01]  /*2940*/  @!P5 IMAD.MOV R38, RZ, RZ, -R38 ;  /* 0x000000ffff26d224 */ /* 0x000fe200078e0a26 */
[C---:B------:R-:W-:Y:S01]  /*2950*/  ISETP.GT.U32.AND P5, PT, R11.reuse, R132, PT ;  /* 0x000000840b00720c */ /* 0x040fe20003fa4070 */
[----:B------:R-:W-:Y:S02]  /*2960*/  IMAD.MOV R0, RZ, RZ, -R0 ;  /* 0x000000ffff007224 */ /* 0x000fe400078e0a00 */
[----:B------:R-:W-:Y:S02]  /*2970*/  VIADD R15, R10, 0x1d0 ;  /* 0x000001d00a0f7836 */ /* 0x000fe40000000000 */
[----:B------:R-:W-:Y:S02]  /*2980*/  IMAD R130, R11, R0, R130 ;  /* 0x000000000b827224 */ /* 0x000fe400078e0282 */
[----:B------:R-:W-:Y:S01]  /*2990*/  IMAD.HI.U32 R0, R12, R128, RZ ;  /* 0x000000800c007227 */ /* 0x000fe200078e00ff */
[----:B------:R-:W-:-:S03]  /*29a0*/  IABS R44, R15 ;  /* 0x0000000f002c7213 */ /* 0x000fc60000000000 */
[----:B------:R-:W-:Y:S02]  /*29b0*/  IMAD.MOV R0, RZ, RZ, -R0 ;  /* 0x000000ffff007224 */ /* 0x000fe400078e0a00 */
[--C-:B------:R-:W-:Y:S02]  /*29c0*/  @!P6 IMAD.IADD R42, R42, 0x1, -R11.reuse ;  /* 0x000000012a2ae824 */ /* 0x100fe400078e0a0b */
[----:B------:R-:W-:Y:S02]  /*29d0*/  @!P5 IMAD.IADD R132, R132, 0x1, -R11 ;  /* 0x000000018484d824 */ /* 0x000fe400078e0a0b */
[C---:B------:R-:W-:Y:S01]  /*29e0*/  IMAD R128, R11.reuse, R0, R128 ;  /* 0x000000000b807224 */ /* 0x040fe200078e0280 */
[----:B------:R-:W-:Y:S01]  /*29f0*/  ISETP.GT.U32.AND P6, PT, R11, R42, PT ;  /* 0x0000002a0b00720c */ /* 0x000fe20003fc4070 */
[----:B------:R-:W-:-:S04]  /*2a00*/  IMAD.HI.U32 R6, R12, R44, RZ ;  /* 0x0000002c0c067227 */ /* 0x000fc800078e00ff */
[----:B------:R-:W-:Y:S01]  /*2a10*/  @!P4 IMAD.MOV R132, RZ, RZ, -R132 ;  /* 0x000000ffff84c224 */ /* 0x000fe200078e0a84 */
[C---:B------:R-:W-:Y:S01]  /*2a20*/  ISETP.GT.U32.AND P4, PT, R11.reuse, R128, PT ;  /* 0x000000800b00720c */ /* 0x040fe20003f84070 */
[----:B------:R-:W-:Y:S02]  /*2a30*/  IMAD.MOV R6, RZ, RZ, -R6 ;  /* 0x000000ffff067224 */ /* 0x000fe400078e0a06 */
[----:B------:R-:W-:Y:S01]  /*2a40*/  @!P0 IMAD.MOV R134, RZ, RZ, -R134 ;  /* 0x000000ffff868224 */ /* 0x000fe200078e0a86 */
[C---:B------:R-:W-:Y:S01]  /*2a50*/  ISETP.GT.U32.AND P0, PT, R11.reuse, R130, PT ;  /* 0x000000820b00720c */ /* 0x040fe20003f04070 */
[C---:B------:R-:W-:Y:S02]  /*2a60*/  IMAD R44, R11.reuse, R6, R44 ;  /* 0x000000060b2c7224 */ /* 0x040fe400078e022c */
[----:B------:R-:W-:Y:S02]  /*2a70*/  VIADD R14, R10, 0x1c4 ;  /* 0x000001c40a0e7836 */ /* 0x000fe40000000000 */
[--C-:B------:R-:W-:Y:S01]  /*2a80*/  @!P6 IMAD.IADD R42, R42, 0x1, -R11.reuse ;  /* 0x000000012a2ae824 */ /* 0x100fe200078e0a0b */
[----:B------:R-:W-:Y:S01]  /*2a90*/  ISETP.GT.U32.AND P5, PT, R11, R44, PT ;  /* 0x0000002c0b00720c */ /* 0x000fe20003fa4070 */
[----:B------:R-:W-:Y:S01]  /*2aa0*/  VIADD R6, R10, 0x1c8 ;  /* 0x000001c80a067836 */ /* 0x000fe20000000000 */
[----:B------:R-:W-:Y:S01]  /*2ab0*/  IABS R126, R14 ;  /* 0x0000000e007e7213 */ /* 0x000fe20000000000 */
[--C-:B------:R-:W-:Y:S01]  /*2ac0*/  @!P4 IMAD.IADD R128, R128, 0x1, -R11.reuse ;  /* 0x000000018080c824 */ /* 0x100fe200078e0a0b */
[----:B------:R-:W-:Y:S01]  /*2ad0*/  ISETP.GE.AND P6, PT, R13, RZ, PT ;  /* 0x000000ff0d00720c */ /* 0x000fe20003fc6270 */
[----:B------:R-:W-:Y:S01]  /*2ae0*/  @!P1 IMAD.MOV R42, RZ, RZ, -R42 ;  /* 0x000000ffff2a9224 */ /* 0x000fe200078e0a2a */
[----:B------:R-:W-:Y:S01]  /*2af0*/  IABS R46, R6 ;  /* 0x00000006002e7213 */ /* 0x000fe20000000000 */
[----:B------:R-:W-:Y:S01]  /*2b00*/  @!P0 IMAD.IADD R130, R130, 0x1, -R11 ;  /* 0x0000000182828824 */ /* 0x000fe200078e0a0b */
[----:B------:R-:W-:Y:S01]  /*2b10*/  ISETP.GE.AND P1, PT, R6, RZ, PT ;  /* 0x000000ff0600720c */ /* 0x000fe20003f26270 */
[----:B------:R-:W-:Y:S01]  /*2b20*/  IMAD.HI.U32 R6, R12, R126, RZ ;  /* 0x0000007e0c067227 */ /* 0x000fe200078e00ff */
[----:B------:R-:W-:-:S02]  /*2b30*/  ISETP.GT.U32.AND P4, PT, R11, R128, PT ;  /* 0x000000800b00720c */ /* 0x000fc40003f84070 */
[C---:B------:R-:W-:Y:S01]  /*2b40*/  ISETP.GT.U32.AND P0, PT, R11.reuse, R130, PT ;  /* 0x000000820b00720c */ /* 0x040fe20003f04070 */
[----:B------:R-:W-:Y:S02]  /*2b50*/  IMAD.MOV R6, RZ, RZ, -R6 ;  /* 0x000000ffff067224 */ /* 0x000fe400078e0a06 */
[----:B------:R-:W-:Y:S02]  /*2b60*/  @!P5 IMAD.IADD R44, R44, 0x1, -R11 ;  /* 0x000000012c2cd824 */ /* 0x000fe400078e0a0b */
[----:B------:R-:W-:Y:S02]  /*2b70*/  IMAD R126, R11, R6, R126 ;  /* 0x000000060b7e7224 */ /* 0x000fe400078e027e */
[----:B------:R-:W-:Y:S01]  /*2b80*/  @!P3 IMAD.MOV R40, RZ, RZ, -R40 ;  /* 0x000000ffff28b224 */ /* 0x000fe200078e0a28 */
[----:B------:R-:W-:Y:S01]  /*2b90*/  ISETP.GE.AND P3, PT, R15, RZ, PT ;  /* 0x000000ff0f00720c */ /* 0x000fe20003f66270 */
[----:B------:R-:W-:Y:S01]  /*2ba0*/  VIADD R15, R10, 0x1c0 ;  /* 0x000001c00a0f7836 */ /* 0x000fe20000000000 */
[----:B------:R-:W-:Y:S01]  /*2bb0*/  ISETP.GT.U32.AND P5, PT, R11, R44, PT ;  /* 0x0000002c0b00720c */ /* 0x000fe20003fa4070 */
[----:B------:R-:W-:-:S03]  /*2bc0*/  IMAD.HI.U32 R0, R12, R46, RZ ;  /* 0x0000002e0c007227 */ /* 0x000fc600078e00ff */
[----:B------:R-:W-:Y:S01]  /*2bd0*/  IABS R48, R15 ;  /* 0x0000000f00307213 */ /* 0x000fe20000000000 */
[--C-:B------:R-:W-:Y:S01]  /*2be0*/  @!P4 IMAD.IADD R128, R128, 0x1, -R11.reuse ;  /* 0x000000018080c824 */ /* 0x100fe200078e0a0b */
[C---:B------:R-:W-:Y:S01]  /*2bf0*/  ISETP.GT.U32.AND P4, PT, R11.reuse, R126, PT ;  /* 0x0000007e0b00720c */ /* 0x040fe20003f84070 */
[----:B------:R-:W-:Y:S02]  /*2c00*/  IMAD.MOV R0, RZ, RZ, -R0 ;  /* 0x000000ffff007224 */ /* 0x000fe400078e0a00 */
[----:B------:R-:W-:Y:S01]  /*2c10*/  @!P0 IMAD.IADD R130, R130, 0x1, -R11 ;  /* 0x0000000182828824 */ /* 0x000fe200078e0a0b */
[----:B------:R-:W-:Y:S01]  /*2c20*/  ISETP.GE.AND P0, PT, R14, RZ, PT ;  /* 0x000000ff0e00720c */ /* 0x000fe20003f06270 */
[----:B------:R-:W-:Y:S02]  /*2c30*/  IMAD R46, R11, R0, R46 ;  /* 0x000000000b2e7224 */ /* 0x000fe400078e022e */
[----:B------:R-:W-:-:S04]  /*2c40*/  IMAD.HI.U32 R13, R12, R48, RZ ;  /* 0x000000300c0d7227 */ /* 0x000fc800078e00ff */
[----:B------:R-:W-:Y:S02]  /*2c50*/  VIADD R0, R10, 0x1bc ;  /* 0x000001bc0a007836 */ /* 0x000fe40000000000 */
[----:B------:R-:W-:Y:S01]  /*2c60*/  @!P5 IMAD.IADD R44, R44, 0x1, -R11 ;  /* 0x000000012c2cd824 */ /* 0x000fe200078e0a0b */
[----:B------:R-:W-:Y:S01]  /*2c70*/  ISETP.GE.AND P5, PT, R15, RZ, PT ;  /* 0x000000ff0f00720c */ /* 0x000fe20003fa6270 */
[----:B------:R-:W-:Y:S01]  /*2c80*/  @!P2 IMAD.MOV R130, RZ, RZ, -R130 ;  /* 0x000000ffff82a224 */ /* 0x000fe200078e0a82 */
[----:B------:R-:W-:Y:S01]  /*2c90*/  ISETP.GT.U32.AND P2, PT, R11, R46, PT ;  /* 0x0000002e0b00720c */ /* 0x000fe20003f44070 */
[----:B------:R-:W-:Y:S01]  /*2ca0*/  IMAD.MOV R13, RZ, RZ, -R13 ;  /* 0x000000ffff0d7224 */ /* 0x000fe200078e0a0d */
[----:B------:R-:W-:Y:S01]  /*2cb0*/  IABS R124, R0 ;  /* 0x00000000007c7213 */ /* 0x000fe20000000000 */
[----:B------:R-:W-:Y:S02]  /*2cc0*/  VIADD R15, R10, 0x1b8 ;  /* 0x000001b80a0f7836 */ /* 0x000fe40000000000 */
[----:B------:R-:W-:-:S02]  /*2cd0*/  @!P4 IMAD.IADD R126, R126, 0x1, -R11 ;  /* 0x000000017e7ec824 */ /* 0x000fc400078e0a0b */
[C---:B------:R-:W-:Y:S01]  /*2ce0*/  IMAD R48, R11.reuse, R13, R48 ;  /* 0x0000000d0b307224 */ /* 0x040fe200078e0230 */
[----:B------:R-:W-:Y:S01]  /*2cf0*/  IABS R50, R15 ;  /* 0x0000000f00327213 */ /* 0x000fe20000000000 */
[----:B------:R-:W-:Y:S01]  /*2d00*/  @!P3 IMAD.MOV R44, RZ, RZ, -R44 ;  /* 0x000000ffff2cb224 */ /* 0x000fe200078e0a2c */
[----:B------:R-:W-:Y:S01]  /*2d10*/  ISETP.GE.AND P3, PT, R0, RZ, PT ;  /* 0x000000ff0000720c */ /* 0x000fe20003f66270 */
[----:B------:R-:W-:Y:S01]  /*2d20*/  IMAD.HI.U32 R0, R12, R124, RZ ;  /* 0x0000007c0c007227 */ /* 0x000fe200078e00ff */
[----:B------:R-:W-:-:S03]  /*2d30*/  ISETP.GT.U32.AND P4, PT, R11, R126, PT ;  /* 0x0000007e0b00720c */ /* 0x000fc60003f84070 */
[----:B------:R-:W-:Y:S01]  /*2d40*/  @!P6 IMAD.MOV R128, RZ, RZ, -R128 ;  /* 0x000000ffff80e224 */ /* 0x000fe200078e0a80 */
[----:B------:R-:W-:Y:S01]  /*2d50*/  ISETP.GT.U32.AND P6, PT, R11, R48, PT ;  /* 0x000000300b00720c */ /* 0x000fe20003fc4070 */
[----:B------:R-:W-:Y:S02]  /*2d60*/  VIADD R17, R10, 0x1b0 ;  /* 0x000001b00a117836 */ /* 0x000fe40000000000 */
[----:B------:R-:W-:-:S03]  /*2d70*/  IMAD.HI.U32 R6, R12, R50, RZ ;  /* 0x000000320c067227 */ /* 0x000fc600078e00ff */
[----:B------:R-:W-:Y:S01]  /*2d80*/  IABS R52, R17 ;  /* 0x0000001100347213 */ /* 0x000fe20000000000 */
[----:B------:R-:W-:Y:S02]  /*2d90*/  IMAD.MOV R0, RZ, RZ, -R0 ;  /* 0x000000ffff007224 */ /* 0x000fe400078e0a00 */
[--C-:B------:R-:W-:Y:S02]  /*2da0*/  @!P2 IMAD.IADD R46, R46, 0x1, -R11.reuse ;  /* 0x000000012e2ea824 */ /* 0x100fe400078e0a0b */
[----:B------:R-:W-:Y:S02]  /*2db0*/  IMAD.MOV R6, RZ, RZ, -R6 ;  /* 0x000000ffff067224 */ /* 0x000fe400078e0a06 */
[C---:B------:R-:W-:Y:S01]  /*2dc0*/  IMAD R124, R11.reuse, R0, R124 ;  /* 0x000000000b7c7224 */ /* 0x040fe200078e027c */
[C---:B------:R-:W-:Y:S01]  /*2dd0*/  ISETP.GT.U32.AND P2, PT, R11.reuse, R46, PT ;  /* 0x0000002e0b00720c */ /* 0x040fe20003f44070 */
[C---:B------:R-:W-:Y:S02]  /*2de0*/  IMAD R50, R11.reuse, R6, R50 ;  /* 0x000000060b327224 */ /* 0x040fe400078e0232 */
[----:B------:R-:W-:Y:S01]  /*2df0*/  @!P4 IMAD.IADD R126, R126, 0x1, -R11 ;  /* 0x000000017e7ec824 */ /* 0x000fe200078e0a0b */
[----:B------:R-:W-:Y:S01]  /*2e00*/  ISETP.GT.U32.AND P4, PT, R11, R124, PT ;  /* 0x0000007c0b00720c */ /* 0x000fe20003f84070 */
[----:B------:R-:W-:-:S04]  /*2e10*/  IMAD.HI.U32 R14, R12, R52, RZ ;  /* 0x000000340c0e7227 */ /* 0x000fc800078e00ff */
[--C-:B------:R-:W-:Y:S01]  /*2e20*/  @!P6 IMAD.IADD R48, R48, 0x1, -R11.reuse ;  /* 0x000000013030e824 */ /* 0x100fe200078e0a0b */
[C---:B------:R-:W-:Y:S01]  /*2e30*/  ISETP.GT.U32.AND P6, PT, R11.reuse, R50, PT ;  /* 0x000000320b00720c */ /* 0x040fe20003fc4070 */
[----:B------:R-:W-:Y:S02]  /*2e40*/  IMAD.MOV R14, RZ, RZ, -R14 ;  /* 0x000000ffff0e7224 */ /* 0x000fe400078e0a0e */
[C---:B------:R-:W-:Y:S02]  /*2e50*/  VIADD R16, R10.reuse, 0x1b4 ;  /* 0x000001b40a107836 */ /* 0x040fe40000000000 */
[----:B------:R-:W-:Y:S02]  /*2e60*/  IMAD R52, R11, R14, R52 ;  /* 0x0000000e0b347224 */ /* 0x000fe400078e0234 */
[----:B------:R-:W-:Y:S01]  /*2e70*/  VIADD R14, R10, 0x1ac ;  /* 0x000001ac0a0e7836 */ /* 0x000fe20000000000 */
[----:B------:R-:W-:Y:S01]  /*2e80*/  IABS R122, R16 ;  /* 0x00000010007a7213 */ /* 0x000fe20000000000 */
[--C-:B------:R-:W-:Y:S01]  /*2e90*/  @!P2 IMAD.IADD R46, R46, 0x1, -R11.reuse ;  /* 0x000000012e2ea824 */ /* 0x100fe200078e0a0b */
[----:B------:R-:W-:Y:S01]  /*2ea0*/  ISETP.GE.AND P2, PT, R15, RZ, PT ;  /* 0x000000ff0f00720c */ /* 0x000fe20003f46270 */
[----:B------:R-:W-:Y:S01]  /*2eb0*/  VIADD R15, R10, 0x1a8 ;  /* 0x000001a80a0f7836 */ /* 0x000fe20000000000 */
[----:B------:R-:W-:Y:S01]  /*2ec0*/  IABS R120, R14 ;  /* 0x0000000e00787213 */ /* 0x000fe20000000000 */
[----:B------:R-:W-:Y:S01]  /*2ed0*/  @!P4 IMAD.IADD R124, R124, 0x1, -R11 ;  /* 0x000000017c7cc824 */ /* 0x000fe200078e0a0b */
[----:B------:R-:W-:Y:S01]  /*2ee0*/  ISETP.GT.U32.AND P4, PT, R11, R48, PT ;  /* 0x000000300b00720c */ /* 0x000fe20003f84070 */
[----:B------:R-:W-:Y:S01]  /*2ef0*/  IMAD.HI.U32 R13, R12, R122, RZ ;  /* 0x0000007a0c0d7227 */ /* 0x000fe200078e00ff */
[----:B------:R-:W-:-:S03]  /*2f00*/  IABS R54, R15 ;  /* 0x0000000f00367213 */ /* 0x000fc60000000000 */
[----:B------:R-:W-:Y:S02]  /*2f10*/  @!P6 IMAD.IADD R50, R50, 0x1, -R11 ;  /* 0x000000013232e824 */ /* 0x000fe400078e0a0b */
[----:B------:R-:W-:Y:S01]  /*2f20*/  @!P1 IMAD.MOV R46, RZ, RZ, -R46 ;  /* 0x000000ffff2e9224 */ /* 0x000fe200078e0a2e */
[C---:B------:R-:W-:Y:S01]  /*2f30*/  ISETP.GT.U32.AND P1, PT, R11.reuse, R124, PT ;  /* 0x0000007c0b00720c */ /* 0x040fe20003f24070 */
[----:B------:R-:W-:Y:S01]  /*2f40*/  IMAD.MOV R13, RZ, RZ, -R13 ;  /* 0x000000ffff0d7224 */ /* 0x000fe200078e0a0d */
[----:B------:R-:W-:Y:S01]  /*2f50*/  ISETP.GT.U32.AND P6, PT, R11, R50, PT ;  /* 0x000000320b00720c */ /* 0x000fe20003fc4070 */
[----:B------:R-:W-:-:S04]  /*2f60*/  IMAD.HI.U32 R0, R12, R120, RZ ;  /* 0x000000780c007227 */ /* 0x000fc800078e00ff */
[----:B------:R-:W-:Y:S02]  /*2f70*/  IMAD R122, R11, R13, R122 ;  /* 0x0000000d0b7a7224 */ /* 0x000fe400078e027a */
[----:B------:R-:W-:-:S04]  /*2f80*/  IMAD.HI.U32 R6, R12, R54, RZ ;  /* 0x000000360c067227 */ /* 0x000fc800078e00ff */
[----:B------:R-:W-:Y:S02]  /*2f90*/  IMAD.MOV R0, RZ, RZ, -R0 ;  /* 0x000000ffff007224 */ /* 0x000fe400078e0a00 */
[----:B------:R-:W-:Y:S02]  /*2fa0*/  IMAD.MOV R13, RZ, RZ, -R6 ;  /* 0x000000ffff0d7224 */ /* 0x000fe400078e0a06 */
[----:B------:R-:W-:Y:S01]  /*2fb0*/  @!P0 IMAD.MOV R126, RZ, RZ, -R126 ;  /* 0x000000ffff7e8224 */ /* 0x000fe200078e0a7e */
[C---:B------:R-:W-:Y:S01]  /*2fc0*/  ISETP.GT.U32.AND P0, PT, R11.reuse, R122, PT ;  /* 0x0000007a0b00720c */ /* 0x040fe20003f04070 */
[----:B------:R-:W-:Y:S01]  /*2fd0*/  @!P4 IMAD.IADD R48, R48, 0x1, -R11 ;  /* 0x000000013030c824 */ /* 0x000fe200078e0a0b */
[C---:B------:R-:W-:Y:S01]  /*2fe0*/  ISETP.GT.U32.AND P4, PT, R11.reuse, R52, PT ;  /* 0x000000340b00720c */ /* 0x040fe20003f84070 */
[C---:B------:R-:W-:Y:S02]  /*2ff0*/  IMAD R120, R11.reuse, R0, R120 ;  /* 0x000000000b787224 */ /* 0x040fe400078e0278 */
[----:B------:R-:W-:-:S02]  /*3000*/  IMAD R54, R11, R13, R54 ;  /* 0x0000000d0b367224 */ /* 0x000fc400078e0236 */
[--C-:B------:R-:W-:Y:S01]  /*3010*/  @!P1 IMAD.IADD R124, R124, 0x1, -R11.reuse ;  /* 0x000000017c7c9824 */ /* 0x100fe200078e0a0b */
[C---:B------:R-:W-:Y:S01]  /*3020*/  ISETP.GT.U32.AND P1, PT, R11.reuse, R120, PT ;  /* 0x000000780b00720c */ /* 0x040fe20003f24070 */
[--C-:B------:R-:W-:Y:S01]  /*3030*/  @!P6 IMAD.IADD R50, R50, 0x1, -R11.reuse ;  /* 0x000000013232e824 */ /* 0x100fe200078e0a0b */
[----:B------:R-:W-:Y:S01]  /*3040*/  ISETP.GT.U32.AND P6, PT, R11, R54, PT ;  /* 0x000000360b00720c */ /* 0x000fe20003fc4070 */
[----:B------:R-:W-:Y:S02]  /*3050*/  VIADD R19, R10, 0x1a0 ;  /* 0x000001a00a137836 */ /* 0x000fe40000000000 */
[--C-:B------:R-:W-:Y:S01]  /*3060*/  @!P0 IMAD.IADD R122, R122, 0x1, -R11.reuse ;  /* 0x000000017a7a8824 */ /* 0x100fe200078e0a0b */
[----:B------:R-:W-:Y:S01]  /*3070*/  ISETP.GE.AND P0, PT, R16, RZ, PT ;  /* 0x000000ff1000720c */ /* 0x000fe20003f06270 */
[--C-:B------:R-:W-:Y:S01]  /*3080*/  @!P4 IMAD.IADD R52, R52, 0x1, -R11.reuse ;  /* 0x000000013434c824 */ /* 0x100fe200078e0a0b */
[----:B------:R-:W-:Y:S01]  /*3090*/  IABS R56, R19 ;  /* 0x0000001300387213 */ /* 0x000fe20000000000 */
[----:B------:R-:W-:Y:S01]  /*30a0*/  VIADD R18, R10, 0x1a4 ;  /* 0x000001a40a127836 */ /* 0x000fe20000000000 */
[----:B------:R-:W-:Y:S01]  /*30b0*/  ISETP.GE.AND P4, PT, R17, RZ, PT ;  /* 0x000000ff1100720c */ /* 0x000fe20003f86270 */
[----:B------:R-:W-:Y:S01]  /*30c0*/  @!P5 IMAD.MOV R48, RZ, RZ, -R48 ;  /* 0x000000ffff30d224 */ /* 0x000fe200078e0a30 */
[C---:B------:R-:W-:Y:S01]  /*30d0*/  ISETP.GT.U32.AND P5, PT, R11.reuse, R52, PT ;  /* 0x000000340b00720c */ /* 0x040fe20003fa4070 */
[----:B------:R-:W-:Y:S01]  /*30e0*/  @!P1 IMAD.IADD R120, R120, 0x1, -R11 ;  /* 0x0000000178789824 */ /* 0x000fe200078e0a0b */
[----:B------:R-:W-:Y:S01]  /*30f0*/  ISETP.GT.U32.AND P1, PT, R11, R122, PT ;  /* 0x0000007a0b00720c */ /* 0x000fe20003f24070 */
[----:B------:R-:W-:Y:S01]  /*3100*/  IMAD.HI.U32 R6, R12, R56, RZ ;  /* 0x000000380c067227 */ /* 0x000fe200078e00ff */
[----:B------:R-:W-:-:S03]  /*3110*/  IABS R118, R18 ;  /* 0x0000001200767213 */ /* 0x000fc60000000000 */
[----:B------:R-:W-:Y:S01]  /*3120*/  @!P6 IMAD.IADD R54, R54, 0x1, -R11 ;  /* 0x000000013636e824 */ /* 0x000fe200078e0a0b */
[----:B------:R-:W-:Y:S01]  /*3130*/  ISETP.GT.U32.AND P6, PT, R11, R120, PT ;  /* 0x000000780b00720c */ /* 0x000fe20003fc4070 */
[----:B------:R-:W-:Y:S02]  /*3140*/  IMAD.MOV R6, RZ, RZ, -R6 ;  /* 0x000000ffff067224 */ /* 0x000fe400078e0a06 */
[----:B------:R-:W-:Y:S02]  /*3150*/  VIADD R13, R10, 0x19c ;  /* 0x0000019c0a0d7836 */ /* 0x000fe40000000000 */
[----:B------:R-:W-:-:S03]  /*3160*/  IMAD.HI.U32 R0, R12, R118, RZ ;  /* 0x000000760c007227 */ /* 0x000fc600078e00ff */
[----:B------:R-:W-:Y:S01]  /*3170*/  IABS R116, R13 ;  /* 0x0000000d00747213 */ /* 0x000fe20000000000 */
[C---:B------:R-:W-:Y:S02]  /*3180*/  IMAD R56, R11.reuse, R6, R56 ;  /* 0x000000060b387224 */ /* 0x040fe400078e0238 */
[----:B------:R-:W-:Y:S02]  /*3190*/  VIADD R16, R10, 0x198 ;  /* 0x000001980a107836 */ /* 0x000fe40000000000 */
[----:B------:R-:W-:Y:S02]  /*31a0*/  IMAD.MOV R0, RZ, RZ, -R0 ;  /* 0x000000ffff007224 */ /* 0x000fe400078e0a00 */
[----:B------:R-:W-:Y:S01]  /*31b0*/  @!P3 IMAD.MOV R124, RZ, RZ, -R124 ;  /* 0x000000ffff7cb224 */ /* 0x000fe200078e0a7c */
[C---:B------:R-:W-:Y:S01]  /*31c0*/  ISETP.GT.U32.AND P3, PT, R11.reuse, R54, PT ;  /* 0x000000360b00720c */ /* 0x040fe20003f64070 */
[--C-:B------:R-:W-:Y:S01]  /*31d0*/  @!P1 IMAD.IADD R122, R122, 0x1, -R11.reuse ;  /* 0x000000017a7a9824 */ /* 0x100fe200078e0a0b */
[----:B------:R-:W-:Y:S01]  /*31e0*/  IABS R58, R16 ;  /* 0x00000010003a7213 */ /* 0x000fe20000000000 */
[----:B------:R-:W-:Y:S01]  /*31f0*/  @!P5 IMAD.IADD R52, R52, 0x1, -R11 ;  /* 0x000000013434d824 */ /* 0x000fe200078e0a0b */
[----:B------:R-:W-:Y:S01]  /*3200*/  ISETP.GE.AND P1, PT, R14, RZ, PT ;  /* 0x000000ff0e00720c */ /* 0x000fe20003f26270 */
[C---:B------:R-:W-:Y:S01]  /*3210*/  IMAD R118, R11.reuse, R0, R118 ;  /* 0x000000000b767224 */ /* 0x040fe200078e0276 */
[----:B------:R-:W-:Y:S01]  /*3220*/  ISETP.GT.U32.AND P5, PT, R11, R56, PT ;  /* 0x000000380b00720c */ /* 0x000fe20003fa4070 */
[----:B------:R-:W-:-:S04]  /*3230*/  IMAD.HI.U32 R0, R12, R116, RZ ;  /* 0x000000740c007227 */ /* 0x000fc800078e00ff */
[----:B------:R-:W-:Y:S01]  /*3240*/  @!P6 IMAD.IADD R120, R120, 0x1, -R11 ;  /* 0x000000017878e824 */ /* 0x000fe200078e0a0b */
[----:B------:R-:W-:Y:S01]  /*3250*/  ISETP.GE.AND P6, PT, R15, RZ, PT ;  /* 0x000000ff0f00720c */ /* 0x000fe20003fc6270 */
[----:B------:R-:W-:-:S04]  /*3260*/  IMAD.HI.U32 R6, R12, R58, RZ ;  /* 0x0000003a0c067227 */ /* 0x000fc800078e00ff */
[----:B------:R-:W-:Y:S02]  /*3270*/  IMAD.MOV R0, RZ, RZ, -R0 ;  /* 0x000000ffff007224 */ /* 0x000fe400078e0a00 */
[----:B------:R-:W-:Y:S01]  /*3280*/  @!P2 IMAD.MOV R50, RZ, RZ, -R50 ;  /* 0x000000ffff32a224 */ /* 0x000fe200078e0a32 */
[C---:B------:R-:W-:Y:S01]  /*3290*/  ISETP.GT.U32.AND P2, PT, R11.reuse, R118, PT ;  /* 0x000000760b00720c */ /* 0x040fe20003f44070 */
[----:B------:R-:W-:Y:S02]  /*32a0*/  IMAD.MOV R6, RZ, RZ, -R6 ;  /* 0x000000ffff067224 */ /* 0x000fe400078e0a06 */
[----:B------:R-:W-:Y:S02]  /*32b0*/  IMAD R116, R11, R0, R116 ;  /* 0x000000000b747224 */ /* 0x000fe400078e0274 */
[--C-:B------:R-:W-:Y:S01]  /*32c0*/  @!P3 IMAD.IADD R54, R54, 0x1, -R11.reuse ;  /* 0x000000013636b824 */ /* 0x100fe200078e0a0b */
[----:B------:R-:W-:Y:S01]  /*32d0*/  ISETP.GE.AND P3, PT, R18, RZ, PT ;  /* 0x000000ff1200720c */ /* 0x000fe20003f66270 */
[----:B------:R-:W-:Y:S01]  /*32e0*/  @!P5 IMAD.IADD R56, R56, 0x1, -R11 ;  /* 0x000000013838d824 */ /* 0x000fe200078e0a0b */
[----:B------:R-:W-:Y:S01]  /*32f0*/  ISETP.GE.AND P5, PT, R13, RZ, PT ;  /* 0x000000ff0d00720c */ /* 0x000fe20003fa6270 */
[----:B------:R-:W-:-:S02]  /*3300*/  IMAD R58, R11, R6, R58 ;  /* 0x000000060b3a7224 */ /* 0x000fc400078e023a */
[----:B------:R-:W-:Y:S01]  /*3310*/  @!P1 IMAD.MOV R120, RZ, RZ, -R120 ;  /* 0x000000ffff789224 */ /* 0x000fe200078e0a78 */
[C---:B------:R-:W-:Y:S01]  /*3320*/  ISETP.GT.U32.AND P1, PT, R11.reuse, R116, PT ;  /* 0x000000740b00720c */ /* 0x040fe20003f24070 */
[----:B------:R-:W-:Y:S01]  /*3330*/  @!P4 IMAD.MOV R52, RZ, RZ, -R52 ;  /* 0x000000ffff34c224 */ /* 0x000fe200078e0a34 */
[C---:B------:R-:W-:Y:S01]  /*3340*/  ISETP.GT.U32.AND P4, PT, R11.reuse, R56, PT ;  /* 0x000000380b00720c */ /* 0x040fe20003f84070 */
[----:B------:R-:W-:Y:S01]  /*3350*/  @!P6 IMAD.MOV R54, RZ, RZ, -R54 ;  /* 0x000000ffff36e224 */ /* 0x000fe200078e0a36 */
[----:B------:R-:W-:Y:S01]  /*3360*/  ISETP.GT.U32.AND P6, PT, R11, R58, PT ;  /* 0x0000003a0b00720c */ /* 0x000fe20003fc4070 */
[--C-:B------:R-:W-:Y:S01]  /*3370*/  @!P2 IMAD.IADD R118, R118, 0x1, -R11.reuse ;  /* 0x000000017676a824 */ /* 0x100fe200078e0a0b */
[----:B------:R-:W-:Y:S01]  /*3380*/  ISETP.GE.AND P2, PT, R19, RZ, PT ;  /* 0x000000ff1300720c */ /* 0x000fe20003f46270 */
[C---:B------:R-:W-:Y:S02]  /*3390*/  VIADD R0, R10.reuse, 0x194 ;  /* 0x000001940a007836 */ /* 0x040fe40000000000 */
[----:B------:R-:W-:Y:S01]  /*33a0*/  @!P0 IMAD.MOV R122, RZ, RZ, -R122 ;  /* 0x000000ffff7a8224 */ /* 0x000fe200078e0a7a */
[----:B------:R-:W-:Y:S01]  /*33b0*/  ISETP.GT.U32.AND P0, PT, R11, R118, PT ;  /* 0x000000760b00720c */ /* 0x000fe20003f04070 */
[----:B------:R-:W-:Y:S01]  /*33c0*/  VIADD R6, R10, 0x190 ;  /* 0x000001900a067836 */ /* 0x000fe20000000000 */
[----:B------:R-:W-:Y:S01]  /*33d0*/  IABS R114, R0 ;  /* 0x0000000000727213 */ /* 0x000fe20000000000 */
[----:B------:R-:W-:-:S02]  /*33e0*/  @!P1 IMAD.IADD R116, R116, 0x1, -R11 ;  /* 0x0000000174749824 */ /* 0x000fc400078e0a0b */
[--C-:B------:R-:W-:Y:S01]  /*33f0*/  @!P4 IMAD.IADD R56, R56, 0x1, -R11.reuse ;  /* 0x000000013838c824 */ /* 0x100fe200078e0a0b */
[----:B------:R-:W-:Y:S01]  /*3400*/  ISETP.GE.AND P4, PT, R0, RZ, PT ;  /* 0x000000ff0000720c */ /* 0x000fe20003f86270 */
[--C-:B------:R-:W-:Y:S01]  /*3410*/  @!P6 IMAD.IADD R58, R58, 0x1, -R11.reuse ;  /* 0x000000013a3ae824 */ /* 0x100fe200078e0a0b */
[C---:B------:R-:W-:Y:S01]  /*3420*/  ISETP.GT.U32.AND P6, PT, R11.reuse, R116, PT ;  /* 0x000000740b00720c */ /* 0x040fe20003fc4070 */
[----:B------:R-:W-:Y:S01]  /*3430*/  IMAD.HI.U32 R0, R12, R114, RZ ;  /* 0x000000720c007227 */ /* 0x000fe200078e00ff */
[----:B------:R-:W-:Y:S02]  /*3440*/  IABS R60, R6 ;  /* 0x00000006003c7213 */ /* 0x000fe40000000000 */
[----:B------:R-:W-:Y:S01]  /*3450*/  ISETP.GE.AND P1, PT, R6, RZ, PT ;  /* 0x000000ff0600720c */ /* 0x000fe20003f26270 */
[----:B------:R-:W-:Y:S02]  /*3460*/  IMAD.MOV R0, RZ, RZ, -R0 ;  /* 0x000000ffff007224 */ /* 0x000fe400078e0a00 */
[----:B------:R-:W-:Y:S01]  /*3470*/  @!P0 IMAD.IADD R118, R118, 0x1, -R11 ;  /* 0x0000000176768824 */ /* 0x000fe200078e0a0b */
[----:B------:R-:W-:Y:S01]  /*3480*/  ISETP.GE.AND P0, PT, R16, RZ, PT ;  /* 0x000000ff1000720c */ /* 0x000fe20003f06270 */
[----:B------:R-:W-:-:S02]  /*3490*/  IMAD R114, R11, R0, R114 ;  /* 0x000000000b727224 */ /* 0x000fc400078e0272 */
[----:B------:R-:W-:-:S04]  /*34a0*/  IMAD.HI.U32 R6, R12, R60, RZ ;  /* 0x0000003c0c067227 */ /* 0x000fc800078e00ff */
[----:B------:R-:W-:Y:S01]  /*34b0*/  @!P3 IMAD.MOV R118, RZ, RZ, -R118 ;  /* 0x000000ffff76b224 */ /* 0x000fe200078e0a76 */
[C---:B------:R-:W-:Y:S01]  /*34c0*/  ISETP.GT.U32.AND P3, PT, R11.reuse, R58, PT ;  /* 0x0000003a0b00720c */ /* 0x040fe20003f64070 */
[--C-:B------:R-:W-:Y:S01]  /*34d0*/  @!P6 IMAD.IADD R116, R116, 0x1, -R11.reuse ;  /* 0x000000017474e824 */ /* 0x100fe200078e0a0b */
[C---:B------:R-:W-:Y:S01]  /*34e0*/  ISETP.GT.U32.AND P6, PT, R11.reuse, R114, PT ;  /* 0x000000720b00720c */ /* 0x040fe20003fc4070 */
[----:B------:R-:W-:Y:S02]  /*34f0*/  IMAD.MOV R6, RZ, RZ, -R6 ;  /* 0x000000ffff067224 */ /* 0x000fe400078e0a06 */
[C---:B------:R-:W-:Y:S02]  /*3500*/  VIADD R13, R10.reuse, 0x18c ;  /* 0x0000018c0a0d7836 */ /* 0x040fe40000000000 */
[C---:B------:R-:W-:Y:S02]  /*3510*/  IMAD R60, R11.reuse, R6, R60 ;  /* 0x000000060b3c7224 */ /* 0x040fe400078e023c */
[----:B------:R-:W-:Y:S01]  /*3520*/  VIADD R0, R10, 0x188 ;  /* 0x000001880a007836 */ /* 0x000fe20000000000 */
[----:B------:R-:W-:Y:S01]  /*3530*/  IABS R112, R13 ;  /* 0x0000000d00707213 */ /* 0x000fe20000000000 */
[----:B------:R-:W-:Y:S01]  /*3540*/  @!P5 IMAD.MOV R116, RZ, RZ, -R116 ;  /* 0x000000ffff74d224 */ /* 0x000fe200078e0a74 */
[----:B------:R-:W-:Y:S01]  /*3550*/  ISETP.GT.U32.AND P5, PT, R11, R60, PT ;  /* 0x0000003c0b00720c */ /* 0x000fe20003fa4070 */
[--C-:B------:R-:W-:Y:S01]  /*3560*/  @!P3 IMAD.IADD R58, R58, 0x1, -R11.reuse ;  /* 0x000000013a3ab824 */ /* 0x100fe200078e0a0b */
[----:B------:R-:W-:Y:S01]  /*3570*/  ISETP.GE.AND P3, PT, R0, RZ, PT ;  /* 0x000000ff0000720c */ /* 0x000fe20003f66270 */
[----:B------:R-:W-:Y:S01]  /*3580*/  @!P6 IMAD.IADD R114, R114, 0x1, -R11 ;  /* 0x000000017272e824 */ /* 0x000fe200078e0a0b */
[----:B------:R-:W-:Y:S01]  /*3590*/  IABS R62, R0 ;  /* 0x00000000003e7213 */ /* 0x000fe20000000000 */
[----:B------:R-:W-:-:S03]  /*35a0*/  IMAD.HI.U32 R0, R12, R112, RZ ;  /* 0x000000700c007227 */ /* 0x000fc600078e00ff */
[----:B------:R-:W-:Y:S01]  /*35b0*/  ISETP.GT.U32.AND P6, PT, R11, R114, PT ;  /* 0x000000720b00720c */ /* 0x000fe20003fc4070 */
[----:B------:R-:W-:Y:S01]  /*35c0*/  @!P2 IMAD.MOV R56, RZ, RZ, -R56 ;  /* 0x000000ffff38a224 */ /* 0x000fe200078e0a38 */
[----:B------:R-:W-:Y:S01]  /*35d0*/  ISETP.GE.AND P2, PT, R13, RZ, PT ;  /* 0x000000ff0d00720c */ /* 0x000fe20003f46270 */
[----:B------:R-:W-:Y:S02]  /*35e0*/  VIADD R6, R10, 0x184 ;  /* 0x000001840a067836 */ /* 0x000fe40000000000 */
[----:B------:R-:W-:Y:S02]  /*35f0*/  IMAD.MOV R13, RZ, RZ, -R0 ;  /* 0x000000ffff0d7224 */ /* 0x000fe400078e0a00 */
[----:B------:R-:W-:Y:S01]  /*3600*/  IMAD.HI.U32 R0, R12, R62, RZ ;  /* 0x0000003e0c007227 */ /* 0x000fe200078e00ff */
[----:B------:R-:W-:-:S03]  /*3610*/  IABS R110, R6 ;  /* 0x00000006006e7213 */ /* 0x000fc60000000000 */
[----:B------:R-:W-:Y:S02]  /*3620*/  VIADD R14, R10, 0x180 ;  /* 0x000001800a0e7836 */ /* 0x000fe40000000000 */
[----:B------:R-:W-:Y:S02]  /*3630*/  @!P5 IMAD.IADD R60, R60, 0x1, -R11 ;  /* 0x000000013c3cd824 */ /* 0x000fe400078e0a0b */
[----:B------:R-:W-:Y:S01]  /*3640*/  IMAD.MOV R0, RZ, RZ, -R0 ;  /* 0x000000ffff007224 */ /* 0x000fe200078e0a00 */
[----:B------:R-:W-:Y:S01]  /*3650*/  IABS R64, R14 ;  /* 0x0000000e00407213 */ /* 0x000fe20000000000 */
[C---:B------:R-:W-:Y:S01]  /*3660*/  IMAD R112, R11.reuse, R13, R112 ;  /* 0x0000000d0b707224 */ /* 0x040fe200078e0270 */
[C---:B------:R-:W-:Y:S01]  /*3670*/  ISETP.GT.U32.AND P5, PT, R11.reuse, R60, PT ;  /* 0x0000003c0b00720c */ /* 0x040fe20003fa4070 */
[----:B------:R-:W-:Y:S02]  /*3680*/  IMAD R62, R11, R0, R62 ;  /* 0x000000000b3e7224 */ /* 0x000fe400078e023e */
[----:B------:R-:W-:-:S04]  /*3690*/  IMAD.HI.U32 R0, R12, R110, RZ ;  /* 0x0000006e0c007227 */ /* 0x000fc800078e00ff */
[----:B------:R-:W-:Y:S01]  /*36a0*/  @!P0 IMAD.MOV R58, RZ, RZ, -R58 ;  /* 0x000000ffff3a8224 */ /* 0x000fe200078e0a3a */
[----:B------:R-:W-:Y:S01]  /*36b0*/  ISETP.GE.AND P0, PT, R6, RZ, PT ;  /* 0x000000ff0600720c */ /* 0x000fe20003f06270 */
[----:B------:R-:W-:Y:S01]  /*36c0*/  @!P6 IMAD.IADD R114, R114, 0x1, -R11 ;  /* 0x000000017272e824 */ /* 0x000fe200078e0a0b */
[----:B------:R-:W-:Y:S01]  /*36d0*/  ISETP.GT.U32.AND P6, PT, R11, R112, PT ;  /* 0x000000700b00720c */ /* 0x000fe20003fc4070 */
[----:B------:R-:W-:-:S04]  /*36e0*/  IMAD.HI.U32 R6, R12, R64, RZ ;  /* 0x000000400c067227 */ /* 0x000fc800078e00ff */
[----:B------:R-:W-:Y:S02]  /*36f0*/  IMAD.MOV R0, RZ, RZ, -R0 ;  /* 0x000000ffff007224 */ /* 0x000fe400078e0a00 */
[----:B------:R-:W-:Y:S02]  /*3700*/  IMAD.MOV R6, RZ, RZ, -R6 ;  /* 0x000000ffff067224 */ /* 0x000fe400078e0a06 */
[C---:B------:R-:W-:Y:S02]  /*3710*/  IMAD R110, R11.reuse, R0, R110 ;  /* 0x000000000b6e7224 */ /* 0x040fe400078e026e */
[C---:B------:R-:W-:Y:S02]  /*3720*/  IMAD R64, R11.reuse, R6, R64 ;  /* 0x000000060b407224 */ /* 0x040fe400078e0240 */
[----:B------:R-:W-:Y:S01]  /*3730*/  @!P5 IMAD.IADD R60, R60, 0x1, -R11 ;  /* 0x000000013c3cd824 */ /* 0x000fe200078e0a0b */
[----:B------:R-:W-:Y:S01]  /*3740*/  ISETP.GT.U32.AND P5, PT, R11, R110, PT ;  /* 0x0000006e0b00720c */ /* 0x000fe20003fa4070 */
[----:B------:R-:W-:-:S02]  /*3750*/  VIADD R13, R10, 0x17c ;  /* 0x0000017c0a0d7836 */ /* 0x000fc40000000000 */
[--C-:B------:R-:W-:Y:S01]  /*3760*/  @!P6 IMAD.IADD R112, R112, 0x1, -R11.reuse ;  /* 0x000000017070e824 */ /* 0x100fe200078e0a0b */
[C---:B------:R-:W-:Y:S01]  /*3770*/  ISETP.GT.U32.AND P6, PT, R11.reuse, R64, PT ;  /* 0x000000400b00720c */ /* 0x040fe20003fc4070 */
[----:B------:R-:W-:Y:S01]  /*3780*/  @!P4 IMAD.MOV R114, RZ, RZ, -R114 ;  /* 0x000000ffff72c224 */ /* 0x000fe200078e0a72 */
[----:B------:R-:W-:Y:S01]  /*3790*/  IABS R108, R13 ;  /* 0x0000000d006c7213 */ /* 0x000fe20000000000 */
[C---:B------:R-:W-:Y:S01]  /*37a0*/  VIADD R15, R10.reuse, 0x178 ;  /* 0x000001780a0f7836 */ /* 0x040fe20000000000 */
[----:B------:R-:W-:Y:S01]  /*37b0*/  ISETP.GT.U32.AND P4, PT, R11, R62, PT ;  /* 0x0000003e0b00720c */ /* 0x000fe20003f84070 */
[----:B------:R-:W-:Y:S02]  /*37c0*/  VIADD R16, R10, 0x174 ;  /* 0x000001740a107836 */ /* 0x000fe40000000000 */
[----:B------:R-:W-:Y:S01]  /*37d0*/  IMAD.HI.U32 R0, R12, R108, RZ ;  /* 0x0000006c0c007227 */ /* 0x000fe200078e00ff */
[----:B------:R-:W-:Y:S02]  /*37e0*/  IABS R66, R15 ;  /* 0x0000000f00427213 */ /* 0x000fe40000000000 */
[----:B------:R-:W-:Y:S01]  /*37f0*/  IABS R106, R16 ;  /* 0x00000010006a7213 */ /* 0x000fe20000000000 */
[----:B------:R-:W-:-:S02]  /*3800*/  @!P5 IMAD.IADD R110, R110, 0x1, -R11 ;  /* 0x000000016e6ed824 */ /* 0x000fc400078e0a0b */
[----:B------:R-:W-:Y:S02]  /*3810*/  IMAD.MOV R0, RZ, RZ, -R0 ;  /* 0x000000ffff007224 */ /* 0x000fe400078e0a00 */
[----:B------:R-:W-:Y:S01]  /*3820*/  @!P6 IMAD.IADD R64, R64, 0x1, -R11 ;  /* 0x000000014040e824 */ /* 0x000fe200078e0a0b */
[C---:B------:R-:W-:Y:S01]  /*3830*/  ISETP.GT.U32.AND P6, PT, R11.reuse, R110, PT ;  /* 0x0000006e0b00720c */ /* 0x040fe20003fc4070 */
[----:B------:R-:W-:Y:S02]  /*3840*/  IMAD R108, R11, R0, R108 ;  /* 0x000000000b6c7224 */ /* 0x000fe400078e026c */
[----:B------:R-:W-:-:S04]  /*3850*/  IMAD.HI.U32 R0, R12, R66, RZ ;  /* 0x000000420c007227 */ /* 0x000fc800078e00ff */
[--C-:B------:R-:W-:Y:S01]  /*3860*/  @!P4 IMAD.IADD R62, R62, 0x1, -R11.reuse ;  /* 0x000000013e3ec824 */ /* 0x100fe200078e0a0b */
[C---:B------:R-:W-:Y:S01]  /*3870*/  ISETP.GT.U32.AND P4, PT, R11.reuse, R112, PT ;  /* 0x000000700b00720c */ /* 0x040fe20003f84070 */
[----:B------:R-:W-:Y:S02]  /*3880*/  IMAD.MOV R0, RZ, RZ, -R0 ;  /* 0x000000ffff007224 */ /* 0x000fe400078e0a00 */
[----:B------:R-:W-:Y:S01]  /*3890*/  VIADD R17, R10, 0x170 ;  /* 0x000001700a117836 */ /* 0x000fe20000000000 */
[C---:B------:R-:W-:Y:S01]  /*38a0*/  ISETP.GT.U32.AND P5, PT, R11.reuse, R62, PT ;  /* 0x0000003e0b00720c */ /* 0x040fe20003fa4070 */
[C---:B------:R-:W-:Y:S02]  /*38b0*/  IMAD R66, R11.reuse, R0, R66 ;  /* 0x000000000b427224 */ /* 0x040fe400078e0242 */
[----:B------:R-:W-:Y:S01]  /*38c0*/  @!P6 IMAD.IADD R110, R110, 0x1, -R11 ;  /* 0x000000016e6ee824 */ /* 0x000fe200078e0a0b */
[----:B------:R-:W-:Y:S01]  /*38d0*/  IABS R68, R17 ;  /* 0x0000001100447213 */ /* 0x000fe20000000000 */
[----:B------:R-:W-:Y:S01]  /*38e0*/  IMAD.HI.U32 R0, R12, R106, RZ ;  /* 0x0000006a0c007227 */ /* 0x000fe200078e00ff */
[----:B------:R-:W-:-:S03]  /*38f0*/  ISETP.GT.U32.AND P6, PT, R11, R66, PT ;  /* 0x000000420b00720c */ /* 0x000fc60003fc4070 */
[----:B------:R-:W-:Y:S02]  /*3900*/  IMAD.MOV R0, RZ, RZ, -R0 ;  /* 0x000000ffff007224 */ /* 0x000fe400078e0a00 */
[----:B------:R-:W-:Y:S01]  /*3910*/  @!P1 IMAD.MOV R60, RZ, RZ, -R60 ;  /* 0x000000ffff3c9224 */ /* 0x000fe200078e0a3c */
[C---:B------:R-:W-:Y:S01]  /*3920*/  ISETP.GT.U32.AND P1, PT, R11.reuse, R64, PT ;  /* 0x000000400b00720c */ /* 0x040fe20003f24070 */
[--C-:B------:R-:W-:Y:S01]  /*3930*/  @!P5 IMAD.IADD R62, R62, 0x1, -R11.reuse ;  /* 0x000000013e3ed824 */ /* 0x100fe200078e0a0b */
[----:B------:R-:W-:Y:S01]  /*3940*/  ISETP.GE.AND P5, PT, R14, RZ, PT ;  /* 0x000000ff0e00720c */ /* 0x000fe20003fa6270 */
[----:B------:R-:W-:Y:S02]  /*3950*/  VIADD R14, R10, 0x16c ;  /* 0x0000016c0a0e7836 */ /* 0x000fe40000000000 */
[C---:B------:R-:W-:Y:S02]  /*3960*/  IMAD R106, R11.reuse, R0, R106 ;  /* 0x000000000b6a7224 */ /* 0x040fe400078e026a */
[--C-:B------:R-:W-:Y:S01]  /*3970*/  @!P6 IMAD.IADD R66, R66, 0x1, -R11.reuse ;  /* 0x000000014242e824 */ /* 0x100fe200078e0a0b */
[----:B------:R-:W-:Y:S01]  /*3980*/  IABS R104, R14 ;  /* 0x0000000e00687213 */ /* 0x000fe20000000000 */
[----:B------:R-:W-:Y:S01]  /*3990*/  @!P4 IMAD.IADD R112, R112, 0x1, -R11 ;  /* 0x000000017070c824 */ /* 0x000fe200078e0a0b */
[C---:B------:R-:W-:Y:S01]  /*39a0*/  ISETP.GT.U32.AND P4, PT, R11.reuse, R108, PT ;  /* 0x0000006c0b00720c */ /* 0x040fe20003f84070 */
[----:B------:R-:W-:Y:S01]  /*39b0*/  IMAD.HI.U32 R6, R12, R68, RZ ;  /* 0x000000440c067227 */ /* 0x000fe200078e00ff */
[----:B------:R-:W-:-:S03]  /*39c0*/  ISETP.GT.U32.AND P6, PT, R11, R66, PT ;  /* 0x000000420b00720c */ /* 0x000fc60003fc4070 */
[----:B------:R-:W-:-:S04]  /*39d0*/  IMAD.HI.U32 R0, R12, R104, RZ ;  /* 0x000000680c007227 */ /* 0x000fc800078e00ff */
[----:B------:R-:W-:Y:S02]  /*39e0*/  IMAD.MOV R0, RZ, RZ, -R0 ;  /* 0x000000ffff007224 */ /* 0x000fe400078e0a00 */
[----:B------:R-:W-:Y:S02]  /*39f0*/  IMAD.MOV R6, RZ, RZ, -R6 ;  /* 0x000000ffff067224 */ /* 0x000fe400078e0a06 */
[C---:B------:R-:W-:Y:S02]  /*3a00*/  IMAD R104, R11.reuse, R0, R104 ;  /* 0x000000000b687224 */ /* 0x040fe400078e0268 */
[--C-:B------:R-:W-:Y:S02]  /*3a10*/  @!P6 IMAD.IADD R66, R66, 0x1, -R11.reuse ;  /* 0x000000014242e824 */ /* 0x100fe400078e0a0b */
[--C-:B------:R-:W-:Y:S01]  /*3a20*/  @!P1 IMAD.IADD R64, R64, 0x1, -R11.reuse ;  /* 0x0000000140409824 */ /* 0x100fe200078e0a0b */
[----:B------:R-:W-:Y:S01]  /*3a30*/  ISETP.GT.U32.AND P6, PT, R11, R104, PT ;  /* 0x000000680b00720c */ /* 0x000fe20003fc4070 */
[----:B------:R-:W-:Y:S01]  /*3a40*/  @!P4 IMAD.IADD R108, R108, 0x1, -R11 ;  /* 0x000000016c6cc824 */ /* 0x000fe200078e0a0b */
[----:B------:R-:W-:Y:S01]  /*3a50*/  ISETP.GE.AND P1, PT, R13, RZ, PT ;  /* 0x000000ff0d00720c */ /* 0x000fe20003f26270 */
[----:B------:R-:W-:Y:S01]  /*3a60*/  IMAD R68, R11, R6, R68 ;  /* 0x000000060b447224 */ /* 0x000fe200078e0244 */
[----:B------:R-:W-:Y:S01]  /*3a70*/  ISETP.GE.AND P4, PT, R15, RZ, PT ;  /* 0x000000ff0f00720c */ /* 0x000fe20003f86270 */
[----:B------:R-:W-:-:S02]  /*3a80*/  VIADD R13, R10, 0x168 ;  /* 0x000001680a0d7836 */ /* 0x000fc40000000000 */
[----:B------:R-:W-:Y:S01]  /*3a90*/  @!P2 IMAD.MOV R112, RZ, RZ, -R112 ;  /* 0x000000ffff70a224 */ /* 0x000fe200078e0a70 */
[C---:B------:R-:W-:Y:S01]  /*3aa0*/  ISETP.GT.U32.AND P2, PT, R11.reuse, R108, PT ;  /* 0x0000006c0b00720c */ /* 0x040fe20003f44070 */
[----:B------:R-:W-:Y:S01]  /*3ab0*/  @!P5 IMAD.MOV R64, RZ, RZ, -R64 ;  /* 0x000000ffff40d224 */ /* 0x000fe200078e0a40 */
[C---:B------:R-:W-:Y:S01]  /*3ac0*/  ISETP.GT.U32.AND P5, PT, R11.reuse, R68, PT ;  /* 0x000000440b00720c */ /* 0x040fe20003fa4070 */
[----:B------:R-:W-:Y:S01]  /*3ad0*/  VIADD R15, R10, 0x164 ;  /* 0x000001640a0f7836 */ /* 0x000fe20000000000 */
[----:B------:R-:W-:Y:S01]  /*3ae0*/  IABS R70, R13 ;  /* 0x0000000d00467213 */ /* 0x000fe20000000000 */
[----:B------:R-:W-:Y:S01]  /*3af0*/  @!P3 IMAD.MOV R62, RZ, RZ, -R62 ;  /* 0x000000ffff3eb224 */ /* 0x000fe200078e0a3e */
[----:B------:R-:W-:Y:S01]  /*3b00*/  ISETP.GT.U32.AND P3, PT, R11, R106, PT ;  /* 0x0000006a0b00720c */ /* 0x000fe20003f64070 */
[----:B------:R-:W-:Y:S01]  /*3b10*/  @!P6 IMAD.IADD R104, R104, 0x1, -R11 ;  /* 0x000000016868e824 */ /* 0x000fe200078e0a0b */
[----:B------:R-:W-:Y:S01]  /*3b20*/  IABS R102, R15 ;  /* 0x0000000f00667213 */ /* 0x000fe20000000000 */
[----:B------:R-:W-:-:S03]  /*3b30*/  IMAD.HI.U32 R0, R12, R70, RZ ;  /* 0x000000460c007227 */ /* 0x000fc600078e00ff */
[----:B------:R-:W-:Y:S01]  /*3b40*/  ISETP.GT.U32.AND P6, PT, R11, R104, PT ;  /* 0x000000680b00720c */ /* 0x000fe20003fc4070 */
[----:B------:R-:W-:Y:S02]  /*3b50*/  IMAD.MOV R6, RZ, RZ, -R0 ;  /* 0x000000ffff067224 */ /* 0x000fe400078e0a00 */
[----:B------:R-:W-:-:S04]  /*3b60*/  IMAD.HI.U32 R0, R12, R102, RZ ;  /* 0x000000660c007227 */ /* 0x000fc800078e00ff */
[--C-:B------:R-:W-:Y:S01]  /*3b70*/  @!P2 IMAD.IADD R108, R108, 0x1, -R11.reuse ;  /* 0x000000016c6ca824 */ /* 0x100fe200078e0a0b */
[----:B------:R-:W-:Y:S01]  /*3b80*/  ISETP.GE.AND P2, PT, R17, RZ, PT ;  /* 0x000000ff1100720c */ /* 0x000fe20003f46270 */
[--C-:B------:R-:W-:Y:S02]  /*3b90*/  @!P5 IMAD.IADD R68, R68, 0x1, -R11.reuse ;  /* 0x000000014444d824 */ /* 0x100fe400078e0a0b */
[----:B------:R-:W-:Y:S02]  /*3ba0*/  IMAD.MOV R0, RZ, RZ, -R0 ;  /* 0x000000ffff007224 */ /* 0x000fe400078e0a00 */
[----:B------:R-:W-:Y:S01]  /*3bb0*/  @!P1 IMAD.MOV R108, RZ, RZ, -R108 ;  /* 0x000000ffff6c9224 */ /* 0x000fe200078e0a6c */
[C---:B------:R-:W-:Y:S01]  /*3bc0*/  ISETP.GT.U32.AND P1, PT, R11.reuse, R68, PT ;  /* 0x000000440b00720c */ /* 0x040fe20003f24070 */
[----:B------:R-:W-:Y:S01]  /*3bd0*/  @!P3 IMAD.IADD R106, R106, 0x1, -R11 ;  /* 0x000000016a6ab824 */ /* 0x000fe200078e0a0b */
[----:B------:R-:W-:Y:S01]  /*3be0*/  ISETP.GE.AND P3, PT, R14, RZ, PT ;  /* 0x000000ff0e00720c */ /* 0x000fe20003f66270 */
[----:B------:R-:W-:-:S02]  /*3bf0*/  IMAD R102, R11, R0, R102 ;  /* 0x000000000b667224 */ /* 0x000fc400078e0266 */
[----:B------:R-:W-:Y:S01]  /*3c00*/  VIADD R14, R10, 0x160 ;  /* 0x000001600a0e7836 */ /* 0x000fe20000000000 */
[C---:B------:R-:W-:Y:S01]  /*3c10*/  ISETP.GT.U32.AND P5, PT, R11.reuse, R106, PT ;  /* 0x0000006a0b00720c */ /* 0x040fe20003fa4070 */
[----:B------:R-:W-:Y:S01]  /*3c20*/  @!P0 IMAD.MOV R110, RZ, RZ, -R110 ;  /* 0x000000ffff6e8224 */ /* 0x000fe200078e0a6e */
[----:B------:R-:W-:Y:S01]  /*3c30*/  ISETP.GE.AND P0, PT, R16, RZ, PT ;  /* 0x000000ff1000720c */ /* 0x000fe20003f06270 */
[--C-:B------:R-:W-:Y:S01]  /*3c40*/  @!P6 IMAD.IADD R104, R104, 0x1, -R11.reuse ;  /* 0x000000016868e824 */ /* 0x100fe200078e0a0b */
[----:B------:R-:W-:Y:S01]  /*3c50*/  ISETP.GT.U32.AND P6, PT, R11, R102, PT ;  /* 0x000000660b00720c */ /* 0x000fe20003fc4070 */
[----:B------:R-:W-:Y:S01]  /*3c60*/  VIADD R16, R10, 0x15c ;  /* 0x0000015c0a107836 */ /* 0x000fe20000000000 */
[----:B------:R-:W-:Y:S01]  /*3c70*/  IABS R72, R14 ;  /* 0x0000000e00487213 */ /* 0x000fe20000000000 */
[----:B------:R-:W-:Y:S01]  /*3c80*/  @!P1 IMAD.IADD R68, R68, 0x1, -R11 ;  /* 0x0000000144449824 */ /* 0x000fe200078e0a0b */
[----:B------:R-:W-:Y:S01]  /*3c90*/  ISETP.GE.AND P1, PT, R13, RZ, PT ;  /* 0x000000ff0d00720c */ /* 0x000fe20003f26270 */
[----:B------:R-:W-:Y:S01]  /*3ca0*/  IMAD R70, R11, R6, R70 ;  /* 0x000000060b467224 */ /* 0x000fe200078e0246 */
[----:B------:R-:W-:Y:S01]  /*3cb0*/  IABS R100, R16 ;  /* 0x0000001000647213 */ /* 0x000fe20000000000 */
[----:B------:R-:W-:-:S04]  /*3cc0*/  IMAD.HI.U32 R0, R12, R72, RZ ;  /* 0x000000480c007227 */ /* 0x000fc800078e00ff */
[----:B------:R-:W-:Y:S02]  /*3cd0*/  VIADD R13, R10, 0x158 ;  /* 0x000001580a0d7836 */ /* 0x000fe40000000000 */
[----:B------:R-:W-:-:S03]  /*3ce0*/  IMAD.HI.U32 R6, R12, R100, RZ ;  /* 0x000000640c067227 */ /* 0x000fc600078e00ff */
[----:B------:R-:W-:Y:S01]  /*3cf0*/  IABS R74, R13 ;  /* 0x0000000d004a7213 */ /* 0x000fe20000000000 */
[----:B------:R-:W-:Y:S02]  /*3d00*/  IMAD.MOV R0, RZ, RZ, -R0 ;  /* 0x000000ffff007224 */ /* 0x000fe400078e0a00 */
[--C-:B------:R-:W-:Y:S01]  /*3d10*/  @!P5 IMAD.IADD R106, R106, 0x1, -R11.reuse ;  /* 0x000000016a6ad824 */ /* 0x100fe200078e0a0b */
[C---:B------:R-:W-:Y:S01]  /*3d20*/  ISETP.GT.U32.AND P5, PT, R11.reuse, R70, PT ;  /* 0x000000460b00720c */ /* 0x040fe20003fa4070 */
[----:B------:R-:W-:Y:S02]  /*3d30*/  @!P6 IMAD.IADD R102, R102, 0x1, -R11 ;  /* 0x000000016666e824 */ /* 0x000fe400078e0a0b */
[----:B------:R-:W-:Y:S02]  /*3d40*/  IMAD.MOV R6, RZ, RZ, -R6 ;  /* 0x000000ffff067224 */ /* 0x000fe400078e0a06 */
[C---:B------:R-:W-:Y:S02]  /*3d50*/  IMAD R72, R11.reuse, R0, R72 ;  /* 0x000000000b487224 */ /* 0x040fe400078e0248 */
[----:B------:R-:W-:Y:S01]  /*3d60*/  @!P0 IMAD.MOV R106, RZ, RZ, -R106 ;  /* 0x000000ffff6a8224 */ /* 0x000fe200078e0a6a */
[C---:B------:R-:W-:Y:S01]  /*3d70*/  ISETP.GT.U32.AND P0, PT, R11.reuse, R102, PT ;  /* 0x000000660b00720c */ /* 0x040fe20003f04070 */
[C---:B------:R-:W-:Y:S01]  /*3d80*/  IMAD R100, R11.reuse, R6, R100 ;  /* 0x000000060b647224 */ /* 0x040fe200078e0264 */
[----:B------:R-:W-:Y:S01]  /*3d90*/  ISETP.GT.U32.AND P6, PT, R11, R72, PT ;  /* 0x000000480b00720c */ /* 0x000fe20003fc4070 */
[----:B------:R-:W-:-:S04]  /*3da0*/  IMAD.HI.U32 R0, R12, R74, RZ ;  /* 0x0000004a0c007227 */ /* 0x000fc800078e00ff */
[----:B------:R-:W-:Y:S02]  /*3db0*/  IMAD.MOV R0, RZ, RZ, -R0 ;  /* 0x000000ffff007224 */ /* 0x000fe400078e0a00 */
[----:B------:R-:W-:Y:S01]  /*3dc0*/  @!P3 IMAD.MOV R104, RZ, RZ, -R104 ;  /* 0x000000ffff68b224 */ /* 0x000fe200078e0a68 */
[----:B------:R-:W-:Y:S01]  /*3dd0*/  ISETP.GT.U32.AND P3, PT, R11, R100, PT ;  /* 0x000000640b00720c */ /* 0x000fe20003f64070 */
[--C-:B------:R-:W-:Y:S01]  /*3de0*/  @!P5 IMAD.IADD R70, R70, 0x1, -R11.reuse ;  /* 0x000000014646d824 */ /* 0x100fe200078e0a0b */
[----:B------:R-:W-:Y:S01]  /*3df0*/  ISETP.GE.AND P5, PT, R15, RZ, PT ;  /* 0x000000ff0f00720c */ /* 0x000fe20003fa6270 */
[C---:B------:R-:W-:Y:S02]  /*3e00*/  IMAD R74, R11.reuse, R0, R74 ;  /* 0x000000000b4a7224 */ /* 0x040fe400078e024a */
[----:B------:R-:W-:Y:S02]  /*3e10*/  VIADD R15, R10, 0x154 ;  /* 0x000001540a0f7836 */ /* 0x000fe40000000000 */
[--C-:B------:R-:W-:Y:S01]  /*3e20*/  @!P0 IMAD.IADD R102, R102, 0x1, -R11.reuse ;  /* 0x0000000166668824 */ /* 0x100fe200078e0a0b */
[C---:B------:R-:W-:Y:S01]  /*3e30*/  ISETP.GT.U32.AND P0, PT, R11.reuse, R74, PT ;  /* 0x0000004a0b00720c */ /* 0x040fe20003f04070 */
[--C-:B------:R-:W-:Y:S01]  /*3e40*/  @!P6 IMAD.IADD R72, R72, 0x1, -R11.reuse ;  /* 0x000000014848e824 */ /* 0x100fe200078e0a0b */
[----:B------:R-:W-:Y:S01]  /*3e50*/  IABS R98, R15 ;  /* 0x0000000f00627213 */ /* 0x000fe20000000000 */
[----:B------:R-:W-:Y:S01]  /*3e60*/  @!P4 IMAD.MOV R66, RZ, RZ, -R66 ;  /* 0x000000ffff42c224 */ /* 0x000fe200078e0a42 */
[C---:B------:R-:W-:Y:S01]  /*3e70*/  ISETP.GT.U32.AND P4, PT, R11.reuse, R70, PT ;  /* 0x000000460b00720c */ /* 0x040fe20003f84070 */
[----:B------:R-:W-:Y:S01]  /*3e80*/  @!P3 IMAD.IADD R100, R100, 0x1, -R11 ;  /* 0x000000016464b824 */ /* 0x000fe200078e0a0b */
[----:B------:R-:W-:Y:S01]  /*3e90*/  ISETP.GT.U32.AND P3, PT, R11, R72, PT ;  /* 0x000000480b00720c */ /* 0x000fe20003f64070 */
[----:B------:R-:W-:Y:S01]  /*3ea0*/  IMAD.HI.U32 R0, R12, R98, RZ ;  /* 0x000000620c007227 */ /* 0x000fe200078e00ff */
[----:B------:R-:W-:-:S03]  /*3eb0*/  ISETP.GE.AND P6, PT, R13, RZ, PT ;  /* 0x000000ff0d00720c */ /* 0x000fc60003fc6270 */
[----:B------:R-:W-:Y:S02]  /*3ec0*/  VIADD R6, R10, 0x150 ;  /* 0x000001500a067836 */ /* 0x000fe40000000000 */
[----:B------:R-:W-:Y:S02]  /*3ed0*/  IMAD.MOV R0, RZ, RZ, -R0 ;  /* 0x000000ffff007224 */ /* 0x000fe400078e0a00 */
[--C-:B------:R-:W-:Y:S01]  /*3ee0*/  @!P0 IMAD.IADD R74, R74, 0x1, -R11.reuse ;  /* 0x000000014a4a8824 */ /* 0x100fe200078e0a0b */
[----:B------:R-:W-:Y:S01]  /*3ef0*/  IABS R78, R6 ;  /* 0x00000006004e7213 */ /* 0x000fe20000000000 */
[C---:B------:R-:W-:Y:S02]  /*3f00*/  IMAD R98, R11.reuse, R0, R98 ;  /* 0x000000000b627224 */ /* 0x040fe400078e0262 */
[----:B------:R-:W-:Y:S01]  /*3f10*/  @!P3 IMAD.IADD R72, R72, 0x1, -R11 ;  /* 0x000000014848b824 */ /* 0x000fe200078e0a0b */
[C---:B------:R-:W-:Y:S01]  /*3f20*/  ISETP.GT.U32.AND P0, PT, R11.reuse, R74, PT ;  /* 0x0000004a0b00720c */ /* 0x040fe20003f04070 */
[----:B------:R-:W-:Y:S01]  /*3f30*/  IMAD.HI.U32 R0, R12, R78, RZ ;  /* 0x0000004e0c007227 */ /* 0x000fe200078e00ff */
[----:B------:R-:W-:-:S03]  /*3f40*/  ISETP.GT.U32.AND P3, PT, R11, R98, PT ;  /* 0x000000620b00720c */ /* 0x000fc60003f64070 */
[----:B------:R-:W-:Y:S01]  /*3f50*/  @!P2 IMAD.MOV R68, RZ, RZ, -R68 ;  /* 0x000000ffff44a224 */ /* 0x000fe200078e0a44 */
[----:B------:R-:W-:Y:S01]  /*3f60*/  ISETP.GE.AND P2, PT, R14, RZ, PT ;  /* 0x000000ff0e00720c */ /* 0x000fe20003f46270 */
[--C-:B------:R-:W-:Y:S01]  /*3f70*/  @!P4 IMAD.IADD R70, R70, 0x1, -R11.reuse ;  /* 0x000000014646c824 */ /* 0x100fe200078e0a0b */
[----:B------:R-:W-:Y:S01]  /*3f80*/  ISETP.GE.AND P4, PT, R16, RZ, PT ;  /* 0x000000ff1000720c */ /* 0x000fe20003f86270 */
[----:B------:R-:W-:Y:S02]  /*3f90*/  VIADD R13, R10, 0x14c ;  /* 0x0000014c0a0d7836 */ /* 0x000fe40000000000 */
[----:B------:R-:W-:Y:S02]  /*3fa0*/  IMAD.MOV R0, RZ, RZ, -R0 ;  /* 0x000000ffff007224 */ /* 0x000fe400078e0a00 */
[----:B------:R-:W-:Y:S01]  /*3fb0*/  @!P1 IMAD.MOV R70, RZ, RZ, -R70 ;  /* 0x000000ffff469224 */ /* 0x000fe200078e0a46 */
[C---:B------:R-:W-:Y:S01]  /*3fc0*/  ISETP.GT.U32.AND P1, PT, R11.reuse, R100, PT ;  /* 0x000000640b00720c */ /* 0x040fe20003f24070 */
[----:B------:R-:W-:Y:S01]  /*3fd0*/  IMAD R78, R11, R0, R78 ;  /* 0x000000000b4e7224 */ /* 0x000fe200078e024e */
[----:B------:R-:W-:Y:S01]  /*3fe0*/  IABS R96, R13 ;  /* 0x0000000d00607213 */ /* 0x000fe20000000000 */
[----:B------:R-:W-:Y:S01]  /*3ff0*/  @!P5 IMAD.MOV R102, RZ, RZ, -R102 ;  /* 0x000000ffff66d224 */ /* 0x000fe200078e0a66 */
[----:B------:R-:W-:Y:S01]  /*4000*/  ISETP.GE.AND P5, PT, R15, RZ, PT ;  /* 0x000000ff0f00720c */ /* 0x000fe20003fa6270 */
[----:B------:R-:W-:Y:S01]  /*4010*/  @!P0 IMAD.IADD R74, R74, 0x1, -R11 ;  /* 0x000000014a4a8824 */ /* 0x000fe200078e0a0b */
[----:B------:R-:W-:Y:S01]  /*4020*/  ISETP.GT.U32.AND P0, PT, R11, R78, PT ;  /* 0x0000004e0b00720c */ /* 0x000fe20003f04070 */
[----:B------:R-:W-:-:S02]  /*4030*/  VIADD R15, R10, 0x144 ;  /* 0x000001440a0f7836 */ /* 0x000fc40000000000 */
[----:B------:R-:W-:-:S03]  /*4040*/  IMAD.HI.U32 R0, R12, R96, RZ ;  /* 0x000000600c007227 */ /* 0x000fc600078e00ff */
[----:B------:R-:W-:Y:S01]  /*4050*/  IABS R94, R15 ;  /* 0x0000000f005e7213 */ /* 0x000fe20000000000 */
[--C-:B------:R-:W-:Y:S01]  /*4060*/  @!P3 IMAD.IADD R98, R98, 0x1, -R11.reuse ;  /* 0x000000016262b824 */ /* 0x100fe200078e0a0b */
[----:B------:R-:W-:Y:S01]  /*4070*/  ISETP.GE.AND P3, PT, R13, RZ, PT ;  /* 0x000000ff0d00720c */ /* 0x000fe20003f66270 */
[----:B------:R-:W-:Y:S02]  /*4080*/  IMAD.MOV R0, RZ, RZ, -R0 ;  /* 0x000000ffff007224 */ /* 0x000fe400078e0a00 */
[----:B------:R-:W-:Y:S01]  /*4090*/  @!P2 IMAD.MOV R72, RZ, RZ, -R72 ;  /* 0x000000ffff48a224 */ /* 0x000fe200078e0a48 */
[C---:B------:R-:W-:Y:S01]  /*40a0*/  ISETP.GT.U32.AND P2, PT, R11.reuse, R98, PT ;  /* 0x000000620b00720c */ /* 0x040fe20003f44070 */
[----:B------:R-:W-:Y:S01]  /*40b0*/  @!P1 IMAD.IADD R100, R100, 0x1, -R11 ;  /* 0x0000000164649824 */ /* 0x000fe200078e0a0b */
[----:B------:R-:W-:Y:S01]  /*40c0*/  ISETP.GE.AND P1, PT, R6, RZ, PT ;  /* 0x000000ff0600720c */ /* 0x000fe20003f26270 */
[----:B------:R-:W-:Y:S02]  /*40d0*/  VIADD R14, R10, 0x148 ;  /* 0x000001480a0e7836 */ /* 0x000fe40000000000 */
[----:B------:R-:W-:-:S02]  /*40e0*/  IMAD R96, R11, R0, R96 ;  /* 0x000000000b607224 */ /* 0x000fc400078e0260 */
        /* <DEDUP_REMOVED lines=8> */
[--C-:B------:R-:W-:Y:S01]  /*4170*/  @!P2 IMAD.IADD R98, R98, 0x1, -R11.reuse ;  /* 0x000000016262a824 */ /* 0x100fe200078e0a0b */
[----:B------:R-:W-:Y:S01]  /*4180*/  ISETP.GE.AND P2, PT, R15, RZ, PT ;  /* 0x000000ff0f00720c */ /* 0x000fe20003f46270 */
[C---:B------:R-:W-:Y:S02]  /*4190*/  IMAD R94, R11.reuse, R6, R94 ;  /* 0x000000060b5e7224 */ /* 0x040fe400078e025e */
[----:B------:R-:W-:Y:S02]  /*41a0*/  IMAD.MOV R0, RZ, RZ, -R0 ;  /* 0x000000ffff007224 */ /* 0x000fe400078e0a00 */
[----:B------:R-:W-:Y:S01]  /*41b0*/  @!P5 IMAD.MOV R98, RZ, RZ, -R98 ;  /* 0x000000ffff62d224 */ /* 0x000fe200078e0a62 */
[C---:B------:R-:W-:Y:S01]  /*41c0*/  ISETP.GT.U32.AND P5, PT, R11.reuse, R94, PT ;  /* 0x0000005e0b00720c */ /* 0x040fe20003fa4070 */
[----:B------:R-:W-:Y:S02]  /*41d0*/  IMAD R80, R11, R0, R80 ;  /* 0x000000000b507224 */ /* 0x000fe400078e0250 */
[----:B------:R-:W-:-:S02]  /*41e0*/  @!P4 IMAD.IADD R96, R96, 0x1, -R11 ;  /* 0x000000016060c824 */ /* 0x000fc400078e0a0b */
[--C-:B------:R-:W-:Y:S01]  /*41f0*/  @!P0 IMAD.IADD R78, R78, 0x1, -R11.reuse ;  /* 0x000000014e4e8824 */ /* 0x100fe200078e0a0b */
[C---:B------:R-:W-:Y:S01]  /*4200*/  ISETP.GT.U32.AND P0, PT, R11.reuse, R80, PT ;  /* 0x000000500b00720c */ /* 0x040fe20003f04070 */
[----:B------:R-:W-:Y:S01]  /*4210*/  @!P6 IMAD.MOV R74, RZ, RZ, -R74 ;  /* 0x000000ffff4ae224 */ /* 0x000fe200078e0a4a */
[C---:B------:R-:W-:Y:S01]  /*4220*/  ISETP.GT.U32.AND P4, PT, R11.reuse, R96, PT ;  /* 0x000000600b00720c */ /* 0x040fe20003f84070 */
[----:B------:R-:W-:Y:S01]  /*4230*/  VIADD R13, R10, 0x140 ;  /* 0x000001400a0d7836 */ /* 0x000fe20000000000 */
[----:B------:R-:W-:Y:S01]  /*4240*/  ISETP.GE.AND P6, PT, R14, RZ, PT ;  /* 0x000000ff0e00720c */ /* 0x000fe20003fc6270 */
[----:B------:R-:W-:Y:S02]  /*4250*/  VIADD R14, R10, 0x138 ;  /* 0x000001380a0e7836 */ /* 0x000fe40000000000 */
[--C-:B------:R-:W-:Y:S01]  /*4260*/  @!P5 IMAD.IADD R94, R94, 0x1, -R11.reuse ;  /* 0x000000015e5ed824 */ /* 0x100fe200078e0a0b */
[----:B------:R-:W-:Y:S01]  /*4270*/  IABS R82, R13 ;  /* 0x0000000d00527213 */ /* 0x000fe20000000000 */
[----:B------:R-:W-:Y:S01]  /*4280*/  VIADD R6, R10, 0x13c ;  /* 0x0000013c0a067836 */ /* 0x000fe20000000000 */
[----:B------:R-:W-:Y:S01]  /*4290*/  IABS R84, R14 ;  /* 0x0000000e00547213 */ /* 0x000fe20000000000 */
[----:B------:R-:W-:Y:S01]  /*42a0*/  @!P1 IMAD.MOV R78, RZ, RZ, -R78 ;  /* 0x000000ffff4e9224 */ /* 0x000fe200078e0a4e */
[C---:B------:R-:W-:Y:S01]  /*42b0*/  ISETP.GT.U32.AND P5, PT, R11.reuse, R94, PT ;  /* 0x0000005e0b00720c */ /* 0x040fe20003fa4070 */
[--C-:B------:R-:W-:Y:S01]  /*42c0*/  @!P0 IMAD.IADD R80, R80, 0x1, -R11.reuse ;  /* 0x0000000150508824 */ /* 0x100fe200078e0a0b */
[----:B------:R-:W-:Y:S01]  /*42d0*/  IABS R92, R6 ;  /* 0x00000006005c7213 */ /* 0x000fe20000000000 */
[----:B------:R-:W-:Y:S01]  /*42e0*/  @!P4 IMAD.IADD R96, R96, 0x1, -R11 ;  /* 0x000000016060c824 */ /* 0x000fe200078e0a0b */
[----:B------:R-:W-:Y:S01]  /*42f0*/  ISETP.GE.AND P4, PT, R6, RZ, PT ;  /* 0x000000ff0600720c */ /* 0x000fe20003f86270 */
[----:B------:R-:W-:Y:S01]  /*4300*/  IMAD.HI.U32 R6, R12, R84, RZ ;  /* 0x000000540c067227 */ /* 0x000fe200078e00ff */
[----:B------:R-:W-:-:S02]  /*4310*/  ISETP.GT.U32.AND P0, PT, R11, R80, PT ;  /* 0x000000500b00720c */ /* 0x000fc40003f04070 */
[----:B------:R-:W-:Y:S01]  /*4320*/  ISETP.GE.AND P1, PT, R13, RZ, PT ;  /* 0x000000ff0d00720c */ /* 0x000fe20003f26270 */
[----:B------:R-:W-:-:S04]  /*4330*/  IMAD.HI.U32 R0, R12, R82, RZ ;  /* 0x000000520c007227 */ /* 0x000fc800078e00ff */
[----:B------:R-:W-:Y:S02]  /*4340*/  IMAD.MOV R6, RZ, RZ, -R6 ;  /* 0x000000ffff067224 */ /* 0x000fe400078e0a06 */
[----:B------:R-:W-:Y:S02]  /*4350*/  IMAD.MOV R13, RZ, RZ, -R0 ;  /* 0x000000ffff0d7224 */ /* 0x000fe400078e0a00 */
[C---:B------:R-:W-:Y:S02]  /*4360*/  IMAD R84, R11.reuse, R6, R84 ;  /* 0x000000060b547224 */ /* 0x040fe400078e0254 */
[----:B------:R-:W-:Y:S02]  /*4370*/  @!P5 IMAD.IADD R94, R94, 0x1, -R11 ;  /* 0x000000015e5ed824 */ /* 0x000fe400078e0a0b */
[C---:B------:R-:W-:Y:S02]  /*4380*/  IMAD R82, R11.reuse, R13, R82 ;  /* 0x0000000d0b527224 */ /* 0x040fe400078e0252 */
[----:B------:R-:W-:Y:S01]  /*4390*/  @!P2 IMAD.MOV R94, RZ, RZ, -R94 ;  /* 0x000000ffff5ea224 */ /* 0x000fe200078e0a5e */
[----:B------:R-:W-:Y:S01]  /*43a0*/  ISETP.GT.U32.AND P2, PT, R11, R84, PT ;  /* 0x000000540b00720c */ /* 0x000fe20003f44070 */
[----:B------:R-:W-:Y:S01]  /*43b0*/  @!P3 IMAD.MOV R96, RZ, RZ, -R96 ;  /* 0x000000ffff60b224 */ /* 0x000fe200078e0a60 */
[----:B------:R-:W-:Y:S01]  /*43c0*/  ISETP.GE.AND P3, PT, R14, RZ, PT ;  /* 0x000000ff0e00720c */ /* 0x000fe20003f66270 */
[----:B------:R-:W-:-:S04]  /*43d0*/  IMAD.HI.U32 R0, R12, R92, RZ ;  /* 0x0000005c0c007227 */ /* 0x000fc800078e00ff */
[--C-:B------:R-:W-:Y:S01]  /*43e0*/  @!P0 IMAD.IADD R80, R80, 0x1, -R11.reuse ;  /* 0x0000000150508824 */ /* 0x100fe200078e0a0b */
[C---:B------:R-:W-:Y:S01]  /*43f0*/  ISETP.GT.U32.AND P0, PT, R11.reuse, R82, PT ;  /* 0x000000520b00720c */ /* 0x040fe20003f04070 */
[C---:B------:R-:W-:Y:S02]  /*4400*/  VIADD R14, R10.reuse, 0x130 ;  /* 0x000001300a0e7836 */ /* 0x040fe40000000000 */
[----:B------:R-:W-:Y:S02]  /*4410*/  IMAD.MOV R0, RZ, RZ, -R0 ;  /* 0x000000ffff007224 */ /* 0x000fe400078e0a00 */
[----:B------:R-:W-:Y:S01]  /*4420*/  VIADD R16, R10, 0x128 ;  /* 0x000001280a107836 */ /* 0x000fe20000000000 */
[----:B------:R-:W-:Y:S01]  /*4430*/  IABS R86, R14 ;  /* 0x0000000e00567213 */ /* 0x000fe20000000000 */
[----:B------:R-:W-:Y:S02]  /*4440*/  IMAD R92, R11, R0, R92 ;  /* 0x000000000b5c7224 */ /* 0x000fe400078e025c */
[----:B------:R-:W-:Y:S01]  /*4450*/  @!P2 IMAD.IADD R84, R84, 0x1, -R11 ;  /* 0x000000015454a824 */ /* 0x000fe200078e0a0b */
[----:B------:R-:W-:Y:S01]  /*4460*/  IABS R158, R16 ;  /* 0x00000010009e7213 */ /* 0x000fe20000000000 */
[----:B------:R-:W-:-:S03]  /*4470*/  IMAD.HI.U32 R6, R12, R86, RZ ;  /* 0x000000560c067227 */ /* 0x000fc600078e00ff */
[C---:B------:R-:W-:Y:S01]  /*4480*/  ISETP.GT.U32.AND P2, PT, R11.reuse, R84, PT ;  /* 0x000000540b00720c */ /* 0x040fe20003f44070 */
[----:B------:R-:W-:Y:S01]  /*4490*/  @!P6 IMAD.MOV R80, RZ, RZ, -R80 ;  /* 0x000000ffff50e224 */ /* 0x000fe200078e0a50 */
[C---:B------:R-:W-:Y:S01]  /*44a0*/  ISETP.GT.U32.AND P6, PT, R11.reuse, R92, PT ;  /* 0x0000005c0b00720c */ /* 0x040fe20003fc4070 */
[----:B------:R-:W-:Y:S02]  /*44b0*/  VIADD R0, R10, 0x134 ;  /* 0x000001340a007836 */ /* 0x000fe40000000000 */
[----:B------:R-:W-:Y:S02]  /*44c0*/  @!P0 IMAD.IADD R82, R82, 0x1, -R11 ;  /* 0x0000000152528824 */ /* 0x000fe400078e0a0b */
[----:B------:R-:W-:Y:S01]  /*44d0*/  IMAD.MOV R6, RZ, RZ, -R6 ;  /* 0x000000ffff067224 */ /* 0x000fe200078e0a06 */
[----:B------:R-:W-:Y:S01]  /*44e0*/  IABS R90, R0 ;  /* 0x00000000005a7213 */ /* 0x000fe20000000000 */
[----:B------:R-:W-:Y:S01]  /*44f0*/  VIADD R15, R10, 0x12c ;  /* 0x0000012c0a0f7836 */ /* 0x000fe20000000000 */
[C---:B------:R-:W-:Y:S01]  /*4500*/  ISETP.GT.U32.AND P0, PT, R11.reuse, R82, PT ;  /* 0x000000520b00720c */ /* 0x040fe20003f04070 */
[----:B------:R-:W-:Y:S01]  /*4510*/  IMAD R86, R11, R6, R86 ;  /* 0x000000060b567224 */ /* 0x000fe200078e0256 */
[----:B------:R-:W-:Y:S01]  /*4520*/  ISETP.GE.AND P5, PT, R0, RZ, PT ;  /* 0x000000ff0000720c */ /* 0x000fe20003fa6270 */
[----:B------:R-:W-:Y:S01]  /*4530*/  IMAD.HI.U32 R6, R12, R158, RZ ;  /* 0x0000009e0c067227 */ /* 0x000fe200078e00ff */
[----:B------:R-:W-:-:S03]  /*4540*/  IABS R88, R15 ;  /* 0x0000000f00587213 */ /* 0x000fc60000000000 */
[----:B------:R-:W-:-:S04]  /*4550*/  IMAD.HI.U32 R0, R12, R90, RZ ;  /* 0x0000005a0c007227 */ /* 0x000fc800078e00ff */
[----:B------:R-:W-:Y:S02]  /*4560*/  IMAD.MOV R6, RZ, RZ, -R6 ;  /* 0x000000ffff067224 */ /* 0x000fe400078e0a06 */
[--C-:B------:R-:W-:Y:S02]  /*4570*/  @!P6 IMAD.IADD R92, R92, 0x1, -R11.reuse ;  /* 0x000000015c5ce824 */ /* 0x100fe400078e0a0b */
[----:B------:R-:W-:Y:S02]  /*4580*/  IMAD.MOV R13, RZ, RZ, -R0 ;  /* 0x000000ffff0d7224 */ /* 0x000fe400078e0a00 */
[C---:B------:R-:W-:Y:S01]  /*4590*/  IMAD R158, R11.reuse, R6, R158 ;  /* 0x000000060b9e7224 */ /* 0x040fe200078e029e */
[C---:B------:R-:W-:Y:S01]  /*45a0*/  ISETP.GT.U32.AND P6, PT, R11.reuse, R92, PT ;  /* 0x0000005c0b00720c */ /* 0x040fe20003fc4070 */
[--C-:B------:R-:W-:Y:S02]  /*45b0*/  @!P2 IMAD.IADD R84, R84, 0x1, -R11.reuse ;  /* 0x000000015454a824 */ /* 0x100fe400078e0a0b */
[----:B------:R-:W-:Y:S01]  /*45c0*/  @!P0 IMAD.IADD R82, R82, 0x1, -R11 ;  /* 0x0000000152528824 */ /* 0x000fe200078e0a0b */
[----:B------:R-:W-:Y:S01]  /*45d0*/  ISETP.GE.AND P0, PT, R14, RZ, PT ;  /* 0x000000ff0e00720c */ /* 0x000fe20003f06270 */
[----:B------:R-:W-:-:S02]  /*45e0*/  IMAD R90, R11, R13, R90 ;  /* 0x0000000d0b5a7224 */ /* 0x000fc400078e025a */
[----:B------:R-:W-:Y:S01]  /*45f0*/  @!P3 IMAD.MOV R84, RZ, RZ, -R84 ;  /* 0x000000ffff54b224 */ /* 0x000fe200078e0a54 */
[----:B------:R-:W-:Y:S01]  /*4600*/  ISETP.GT.U32.AND P3, PT, R11, R158, PT ;  /* 0x0000009e0b00720c */ /* 0x000fe20003f64070 */
[----:B------:R-:W-:Y:S02]  /*4610*/  VIADD R13, R10, 0x124 ;  /* 0x000001240a0d7836 */ /* 0x000fe40000000000 */
[----:B------:R-:W-:-:S03]  /*4620*/  IMAD.HI.U32 R0, R12, R88, RZ ;  /* 0x000000580c007227 */ /* 0x000fc600078e00ff */
[----:B------:R-:W-:Y:S01]  /*4630*/  IABS R160, R13 ;  /* 0x0000000d00a07213 */ /* 0x000fe20000000000 */
[----:B------:R-:W-:Y:S01]  /*4640*/  @!P1 IMAD.MOV R82, RZ, RZ, -R82 ;  /* 0x000000ffff529224 */ /* 0x000fe200078e0a52 */
[C---:B------:R-:W-:Y:S01]  /*4650*/  ISETP.GT.U32.AND P1, PT, R11.reuse, R86, PT ;  /* 0x000000560b00720c */ /* 0x040fe20003f24070 */
[----:B------:R-:W-:Y:S02]  /*4660*/  IMAD.MOV R0, RZ, RZ, -R0 ;  /* 0x000000ffff007224 */ /* 0x000fe400078e0a00 */
[----:B------:R-:W-:Y:S02]  /*4670*/  VIADD R14, R10, 0x120 ;  /* 0x000001200a0e7836 */ /* 0x000fe40000000000 */
[----:B------:R-:W-:Y:S02]  /*4680*/  IMAD R88, R11, R0, R88 ;  /* 0x000000000b587224 */ /* 0x000fe400078e0258 */
[----:B------:R-:W-:Y:S01]  /*4690*/  IMAD.HI.U32 R0, R12, R160, RZ ;  /* 0x000000a00c007227 */ /* 0x000fe200078e00ff */
[----:B------:R-:W-:-:S02]  /*46a0*/  IABS R162, R14 ;  /* 0x0000000e00a27213 */ /* 0x000fc40000000000 */
[C---:B------:R-:W-:Y:S01]  /*46b0*/  ISETP.GT.U32.AND P2, PT, R11.reuse, R88, PT ;  /* 0x000000580b00720c */ /* 0x040fe20003f44070 */
[--C-:B------:R-:W-:Y:S01]  /*46c0*/  @!P6 IMAD.IADD R92, R92, 0x1, -R11.reuse ;  /* 0x000000015c5ce824 */ /* 0x100fe200078e0a0b */
[C---:B------:R-:W-:Y:S01]  /*46d0*/  ISETP.GT.U32.AND P6, PT, R11.reuse, R90, PT ;  /* 0x0000005a0b00720c */ /* 0x040fe20003fc4070 */
[--C-:B------:R-:W-:Y:S02]  /*46e0*/  @!P3 IMAD.IADD R158, R158, 0x1, -R11.reuse ;  /* 0x000000019e9eb824 */ /* 0x100fe400078e0a0b */
[----:B------:R-:W-:Y:S02]  /*46f0*/  IMAD.MOV R0, RZ, RZ, -R0 ;  /* 0x000000ffff007224 */ /* 0x000fe400078e0a00 */
[----:B------:R-:W-:Y:S01]  /*4700*/  @!P1 IMAD.IADD R86, R86, 0x1, -R11 ;  /* 0x0000000156569824 */ /* 0x000fe200078e0a0b */
[C---:B------:R-:W-:Y:S01]  /*4710*/  ISETP.GT.U32.AND P3, PT, R11.reuse, R158, PT ;  /* 0x0000009e0b00720c */ /* 0x040fe20003f64070 */
[C---:B------:R-:W-:Y:S02]  /*4720*/  IMAD R160, R11.reuse, R0, R160 ;  /* 0x000000000ba07224 */ /* 0x040fe400078e02a0 */
[----:B------:R-:W-:Y:S01]  /*4730*/  IMAD.HI.U32 R0, R12, R162, RZ ;  /* 0x000000a20c007227 */ /* 0x000fe200078e00ff */
[----:B------:R-:W-:-:S03]  /*4740*/  ISETP.GT.U32.AND P1, PT, R11, R86, PT ;  /* 0x000000560b00720c */ /* 0x000fc60003f24070 */
[----:B------:R-:W-:Y:S02]  /*4750*/  IMAD.MOV R0, RZ, RZ, -R0 ;  /* 0x000000ffff007224 */ /* 0x000fe400078e0a00 */
[--C-:B------:R-:W-:Y:S02]  /*4760*/  @!P6 IMAD.IADD R90, R90, 0x1, -R11.reuse ;  /* 0x000000015a5ae824 */ /* 0x100fe400078e0a0b */
[--C-:B------:R-:W-:Y:S02]  /*4770*/  @!P2 IMAD.IADD R88, R88, 0x1, -R11.reuse ;  /* 0x000000015858a824 */ /* 0x100fe400078e0a0b */
[C---:B------:R-:W-:Y:S01]  /*4780*/  IMAD R162, R11.reuse, R0, R162 ;  /* 0x000000000ba27224 */ /* 0x040fe200078e02a2 */
[----:B------:R-:W-:Y:S01]  /*4790*/  ISETP.GT.U32.AND P6, PT, R11, R90, PT ;  /* 0x0000005a0b00720c */ /* 0x000fe20003fc4070 */
[----:B------:R-:W-:Y:S01]  /*47a0*/  @!P4 IMAD.MOV R92, RZ, RZ, -R92 ;  /* 0x000000ffff5cc224 */ /* 0x000fe200078e0a5c */
[----:B------:R-:W-:Y:S01]  /*47b0*/  ISETP.GE.AND P4, PT, R15, RZ, PT ;  /* 0x000000ff0f00720c */ /* 0x000fe20003f86270 */
[----:B------:R-:W-:Y:S01]  /*47c0*/  VIADD R15, R10, 0x11c ;  /* 0x0000011c0a0f7836 */ /* 0x000fe20000000000 */
[C---:B------:R-:W-:Y:S01]  /*47d0*/  ISETP.GT.U32.AND P2, PT, R11.reuse, R88, PT ;  /* 0x000000580b00720c */ /* 0x040fe20003f44070 */
[--C-:B------:R-:W-:Y:S01]  /*47e0*/  @!P3 IMAD.IADD R158, R158, 0x1, -R11.reuse ;  /* 0x000000019e9eb824 */ /* 0x100fe200078e0a0b */
[C---:B------:R-:W-:Y:S01]  /*47f0*/  ISETP.GT.U32.AND P3, PT, R11.reuse, R162, PT ;  /* 0x000000a20b00720c */ /* 0x040fe20003f64070 */
[----:B------:R-:W-:Y:S01]  /*4800*/  @!P1 IMAD.IADD R86, R86, 0x1, -R11 ;  /* 0x0000000156569824 */ /* 0x000fe200078e0a0b */
[----:B------:R-:W-:Y:S01]  /*4810*/  IABS R168, R15 ;  /* 0x0000000f00a87213 */ /* 0x000fe20000000000 */
[----:B------:R-:W-:Y:S01]  /*4820*/  VIADD R0, R10, 0x118 ;  /* 0x000001180a007836 */ /* 0x000fe20000000000 */
[----:B------:R-:W-:Y:S01]  /*4830*/  ISETP.GT.U32.AND P1, PT, R11, R160, PT ;  /* 0x000000a00b00720c */ /* 0x000fe20003f24070 */
[----:B------:R-:W-:Y:S01]  /*4840*/  @!P0 IMAD.MOV R86, RZ, RZ, -R86 ;  /* 0x000000ffff568224 */ /* 0x000fe200078e0a56 */
[----:B------:R-:W-:Y:S01]  /*4850*/  ISETP.GE.AND P0, PT, R14, RZ, PT ;  /* 0x000000ff0e00720c */ /* 0x000fe20003f06270 */
[----:B------:R-:W-:Y:S01]  /*4860*/  IMAD.HI.U32 R6, R12, R168, RZ ;  /* 0x000000a80c067227 */ /* 0x000fe200078e00ff */
[----:B------:R-:W-:-:S03]  /*4870*/  IABS R166, R0 ;  /* 0x0000000000a67213 */ /* 0x000fc60000000000 */
[--C-:B------:R-:W-:Y:S01]  /*4880*/  @!P6 IMAD.IADD R90, R90, 0x1, -R11.reuse ;  /* 0x000000015a5ae824 */ /* 0x100fe200078e0a0b */
[----:B------:R-:W-:Y:S01]  /*4890*/  ISETP.GE.AND P6, PT, R16, RZ, PT ;  /* 0x000000ff1000720c */ /* 0x000fe20003fc6270 */
[----:B------:R-:W-:Y:S02]  /*48a0*/  IMAD.MOV R6, RZ, RZ, -R6 ;  /* 0x000000ffff067224 */ /* 0x000fe400078e0a06 */
[--C-:B------:R-:W-:Y:S01]  /*48b0*/  @!P2 IMAD.IADD R88, R88, 0x1, -R11.reuse ;  /* 0x000000015858a824 */ /* 0x100fe200078e0a0b */
[----:B------:R-:W-:Y:S01]  /*48c0*/  ISETP.GE.AND P2, PT, R15, RZ, PT ;  /* 0x000000ff0f00720c */ /* 0x000fe20003f46270 */
[--C-:B------:R-:W-:Y:S02]  /*48d0*/  @!P3 IMAD.IADD R162, R162, 0x1, -R11.reuse ;  /* 0x00000001a2a2b824 */ /* 0x100fe400078e0a0b */
[C---:B------:R-:W-:Y:S02]  /*48e0*/  IMAD R168, R11.reuse, R6, R168 ;  /* 0x000000060ba87224 */ /* 0x040fe400078e02a8 */
[----:B------:R-:W-:Y:S01]  /*48f0*/  @!P1 IMAD.IADD R160, R160, 0x1, -R11 ;  /* 0x00000001a0a09824 */ /* 0x000fe200078e0a0b */
[----:B------:R-:W-:Y:S01]  /*4900*/  ISETP.GT.U32.AND P3, PT, R11, R162, PT ;  /* 0x000000a20b00720c */ /* 0x000fe20003f64070 */
[----:B------:R-:W-:-:S02]  /*4910*/  VIADD R6, R10, 0x114 ;  /* 0x000001140a067836 */ /* 0x000fc40000000000 */
[----:B------:R-:W-:Y:S01]  /*4920*/  @!P4 IMAD.MOV R88, RZ, RZ, -R88 ;  /* 0x000000ffff58c224 */ /* 0x000fe200078e0a58 */
[----:B------:R-:W-:Y:S01]  /*4930*/  ISETP.GE.AND P4, PT, R0, RZ, PT ;  /* 0x000000ff0000720c */ /* 0x000fe20003f86270 */
[----:B------:R-:W-:Y:S01]  /*4940*/  IMAD.HI.U32 R0, R12, R166, RZ ;  /* 0x000000a60c007227 */ /* 0x000fe200078e00ff */
[----:B------:R-:W-:Y:S02]  /*4950*/  ISETP.GT.U32.AND P1, PT, R11, R160, PT ;  /* 0x000000a00b00720c */ /* 0x000fe40003f24070 */
[----:B------:R-:W-:Y:S01]  /*4960*/  IABS R164, R6 ;  /* 0x0000000600a47213 */ /* 0x000fe20000000000 */
[----:B------:R-:W-:Y:S02]  /*4970*/  IMAD.MOV R0, RZ, RZ, -R0 ;  /* 0x000000ffff007224 */ /* 0x000fe400078e0a00 */
[----:B------:R-:W-:Y:S01]  /*4980*/  @!P5 IMAD.MOV R90, RZ, RZ, -R90 ;  /* 0x000000ffff5ad224 */ /* 0x000fe200078e0a5a */
[----:B------:R-:W-:Y:S01]  /*4990*/  ISETP.GE.AND P5, PT, R13, RZ, PT ;  /* 0x000000ff0d00720c */ /* 0x000fe20003fa6270 */
[----:B------:R-:W-:Y:S01]  /*49a0*/  @!P6 IMAD.MOV R158, RZ, RZ, -R158 ;  /* 0x000000ffff9ee224 */ /* 0x000fe200078e0a9e */
[----:B------:R-:W-:Y:S01]  /*49b0*/  ISETP.GE.AND P6, PT, R6, RZ, PT ;  /* 0x000000ff0600720c */ /* 0x000fe20003fc6270 */
[----:B------:R-:W-:-:S04]  /*49c0*/  IMAD.HI.U32 R6, R12, R164, RZ ;  /* 0x000000a40c067227 */ /* 0x000fc800078e00ff */
[C---:B------:R-:W-:Y:S02]  /*49d0*/  IMAD R166, R11.reuse, R0, R166 ;  /* 0x000000000ba67224 */ /* 0x040fe400078e02a6 */
[----:B------:R-:W-:Y:S02]  /*49e0*/  IMAD.MOV R6, RZ, RZ, -R6 ;  /* 0x000000ffff067224 */ /* 0x000fe400078e0a06 */
[--C-:B------:R-:W-:Y:S01]  /*49f0*/  @!P3 IMAD.IADD R162, R162, 0x1, -R11.reuse ;  /* 0x00000001a2a2b824 */ /* 0x100fe200078e0a0b */
[C---:B------:R-:W-:Y:S01]  /*4a00*/  ISETP.GT.U32.AND P3, PT, R11.reuse, R166, PT ;  /* 0x000000a60b00720c */ /* 0x040fe20003f64070 */
[----:B------:R-:W-:Y:S01]  /*4a10*/  @!P1 IMAD.IADD R160, R160, 0x1, -R11 ;  /* 0x00000001a0a09824 */ /* 0x000fe200078e0a0b */
[C---:B------:R-:W-:Y:S01]  /*4a20*/  ISETP.GT.U32.AND P1, PT, R11.reuse, R168, PT ;  /* 0x000000a80b00720c */ /* 0x040fe20003f24070 */
[----:B------:R-:W-:Y:S02]  /*4a30*/  IMAD R164, R11, R6, R164 ;  /* 0x000000060ba47224 */ /* 0x000fe400078e02a4 */
[----:B------:R-:W-:-:S02]  /*4a40*/  @!P5 IMAD.MOV R160, RZ, RZ, -R160 ;  /* 0x000000ffffa0d224 */ /* 0x000fc400078e0aa0 */
[C---:B------:R-:W-:Y:S01]  /*4a50*/  VIADD R13, R10.reuse, 0x110 ;  /* 0x000001100a0d7836 */ /* 0x040fe20000000000 */
[C---:B------:R-:W-:Y:S01]  /*4a60*/  ISETP.GT.U32.AND P5, PT, R11.reuse, R164, PT ;  /* 0x000000a40b00720c */ /* 0x040fe20003fa4070 */
[C---:B------:R-:W-:Y:S02]  /*4a70*/  VIADD R14, R10.reuse, 0x10c ;  /* 0x0000010c0a0e7836 */ /* 0x040fe40000000000 */
[----:B------:R-:W-:Y:S01]  /*4a80*/  VIADD R15, R10, 0x108 ;  /* 0x000001080a0f7836 */ /* 0x000fe20000000000 */
[----:B------:R-:W-:Y:S01]  /*4a90*/  IABS R178, R13 ;  /* 0x0000000d00b27213 */ /* 0x000fe20000000000 */
[--C-:B------:R-:W-:Y:S01]  /*4aa0*/  @!P3 IMAD.IADD R166, R166, 0x1, -R11.reuse ;  /* 0x00000001a6a6b824 */ /* 0x100fe200078e0a0b */
[----:B------:R-:W-:Y:S01]  /*4ab0*/  IABS R170, R14 ;  /* 0x0000000e00aa7213 */ /* 0x000fe20000000000 */
[----:B------:R-:W-:Y:S01]  /*4ac0*/  @!P1 IMAD.IADD R168, R168, 0x1, -R11 ;  /* 0x00000001a8a89824 */ /* 0x000fe200078e0a0b */
[----:B------:R-:W-:Y:S01]  /*4ad0*/  IABS R172, R15 ;  /* 0x0000000f00ac7213 */ /* 0x000fe20000000000 */
[----:B------:R-:W-:Y:S01]  /*4ae0*/  IMAD.HI.U32 R0, R12, R178, RZ ;  /* 0x000000b20c007227 */ /* 0x000fe200078e00ff */
[----:B------:R-:W-:-:S02]  /*4af0*/  ISETP.GT.U32.AND P3, PT, R11, R166, PT ;  /* 0x000000a60b00720c */ /* 0x000fc40003f64070 */
[C---:B------:R-:W-:Y:S01]  /*4b00*/  ISETP.GT.U32.AND P1, PT, R11.reuse, R168, PT ;  /* 0x000000a80b00720c */ /* 0x040fe20003f24070 */
[----:B------:R-:W-:Y:S02]  /*4b10*/  @!P5 IMAD.IADD R164, R164, 0x1, -R11 ;  /* 0x00000001a4a4d824 */ /* 0x000fe400078e0a0b */
[----:B------:R-:W-:Y:S02]  /*4b20*/  IMAD.MOV R0, RZ, RZ, -R0 ;  /* 0x000000ffff007224 */ /* 0x000fe400078e0a00 */
[----:B------:R-:W-:Y:S01]  /*4b30*/  IMAD.HI.U32 R6, R12, R170, RZ ;  /* 0x000000aa0c067227 */ /* 0x000fe200078e00ff */
[----:B------:R-:W-:-:S03]  /*4b40*/  ISETP.GT.U32.AND P5, PT, R11, R164, PT ;  /* 0x000000a40b00720c */ /* 0x000fc60003fa4070 */
[C---:B------:R-:W-:Y:S02]  /*4b50*/  IMAD R178, R11.reuse, R0, R178 ;  /* 0x000000000bb27224 */ /* 0x040fe400078e02b2 */
[----:B------:R-:W-:Y:S02]  /*4b60*/  IMAD.MOV R6, RZ, RZ, -R6 ;  /* 0x000000ffff067224 */ /* 0x000fe400078e0a06 */
[----:B------:R-:W-:Y:S02]  /*4b70*/  VIADD R16, R10, 0x104 ;  /* 0x000001040a107836 */ /* 0x000fe40000000000 */
[----:B------:R-:W-:Y:S01]  /*4b80*/  @!P3 IMAD.IADD R166, R166, 0x1, -R11 ;  /* 0x00000001a6a6b824 */ /* 0x000fe200078e0a0b */
[----:B------:R-:W-:Y:S01]  /*4b90*/  ISETP.GT.U32.AND P3, PT, R11, R178, PT ;  /* 0x000000b20b00720c */ /* 0x000fe20003f64070 */
[----:B------:R-:W-:Y:S01]  /*4ba0*/  IMAD.HI.U32 R0, R12, R172, RZ ;  /* 0x000000ac0c007227 */ /* 0x000fe200078e00ff */
[----:B------:R-:W-:-:S03]  /*4bb0*/  IABS R176, R16 ;  /* 0x0000001000b07213 */ /* 0x000fc60000000000 */
[----:B------:R-:W-:Y:S01]  /*4bc0*/  @!P0 IMAD.MOV R162, RZ, RZ, -R162 ;  /* 0x000000ffffa28224 */ /* 0x000fe200078e0aa2 */
[----:B------:R-:W-:Y:S01]  /*4bd0*/  ISETP.GE.AND P0, PT, R13, RZ, PT ;  /* 0x000000ff0d00720c */ /* 0x000fe20003f06270 */
[C---:B------:R-:W-:Y:S02]  /*4be0*/  IMAD R170, R11.reuse, R6, R170 ;  /* 0x000000060baa7224 */ /* 0x040fe400078e02aa */
[----:B------:R-:W-:Y:S02]  /*4bf0*/  IMAD.MOV R13, RZ, RZ, -R0 ;  /* 0x000000ffff0d7224 */ /* 0x000fe400078e0a00 */
[----:B------:R-:W-:Y:S01]  /*4c00*/  @!P5 IMAD.IADD R164, R164, 0x1, -R11 ;  /* 0x00000001a4a4d824 */ /* 0x000fe200078e0a0b */
[----:B------:R-:W-:Y:S01]  /*4c10*/  ISETP.GT.U32.AND P5, PT, R11, R170, PT ;  /* 0x000000aa0b00720c */ /* 0x000fe20003fa4070 */
[----:B------:R-:W-:-:S04]  /*4c20*/  IMAD.HI.U32 R0, R12, R176, RZ ;  /* 0x000000b00c007227 */ /* 0x000fc800078e00ff */
[C---:B------:R-:W-:Y:S02]  /*4c30*/  IMAD R172, R11.reuse, R13, R172 ;  /* 0x0000000d0bac7224 */ /* 0x040fe400078e02ac */
[--C-:B------:R-:W-:Y:S01]  /*4c40*/  @!P1 IMAD.IADD R168, R168, 0x1, -R11.reuse ;  /* 0x00000001a8a89824 */ /* 0x100fe200078e0a0b */
[----:B------:R-:W-:Y:S01]  /*4c50*/  ISETP.GE.AND P1, PT, R14, RZ, PT ;  /* 0x000000ff0e00720c */ /* 0x000fe20003f26270 */
[----:B------:R-:W-:Y:S02]  /*4c60*/  IMAD.MOV R14, RZ, RZ, -R0 ;  /* 0x000000ffff0e7224 */ /* 0x000fe400078e0a00 */
[----:B------:R-:W-:Y:S01]  /*4c70*/  @!P3 IMAD.IADD R178, R178, 0x1, -R11 ;  /* 0x00000001b2b2b824 */ /* 0x000fe200078e0a0b */
[C---:B------:R-:W-:Y:S01]  /*4c80*/  ISETP.GT.U32.AND P3, PT, R11.reuse, R172, PT ;  /* 0x000000ac0b00720c */ /* 0x040fe20003f64070 */
[----:B------:R-:W-:Y:S02]  /*4c90*/  VIADD R17, R10, 0x100 ;  /* 0x000001000a117836 */ /* 0x000fe40000000000 */
[----:B------:R-:W-:-:S02]  /*4ca0*/  IMAD R176, R11, R14, R176 ;  /* 0x0000000e0bb07224 */ /* 0x000fc400078e02b0 */
[--C-:B------:R-:W-:Y:S01]  /*4cb0*/  @!P5 IMAD.IADD R170, R170, 0x1, -R11.reuse ;  /* 0x00000001aaaad824 */ /* 0x100fe200078e0a0b */
[----:B------:R-:W-:Y:S01]  /*4cc0*/  IABS R174, R17 ;  /* 0x0000001100ae7213 */ /* 0x000fe20000000000 */
[C---:B------:R-:W-:Y:S01]  /*4cd0*/  VIADD R19, R10.reuse, 0xf8 ;  /* 0x000000f80a137836 */ /* 0x040fe20000000000 */
[C---:B------:R-:W-:Y:S01]  /*4ce0*/  ISETP.GT.U32.AND P5, PT, R11.reuse, R176, PT ;  /* 0x000000b00b00720c */ /* 0x040fe20003fa4070 */
[----:B------:R-:W-:Y:S02]  /*4cf0*/  VIADD R18, R10, 0xfc ;  /* 0x000000fc0a127836 */ /* 0x000fe40000000000 */
[----:B------:R-:W-:Y:S01]  /*4d00*/  IMAD.HI.U32 R6, R12, R174, RZ ;  /* 0x000000ae0c067227 */ /* 0x000fe200078e00ff */
[----:B------:R-:W-:Y:S02]  /*4d10*/  IABS R182, R19 ;  /* 0x0000001300b67213 */ /* 0x000fe40000000000 */
[----:B------:R-:W-:Y:S01]  /*4d20*/  IABS R180, R18 ;  /* 0x0000001200b47213 */ /* 0x000fe20000000000 */
[----:B------:R-:W-:Y:S01]  /*4d30*/  @!P3 IMAD.IADD R172, R172, 0x1, -R11 ;  /* 0x00000001acacb824 */ /* 0x000fe200078e0a0b */
[----:B------:R-:W-:Y:S01]  /*4d40*/  ISETP.GT.U32.AND P3, PT, R11, R170, PT ;  /* 0x000000aa0b00720c */ /* 0x000fe20003f64070 */
[----:B------:R-:W-:-:S02]  /*4d50*/  IMAD.MOV R6, RZ, RZ, -R6 ;  /* 0x000000ffff067224 */ /* 0x000fc400078e0a06 */
[----:B------:R-:W-:Y:S01]  /*4d60*/  @!P4 IMAD.MOV R166, RZ, RZ, -R166 ;  /* 0x000000ffffa6c224 */ /* 0x000fe200078e0aa6 */
[----:B------:R-:W-:Y:S01]  /*4d70*/  ISETP.GT.U32.AND P4, PT, R11, R172, PT ;  /* 0x000000ac0b00720c */ /* 0x000fe20003f84070 */
[----:B------:R-:W-:-:S04]  /*4d80*/  IMAD.HI.U32 R0, R12, R182, RZ ;  /* 0x000000b60c007227 */ /* 0x000fc800078e00ff */
[----:B------:R-:W-:Y:S02]  /*4d90*/  IMAD R174, R11, R6, R174 ;  /* 0x000000060bae7224 */ /* 0x000fe400078e02ae */
[----:B------:R-:W-:Y:S02]  /*4da0*/  @!P5 IMAD.IADD R176, R176, 0x1, -R11 ;  /* 0x00000001b0b0d824 */ /* 0x000fe400078e0a0b */
[----:B------:R-:W-:-:S03]  /*4db0*/  IMAD.HI.U32 R13, R12, R180, RZ ;  /* 0x000000b40c0d7227 */ /* 0x000fc600078e00ff */
[C---:B------:R-:W-:Y:S01]  /*4dc0*/  ISETP.GT.U32.AND P5, PT, R11.reuse, R176, PT ;  /* 0x000000b00b00720c */ /* 0x040fe20003fa4070 */
[----:B------:R-:W-:Y:S02]  /*4dd0*/  IMAD.MOV R0, RZ, RZ, -R0 ;  /* 0x000000ffff007224 */ /* 0x000fe400078e0a00 */
[----:B------:R-:W-:Y:S01]  /*4de0*/  @!P2 IMAD.MOV R168, RZ, RZ, -R168 ;  /* 0x000000ffffa8a224 */ /* 0x000fe200078e0aa8 */
[C---:B------:R-:W-:Y:S01]  /*4df0*/  ISETP.GT.U32.AND P2, PT, R11.reuse, R178, PT ;  /* 0x000000b20b00720c */ /* 0x040fe20003f44070 */
[----:B------:R-:W-:Y:S01]  /*4e00*/  @!P6 IMAD.MOV R164, RZ, RZ, -R164 ;  /* 0x000000ffffa4e224 */ /* 0x000fe200078e0aa4 */
[C---:B------:R-:W-:Y:S01]  /*4e10*/  ISETP.GT.U32.AND P6, PT, R11.reuse, R174, PT ;  /* 0x000000ae0b00720c */ /* 0x040fe20003fc4070 */
[----:B------:R-:W-:Y:S02]  /*4e20*/  IMAD.MOV R13, RZ, RZ, -R13 ;  /* 0x000000ffff0d7224 */ /* 0x000fe400078e0a0d */
[----:B------:R-:W-:Y:S02]  /*4e30*/  VIADD R14, R10, 0xf0 ;  /* 0x000000f00a0e7836 */ /* 0x000fe40000000000 */
[----:B------:R-:W-:-:S02]  /*4e40*/  IMAD R182, R11, R0, R182 ;  /* 0x000000000bb67224 */ /* 0x000fc400078e02b6 */
[C---:B------:R-:W-:Y:S01]  /*4e50*/  IMAD R180, R11.reuse, R13, R180 ;  /* 0x0000000d0bb47224 */ /* 0x040fe200078e02b4 */
[----:B------:R-:W-:Y:S01]  /*4e60*/  IABS R186, R14 ;  /* 0x0000000e00ba7213 */ /* 0x000fe20000000000 */
[----:B------:R-:W-:Y:S02]  /*4e70*/  VIADD R13, R10, 0xf4 ;  /* 0x000000f40a0d7836 */ /* 0x000fe40000000000 */
[----:B------:R-:W-:Y:S01]  /*4e80*/  @!P4 IMAD.IADD R172, R172, 0x1, -R11 ;  /* 0x00000001acacc824 */ /* 0x000fe200078e0a0b */
[----:B------:R-:W-:Y:S01]  /*4e90*/  ISETP.GT.U32.AND P4, PT, R11, R182, PT ;  /* 0x000000b60b00720c */ /* 0x000fe20003f84070 */
[----:B------:R-:W-:Y:S01]  /*4ea0*/  IMAD.HI.U32 R6, R12, R186, RZ ;  /* 0x000000ba0c067227 */ /* 0x000fe200078e00ff */
[----:B------:R-:W-:-:S03]  /*4eb0*/  IABS R184, R13 ;  /* 0x0000000d00b87213 */ /* 0x000fc60000000000 */
[--C-:B------:R-:W-:Y:S01]  /*4ec0*/  @!P2 IMAD.IADD R178, R178, 0x1, -R11.reuse ;  /* 0x00000001b2b2a824 */ /* 0x100fe200078e0a0b */
[----:B------:R-:W-:Y:S01]  /*4ed0*/  ISETP.GT.U32.AND P2, PT, R11, R180, PT ;  /* 0x000000b40b00720c */ /* 0x000fe20003f44070 */
[--C-:B------:R-:W-:Y:S01]  /*4ee0*/  @!P3 IMAD.IADD R170, R170, 0x1, -R11.reuse ;  /* 0x00000001aaaab824 */ /* 0x100fe200078e0a0b */
[----:B------:R-:W-:Y:S01]  /*4ef0*/  ISETP.GE.AND P3, PT, R15, RZ, PT ;  /* 0x000000ff0f00720c */ /* 0x000fe20003f66270 */
[--C-:B------:R-:W-:Y:S01]  /*4f00*/  @!P5 IMAD.IADD R176, R176, 0x1, -R11.reuse ;  /* 0x00000001b0b0d824 */ /* 0x100fe200078e0a0b */
[----:B------:R-:W-:Y:S01]  /*4f10*/  ISETP.GE.AND P5, PT, R16, RZ, PT ;  /* 0x000000ff1000720c */ /* 0x000fe20003fa6270 */
[----:B------:R-:W-:Y:S01]  /*4f20*/  @!P6 IMAD.IADD R174, R174, 0x1, -R11 ;  /* 0x00000001aeaee824 */ /* 0x000fe200078e0a0b */
[----:B------:R-:W-:Y:S01]  /*4f30*/  ISETP.GE.AND P6, PT, R17, RZ, PT ;  /* 0x000000ff1100720c */ /* 0x000fe20003fc6270 */
[----:B------:R-:W-:Y:S02]  /*4f40*/  IMAD.MOV R6, RZ, RZ, -R6 ;  /* 0x000000ffff067224 */ /* 0x000fe400078e0a06 */
[----:B------:R-:W-:-:S04]  /*4f50*/  IMAD.HI.U32 R0, R12, R184, RZ ;  /* 0x000000b80c007227 */ /* 0x000fc800078e00ff */
[----:B------:R-:W-:Y:S01]  /*4f60*/  @!P0 IMAD.MOV R178, RZ, RZ, -R178 ;  /* 0x000000ffffb28224 */ /* 0x000fe200078e0ab2 */
[C---:B------:R-:W-:Y:S01]  /*4f70*/  ISETP.GT.U32.AND P0, PT, R11.reuse, R174, PT ;  /* 0x000000ae0b00720c */ /* 0x040fe20003f04070 */
[C---:B------:R-:W-:Y:S02]  /*4f80*/  IMAD R186, R11.reuse, R6, R186 ;  /* 0x000000060bba7224 */ /* 0x040fe400078e02ba */
[----:B------:R-:W-:Y:S02]  /*4f90*/  IMAD.MOV R0, RZ, RZ, -R0 ;  /* 0x000000ffff007224 */ /* 0x000fe400078e0a00 */
[----:B------:R-:W-:Y:S02]  /*4fa0*/  VIADD R6, R10, 0xec ;  /* 0x000000ec0a067836 */ /* 0x000fe40000000000 */
[----:B------:R-:W-:Y:S02]  /*4fb0*/  @!P4 IMAD.IADD R182, R182, 0x1, -R11 ;  /* 0x00000001b6b6c824 */ /* 0x000fe400078e0a0b */
[C---:B------:R-:W-:Y:S01]  /*4fc0*/  IMAD R184, R11.reuse, R0, R184 ;  /* 0x000000000bb87224 */ /* 0x040fe200078e02b8 */
[----:B------:R-:W-:Y:S01]  /*4fd0*/  IABS R188, R6 ;  /* 0x0000000600bc7213 */ /* 0x000fe20000000000 */
[----:B------:R-:W-:Y:S01]  /*4fe0*/  @!P3 IMAD.MOV R172, RZ, RZ, -R172 ;  /* 0x000000ffffacb224 */ /* 0x000fe200078e0aac */
[C---:B------:R-:W-:Y:S01]  /*4ff0*/  ISETP.GT.U32.AND P4, PT, R11.reuse, R182, PT ;  /* 0x000000b60b00720c */ /* 0x040fe20003f84070 */
[----:B------:R-:W-:Y:S01]  /*5000*/  @!P5 IMAD.MOV R176, RZ, RZ, -R176 ;  /* 0x000000ffffb0d224 */ /* 0x000fe200078e0ab0 */
[----:B------:R-:W-:Y:S01]  /*5010*/  ISETP.GT.U32.AND P3, PT, R11, R184, PT ;  /* 0x000000b80b00720c */ /* 0x000fe20003f64070 */
[----:B------:R-:W-:Y:S01]  /*5020*/  IMAD.HI.U32 R0, R12, R188, RZ ;  /* 0x000000bc0c007227 */ /* 0x000fe200078e00ff */
[----:B------:R-:W-:-:S03]  /*5030*/  ISETP.GE.AND P5, PT, R19, RZ, PT ;  /* 0x000000ff1300720c */ /* 0x000fc60003fa6270 */
[--C-:B------:R-:W-:Y:S01]  /*5040*/  @!P0 IMAD.IADD R174, R174, 0x1, -R11.reuse ;  /* 0x00000001aeae8824 */ /* 0x100fe200078e0a0b */
[C---:B------:R-:W-:Y:S01]  /*5050*/  ISETP.GT.U32.AND P0, PT, R11.reuse, R186, PT ;  /* 0x000000ba0b00720c */ /* 0x040fe20003f04070 */
[----:B------:R-:W-:Y:S02]  /*5060*/  IMAD.MOV R0, RZ, RZ, -R0 ;  /* 0x000000ffff007224 */ /* 0x000fe400078e0a00 */
[--C-:B------:R-:W-:Y:S01]  /*5070*/  @!P2 IMAD.IADD R180, R180, 0x1, -R11.reuse ;  /* 0x00000001b4b4a824 */ /* 0x100fe200078e0a0b */
[----:B------:R-:W-:Y:S01]  /*5080*/  ISETP.GE.AND P2, PT, R18, RZ, PT ;  /* 0x000000ff1200720c */ /* 0x000fe20003f46270 */
[--C-:B------:R-:W-:Y:S01]  /*5090*/  @!P4 IMAD.IADD R182, R182, 0x1, -R11.reuse ;  /* 0x00000001b6b6c824 */ /* 0x100fe200078e0a0b */
[----:B------:R-:W-:Y:S01]  /*50a0*/  ISETP.GE.AND P4, PT, R14, RZ, PT ;  /* 0x000000ff0e00720c */ /* 0x000fe20003f86270 */
[C---:B------:R-:W-:Y:S02]  /*50b0*/  IMAD R188, R11.reuse, R0, R188 ;  /* 0x000000000bbc7224 */ /* 0x040fe400078e02bc */
[----:B------:R-:W-:Y:S01]  /*50c0*/  @!P1 IMAD.MOV R170, RZ, RZ, -R170 ;  /* 0x000000ffffaa9224 */ /* 0x000fe200078e0aaa */
[C---:B------:R-:W-:Y:S01]  /*50d0*/  ISETP.GT.U32.AND P1, PT, R11.reuse, R180, PT ;  /* 0x000000b40b00720c */ /* 0x040fe20003f24070 */
[----:B------:R-:W-:Y:S01]  /*50e0*/  @!P3 IMAD.IADD R184, R184, 0x1, -R11 ;  /* 0x00000001b8b8b824 */ /* 0x000fe200078e0a0b */
[----:B------:R-:W-:Y:S01]  /*50f0*/  ISETP.GE.AND P3, PT, R6, RZ, PT ;  /* 0x000000ff0600720c */ /* 0x000fe20003f66270 */
[----:B------:R-:W-:Y:S01]  /*5100*/  @!P5 IMAD.MOV R182, RZ, RZ, -R182 ;  /* 0x000000ffffb6d224 */ /* 0x000fe200078e0ab6 */
[----:B------:R-:W-:Y:S01]  /*5110*/  ISETP.GT.U32.AND P5, PT, R11, R188, PT ;  /* 0x000000bc0b00720c */ /* 0x000fe20003fa4070 */
[----:B------:R-:W-:-:S02]  /*5120*/  VIADD R15, R10, 0xe8 ;  /* 0x000000e80a0f7836 */ /* 0x000fc40000000000 */
[--C-:B------:R-:W-:Y:S01]  /*5130*/  @!P0 IMAD.IADD R186, R186, 0x1, -R11.reuse ;  /* 0x00000001baba8824 */ /* 0x100fe200078e0a0b */
[----:B------:R-:W-:Y:S01]  /*5140*/  ISETP.GT.U32.AND P0, PT, R11, R184, PT ;  /* 0x000000b80b00720c */ /* 0x000fe20003f04070 */
[C---:B------:R-:W-:Y:S01]  /*5150*/  VIADD R0, R10.reuse, 0xe4 ;  /* 0x000000e40a007836 */ /* 0x040fe20000000000 */
[----:B------:R-:W-:Y:S01]  /*5160*/  IABS R190, R15 ;  /* 0x0000000f00be7213 */ /* 0x000fe20000000000 */
[----:B------:R-:W-:Y:S02]  /*5170*/  VIADD R14, R10, 0xdc ;  /* 0x000000dc0a0e7836 */ /* 0x000fe40000000000 */
[--C-:B------:R-:W-:Y:S01]  /*5180*/  @!P1 IMAD.IADD R180, R180, 0x1, -R11.reuse ;  /* 0x00000001b4b49824 */ /* 0x100fe200078e0a0b */
[----:B------:R-:W-:Y:S01]  /*5190*/  IABS R192, R0 ;  /* 0x0000000000c07213 */ /* 0x000fe20000000000 */
[----:B------:R-:W-:Y:S01]  /*51a0*/  IMAD.HI.U32 R6, R12, R190, RZ ;  /* 0x000000be0c067227 */ /* 0x000fe200078e00ff */
[----:B------:R-:W-:Y:S02]  /*51b0*/  ISETP.GE.AND P1, PT, R13, RZ, PT ;  /* 0x000000ff0d00720c */ /* 0x000fe40003f26270 */
[----:B------:R-:W-:Y:S01]  /*51c0*/  IABS R196, R14 ;  /* 0x0000000e00c47213 */ /* 0x000fe20000000000 */
[----:B------:R-:W-:-:S02]  /*51d0*/  @!P5 IMAD.IADD R188, R188, 0x1, -R11 ;  /* 0x00000001bcbcd824 */ /* 0x000fc400078e0a0b */
[----:B------:R-:W-:Y:S02]  /*51e0*/  IMAD.MOV R6, RZ, RZ, -R6 ;  /* 0x000000ffff067224 */ /* 0x000fe400078e0a06 */
[----:B------:R-:W-:Y:S01]  /*51f0*/  @!P2 IMAD.MOV R180, RZ, RZ, -R180 ;  /* 0x000000ffffb4a224 */ /* 0x000fe200078e0ab4 */
[C---:B------:R-:W-:Y:S01]  /*5200*/  ISETP.GT.U32.AND P2, PT, R11.reuse, R186, PT ;  /* 0x000000ba0b00720c */ /* 0x040fe20003f44070 */
[----:B------:R-:W-:Y:S01]  /*5210*/  @!P0 IMAD.IADD R184, R184, 0x1, -R11 ;  /* 0x00000001b8b88824 */ /* 0x000fe200078e0a0b */
[----:B------:R-:W-:Y:S01]  /*5220*/  ISETP.GE.AND P0, PT, R0, RZ, PT ;  /* 0x000000ff0000720c */ /* 0x000fe20003f06270 */
[----:B------:R-:W-:Y:S01]  /*5230*/  IMAD.HI.U32 R0, R12, R192, RZ ;  /* 0x000000c00c007227 */ /* 0x000fe200078e00ff */
[----:B------:R-:W-:-:S03]  /*5240*/  ISETP.GT.U32.AND P5, PT, R11, R188, PT ;  /* 0x000000bc0b00720c */ /* 0x000fc60003fa4070 */
[C---:B------:R-:W-:Y:S02]  /*5250*/  IMAD R190, R11.reuse, R6, R190 ;  /* 0x000000060bbe7224 */ /* 0x040fe400078e02be */
[----:B------:R-:W-:Y:S02]  /*5260*/  VIADD R6, R10, 0xe0 ;  /* 0x000000e00a067836 */ /* 0x000fe40000000000 */
[----:B------:R-:W-:Y:S02]  /*5270*/  IMAD.MOV R0, RZ, RZ, -R0 ;  /* 0x000000ffff007224 */ /* 0x000fe400078e0a00 */
[----:B------:R-:W-:Y:S01]  /*5280*/  @!P1 IMAD.MOV R184, RZ, RZ, -R184 ;  /* 0x000000ffffb89224 */ /* 0x000fe200078e0ab8 */
[----:B------:R-:W-:Y:S01]  /*5290*/  IABS R194, R6 ;  /* 0x0000000600c27213 */ /* 0x000fe20000000000 */
[C---:B------:R-:W-:Y:S01]  /*52a0*/  IMAD R192, R11.reuse, R0, R192 ;  /* 0x000000000bc07224 */ /* 0x040fe200078e02c0 */
[----:B------:R-:W-:Y:S01]  /*52b0*/  ISETP.GE.AND P1, PT, R6, RZ, PT ;  /* 0x000000ff0600720c */ /* 0x000fe20003f26270 */
[--C-:B------:R-:W-:Y:S01]  /*52c0*/  @!P2 IMAD.IADD R186, R186, 0x1, -R11.reuse ;  /* 0x00000001babaa824 */ /* 0x100fe200078e0a0b */
[C---:B------:R-:W-:Y:S01]  /*52d0*/  ISETP.GT.U32.AND P2, PT, R11.reuse, R190, PT ;  /* 0x000000be0b00720c */ /* 0x040fe20003f44070 */
[----:B------:R-:W-:Y:S01]  /*52e0*/  @!P5 IMAD.IADD R188, R188, 0x1, -R11 ;  /* 0x00000001bcbcd824 */ /* 0x000fe200078e0a0b */
[----:B------:R-:W-:Y:S01]  /*52f0*/  ISETP.GT.U32.AND P5, PT, R11, R192, PT ;  /* 0x000000c00b00720c */ /* 0x000fe20003fa4070 */
[----:B------:R-:W-:-:S04]  /*5300*/  IMAD.HI.U32 R6, R12, R194, RZ ;  /* 0x000000c20c067227 */ /* 0x000fc800078e00ff */
[----:B------:R-:W-:Y:S02]  /*5310*/  IMAD.MOV R6, RZ, RZ, -R6 ;  /* 0x000000ffff067224 */ /* 0x000fe400078e0a06 */
[----:B------:R-:W-:-:S04]  /*5320*/  IMAD.HI.U32 R13, R12, R196, RZ ;  /* 0x000000c40c0d7227 */ /* 0x000fc800078e00ff */
[C---:B------:R-:W-:Y:S02]  /*5330*/  IMAD R194, R11.reuse, R6, R194 ;  /* 0x000000060bc27224 */ /* 0x040fe400078e02c2 */
[----:B------:R-:W-:Y:S02]  /*5340*/  IMAD.MOV R13, RZ, RZ, -R13 ;  /* 0x000000ffff0d7224 */ /* 0x000fe400078e0a0d */
[----:B------:R-:W-:Y:S02]  /*5350*/  VIADD R6, R10, 0xd8 ;  /* 0x000000d80a067836 */ /* 0x000fe40000000000 */
[--C-:B------:R-:W-:Y:S02]  /*5360*/  @!P2 IMAD.IADD R190, R190, 0x1, -R11.reuse ;  /* 0x00000001bebea824 */ /* 0x100fe400078e0a0b */
[C---:B------:R-:W-:Y:S01]  /*5370*/  IMAD R196, R11.reuse, R13, R196 ;  /* 0x0000000d0bc47224 */ /* 0x040fe200078e02c4 */
[----:B------:R-:W-:Y:S01]  /*5380*/  IABS R198, R6 ;  /* 0x0000000600c67213 */ /* 0x000fe20000000000 */
[----:B------:R-:W-:Y:S01]  /*5390*/  @!P5 IMAD.IADD R192, R192, 0x1, -R11 ;  /* 0x00000001c0c0d824 */ /* 0x000fe200078e0a0b */
[C---:B------:R-:W-:Y:S01]  /*53a0*/  ISETP.GT.U32.AND P2, PT, R11.reuse, R190, PT ;  /* 0x000000be0b00720c */ /* 0x040fe20003f44070 */
[----:B------:R-:W-:Y:S01]  /*53b0*/  @!P3 IMAD.MOV R188, RZ, RZ, -R188 ;  /* 0x000000ffffbcb224 */ /* 0x000fe200078e0abc */
[C---:B------:R-:W-:Y:S01]  /*53c0*/  ISETP.GT.U32.AND P3, PT, R11.reuse, R196, PT ;  /* 0x000000c40b00720c */ /* 0x040fe20003f64070 */
[----:B------:R-:W-:Y:S01]  /*53d0*/  IMAD.HI.U32 R0, R12, R198, RZ ;  /* 0x000000c60c007227 */ /* 0x000fe200078e00ff */
[----:B------:R-:W-:-:S03]  /*53e0*/  ISETP.GT.U32.AND P5, PT, R11, R192, PT ;  /* 0x000000c00b00720c */ /* 0x000fc60003fa4070 */
[----:B------:R-:W-:Y:S01]  /*53f0*/  @!P6 IMAD.MOV R174, RZ, RZ, -R174 ;  /* 0x000000ffffaee224 */ /* 0x000fe200078e0aae */
[----:B------:R-:W-:Y:S01]  /*5400*/  ISETP.GE.AND P6, PT, R15, RZ, PT ;  /* 0x000000ff0f00720c */ /* 0x000fe20003fc6270 */
[----:B------:R-:W-:Y:S02]  /*5410*/  IMAD.MOV R0, RZ, RZ, -R0 ;  /* 0x000000ffff007224 */ /* 0x000fe400078e0a00 */
[----:B------:R-:W-:Y:S02]  /*5420*/  VIADD R15, R10, 0xd0 ;  /* 0x000000d00a0f7836 */ /* 0x000fe40000000000 */
[C---:B------:R-:W-:Y:S02]  /*5430*/  IMAD R198, R11.reuse, R0, R198 ;  /* 0x000000000bc67224 */ /* 0x040fe400078e02c6 */
[--C-:B------:R-:W-:Y:S01]  /*5440*/  @!P2 IMAD.IADD R190, R190, 0x1, -R11.reuse ;  /* 0x00000001bebea824 */ /* 0x100fe200078e0a0b */
[----:B------:R-:W-:Y:S01]  /*5450*/  IABS R202, R15 ;  /* 0x0000000f00ca7213 */ /* 0x000fe20000000000 */
[--C-:B------:R-:W-:Y:S01]  /*5460*/  @!P5 IMAD.IADD R192, R192, 0x1, -R11.reuse ;  /* 0x00000001c0c0d824 */ /* 0x100fe200078e0a0b */
[C---:B------:R-:W-:Y:S01]  /*5470*/  ISETP.GT.U32.AND P5, PT, R11.reuse, R198, PT ;  /* 0x000000c60b00720c */ /* 0x040fe20003fa4070 */
[----:B------:R-:W-:Y:S01]  /*5480*/  @!P3 IMAD.IADD R196, R196, 0x1, -R11 ;  /* 0x00000001c4c4b824 */ /* 0x000fe200078e0a0b */
[C---:B------:R-:W-:Y:S01]  /*5490*/  ISETP.GT.U32.AND P2, PT, R11.reuse, R194, PT ;  /* 0x000000c20b00720c */ /* 0x040fe20003f44070 */
[----:B------:R-:W-:Y:S01]  /*54a0*/  @!P6 IMAD.MOV R190, RZ, RZ, -R190 ;  /* 0x000000ffffbee224 */ /* 0x000fe200078e0abe */
[----:B------:R-:W-:Y:S01]  /*54b0*/  ISETP.GE.AND P6, PT, R6, RZ, PT ;  /* 0x000000ff0600720c */ /* 0x000fe20003fc6270 */
[----:B------:R-:W-:Y:S01]  /*54c0*/  @!P4 IMAD.MOV R186, RZ, RZ, -R186 ;  /* 0x000000ffffbac224 */ /* 0x000fe200078e0aba */
[----:B------:R-:W-:Y:S01]  /*54d0*/  ISETP.GT.U32.AND P3, PT, R11, R196, PT ;  /* 0x000000c40b00720c */ /* 0x000fe20003f64070 */
[----:B------:R-:W-:Y:S01]  /*54e0*/  IMAD.HI.U32 R6, R12, R202, RZ ;  /* 0x000000ca0c067227 */ /* 0x000fe200078e00ff */
[----:B------:R-:W-:-:S03]  /*54f0*/  ISETP.GE.AND P4, PT, R14, RZ, PT ;  /* 0x000000ff0e00720c */ /* 0x000fc60003f86270 */
[C---:B------:R-:W-:Y:S02]  /*5500*/  VIADD R14, R10.reuse, 0xd4 ;  /* 0x000000d40a0e7836 */ /* 0x040fe40000000000 */
[----:B------:R-:W-:Y:S02]  /*5510*/  VIADD R16, R10, 0xcc ;  /* 0x000000cc0a107836 */ /* 0x000fe40000000000 */
[----:B------:R-:W-:Y:S01]  /*5520*/  IMAD.MOV R6, RZ, RZ, -R6 ;  /* 0x000000ffff067224 */ /* 0x000fe200078e0a06 */
[----:B------:R-:W-:Y:S01]  /*5530*/  IABS R200, R14 ;  /* 0x0000000e00c87213 */ /* 0x000fe20000000000 */
[----:B------:R-:W-:Y:S01]  /*5540*/  @!P5 IMAD.IADD R198, R198, 0x1, -R11 ;  /* 0x00000001c6c6d824 */ /* 0x000fe200078e0a0b */
[----:B------:R-:W-:Y:S01]  /*5550*/  IABS R204, R16 ;  /* 0x0000001000cc7213 */ /* 0x000fe20000000000 */
[----:B------:R-:W-:Y:S02]  /*5560*/  IMAD R202, R11, R6, R202 ;  /* 0x000000060bca7224 */ /* 0x000fe400078e02ca */
[----:B------:R-:W-:-:S04]  /*5570*/  IMAD.HI.U32 R0, R12, R200, RZ ;  /* 0x000000c80c007227 */ /* 0x000fc800078e00ff */
[----:B------:R-:W-:Y:S01]  /*5580*/  @!P0 IMAD.MOV R192, RZ, RZ, -R192 ;  /* 0x000000ffffc08224 */ /* 0x000fe200078e0ac0 */
[C---:B------:R-:W-:Y:S01]  /*5590*/  ISETP.GT.U32.AND P0, PT, R11.reuse, R198, PT ;  /* 0x000000c60b00720c */ /* 0x040fe20003f04070 */
[----:B------:R-:W-:Y:S01]  /*55a0*/  @!P3 IMAD.IADD R196, R196, 0x1, -R11 ;  /* 0x00000001c4c4b824 */ /* 0x000fe200078e0a0b */
[----:B------:R-:W-:Y:S01]  /*55b0*/  ISETP.GT.U32.AND P3, PT, R11, R202, PT ;  /* 0x000000ca0b00720c */ /* 0x000fe20003f64070 */
[----:B------:R-:W-:-:S04]  /*55c0*/  IMAD.HI.U32 R13, R12, R204, RZ ;  /* 0x000000cc0c0d7227 */ /* 0x000fc800078e00ff */
[----:B------:R-:W-:Y:S02]  /*55d0*/  VIADD R6, R10, 0xc8 ;  /* 0x000000c80a067836 */ /* 0x000fe40000000000 */
[----:B------:R-:W-:Y:S02]  /*55e0*/  IMAD.MOV R0, RZ, RZ, -R0 ;  /* 0x000000ffff007224 */ /* 0x000fe400078e0a00 */
[----:B------:R-:W-:Y:S01]  /*55f0*/  IMAD.MOV R13, RZ, RZ, -R13 ;  /* 0x000000ffff0d7224 */ /* 0x000fe200078e0a0d */
[----:B------:R-:W-:Y:S01]  /*5600*/  IABS R206, R6 ;  /* 0x0000000600ce7213 */ /* 0x000fe20000000000 */
[----:B------:R-:W-:Y:S02]  /*5610*/  @!P2 IMAD.IADD R194, R194, 0x1, -R11 ;  /* 0x00000001c2c2a824 */ /* 0x000fe400078e0a0b */
[C---:B------:R-:W-:Y:S02]  /*5620*/  IMAD R200, R11.reuse, R0, R200 ;  /* 0x000000000bc87224 */ /* 0x040fe400078e02c8 */
[C---:B------:R-:W-:Y:S01]  /*5630*/  IMAD R204, R11.reuse, R13, R204 ;  /* 0x0000000d0bcc7224 */ /* 0x040fe200078e02cc */
[C---:B------:R-:W-:Y:S01]  /*5640*/  ISETP.GT.U32.AND P2, PT, R11.reuse, R194, PT ;  /* 0x000000c20b00720c */ /* 0x040fe20003f44070 */
[----:B------:R-:W-:Y:S01]  /*5650*/  VIADD R13, R10, 0xc4 ;  /* 0x000000c40a0d7836 */ /* 0x000fe20000000000 */
[----:B------:R-:W-:Y:S01]  /*5660*/  ISETP.GT.U32.AND P5, PT, R11, R200, PT ;  /* 0x000000c80b00720c */ /* 0x000fe20003fa4070 */
[----:B------:R-:W-:-:S03]  /*5670*/  IMAD.HI.U32 R0, R12, R206, RZ ;  /* 0x000000ce0c007227 */ /* 0x000fc600078e00ff */
[----:B------:R-:W-:Y:S01]  /*5680*/  IABS R208, R13 ;  /* 0x0000000d00d07213 */ /* 0x000fe20000000000 */
[--C-:B------:R-:W-:Y:S01]  /*5690*/  @!P0 IMAD.IADD R198, R198, 0x1, -R11.reuse ;  /* 0x00000001c6c68824 */ /* 0x100fe200078e0a0b */
[----:B------:R-:W-:Y:S01]  /*56a0*/  ISETP.GE.AND P0, PT, R16, RZ, PT ;  /* 0x000000ff1000720c */ /* 0x000fe20003f06270 */
[----:B------:R-:W-:Y:S02]  /*56b0*/  @!P3 IMAD.IADD R202, R202, 0x1, -R11 ;  /* 0x00000001cacab824 */ /* 0x000fe400078e0a0b */
[----:B------:R-:W-:Y:S02]  /*56c0*/  IMAD.MOV R0, RZ, RZ, -R0 ;  /* 0x000000ffff007224 */ /* 0x000fe400078e0a00 */
[----:B------:R-:W-:Y:S01]  /*56d0*/  @!P4 IMAD.MOV R196, RZ, RZ, -R196 ;  /* 0x000000ffffc4c224 */ /* 0x000fe200078e0ac4 */
[C---:B------:R-:W-:Y:S01]  /*56e0*/  ISETP.GT.U32.AND P4, PT, R11.reuse, R204, PT ;  /* 0x000000cc0b00720c */ /* 0x040fe20003f84070 */
[----:B------:R-:W-:Y:S01]  /*56f0*/  @!P6 IMAD.MOV R198, RZ, RZ, -R198 ;  /* 0x000000ffffc6e224 */ /* 0x000fe200078e0ac6 */
[C---:B------:R-:W-:Y:S01]  /*5700*/  ISETP.GT.U32.AND P6, PT, R11.reuse, R202, PT ;  /* 0x000000ca0b00720c */ /* 0x040fe20003fc4070 */
[----:B------:R-:W-:-:S02]  /*5710*/  IMAD R206, R11, R0, R206 ;  /* 0x000000000bce7224 */ /* 0x000fc400078e02ce */
[----:B------:R-:W-:-:S04]  /*5720*/  IMAD.HI.U32 R0, R12, R208, RZ ;  /* 0x000000d00c007227 */ /* 0x000fc800078e00ff */
[----:B------:R-:W-:Y:S02]  /*5730*/  IMAD.MOV R0, RZ, RZ, -R0 ;  /* 0x000000ffff007224 */ /* 0x000fe400078e0a00 */
[--C-:B------:R-:W-:Y:S01]  /*5740*/  @!P2 IMAD.IADD R194, R194, 0x1, -R11.reuse ;  /* 0x00000001c2c2a824 */ /* 0x100fe200078e0a0b */
[----:B------:R-:W-:Y:S01]  /*5750*/  ISETP.GE.AND P2, PT, R14, RZ, PT ;  /* 0x000000ff0e00720c */ /* 0x000fe20003f46270 */
[--C-:B------:R-:W-:Y:S01]  /*5760*/  @!P5 IMAD.IADD R200, R200, 0x1, -R11.reuse ;  /* 0x00000001c8c8d824 */ /* 0x100fe200078e0a0b */
[----:B------:R-:W-:Y:S01]  /*5770*/  ISETP.GE.AND P5, PT, R6, RZ, PT ;  /* 0x000000ff0600720c */ /* 0x000fe20003fa6270 */
[----:B------:R-:W-:Y:S02]  /*5780*/  VIADD R14, R10, 0xc0 ;  /* 0x000000c00a0e7836 */ /* 0x000fe40000000000 */
[C---:B------:R-:W-:Y:S01]  /*5790*/  IMAD R208, R11.reuse, R0, R208 ;  /* 0x000000000bd07224 */ /* 0x040fe200078e02d0 */
[----:B------:R-:W-:Y:S01]  /*57a0*/  ISETP.GT.U32.AND P3, PT, R11, R200, PT ;  /* 0x000000c80b00720c */ /* 0x000fe20003f64070 */
[----:B------:R-:W-:Y:S01]  /*57b0*/  @!P1 IMAD.MOV R194, RZ, RZ, -R194 ;  /* 0x000000ffffc29224 */ /* 0x000fe200078e0ac2 */
[----:B------:R-:W-:Y:S01]  /*57c0*/  ISETP.GE.AND P1, PT, R15, RZ, PT ;  /* 0x000000ff0f00720c */ /* 0x000fe20003f26270 */
[----:B------:R-:W-:Y:S01]  /*57d0*/  @!P4 IMAD.IADD R204, R204, 0x1, -R11 ;  /* 0x00000001ccccc824 */ /* 0x000fe200078e0a0b */
[----:B------:R-:W-:Y:S01]  /*57e0*/  IABS R210, R14 ;  /* 0x0000000e00d27213 */ /* 0x000fe20000000000 */
[----:B------:R-:W-:-:S02]  /*57f0*/  VIADD R15, R10, 0xbc ;  /* 0x000000bc0a0f7836 */ /* 0x000fc40000000000 */
[----:B------:R-:W-:Y:S01]  /*5800*/  @!P6 IMAD.IADD R202, R202, 0x1, -R11 ;  /* 0x00000001cacae824 */ /* 0x000fe200078e0a0b */
[C---:B------:R-:W-:Y:S01]  /*5810*/  ISETP.GT.U32.AND P6, PT, R11.reuse, R208, PT ;  /* 0x000000d00b00720c */ /* 0x040fe20003fc4070 */
[----:B------:R-:W-:Y:S01]  /*5820*/  IMAD.HI.U32 R0, R12, R210, RZ ;  /* 0x000000d20c007227 */ /* 0x000fe200078e00ff */
[----:B------:R-:W-:Y:S02]  /*5830*/  ISETP.GT.U32.AND P4, PT, R11, R204, PT ;  /* 0x000000cc0b00720c */ /* 0x000fe40003f84070 */
[----:B------:R-:W-:Y:S01]  /*5840*/  IABS R212, R15 ;  /* 0x0000000f00d47213 */ /* 0x000fe20000000000 */
[----:B------:R-:W-:Y:S02]  /*5850*/  VIADD R16, R10, 0xb8 ;  /* 0x000000b80a107836 */ /* 0x000fe40000000000 */
[----:B------:R-:W-:Y:S02]  /*5860*/  IMAD.MOV R0, RZ, RZ, -R0 ;  /* 0x000000ffff007224 */ /* 0x000fe400078e0a00 */
[----:B------:R-:W-:Y:S01]  /*5870*/  IMAD.HI.U32 R6, R12, R212, RZ ;  /* 0x000000d40c067227 */ /* 0x000fe200078e00ff */
[----:B------:R-:W-:-:S03]  /*5880*/  IABS R214, R16 ;  /* 0x0000001000d67213 */ /* 0x000fc60000000000 */
[--C-:B------:R-:W-:Y:S01]  /*5890*/  @!P3 IMAD.IADD R200, R200, 0x1, -R11.reuse ;  /* 0x00000001c8c8b824 */ /* 0x100fe200078e0a0b */
[C---:B------:R-:W-:Y:S01]  /*58a0*/  ISETP.GT.U32.AND P3, PT, R11.reuse, R206, PT ;  /* 0x000000ce0b00720c */ /* 0x040fe20003f64070 */
[----:B------:R-:W-:Y:S02]  /*58b0*/  IMAD.MOV R6, RZ, RZ, -R6 ;  /* 0x000000ffff067224 */ /* 0x000fe400078e0a06 */
[--C-:B------:R-:W-:Y:S02]  /*58c0*/  @!P6 IMAD.IADD R208, R208, 0x1, -R11.reuse ;  /* 0x00000001d0d0e824 */ /* 0x100fe400078e0a0b */
[----:B------:R-:W-:Y:S02]  /*58d0*/  IMAD R210, R11, R0, R210 ;  /* 0x000000000bd27224 */ /* 0x000fe400078e02d2 */
[----:B------:R-:W-:Y:S01]  /*58e0*/  @!P4 IMAD.IADD R204, R204, 0x1, -R11 ;  /* 0x00000001ccccc824 */ /* 0x000fe200078e0a0b */
[----:B------:R-:W-:Y:S01]  /*58f0*/  ISETP.GE.AND P4, PT, R13, RZ, PT ;  /* 0x000000ff0d00720c */ /* 0x000fe20003f86270 */
[C---:B------:R-:W-:Y:S01]  /*5900*/  IMAD R212, R11.reuse, R6, R212 ;  /* 0x000000060bd47224 */ /* 0x040fe200078e02d4 */
[C---:B------:R-:W-:Y:S01]  /*5910*/  ISETP.GT.U32.AND P6, PT, R11.reuse, R208, PT ;  /* 0x000000d00b00720c */ /* 0x040fe20003fc4070 */
[----:B------:R-:W-:Y:S01]  /*5920*/  @!P1 IMAD.MOV R202, RZ, RZ, -R202 ;  /* 0x000000ffffca9224 */ /* 0x000fe200078e0aca */
[----:B------:R-:W-:Y:S01]  /*5930*/  ISETP.GT.U32.AND P1, PT, R11, R210, PT ;  /* 0x000000d20b00720c */ /* 0x000fe20003f24070 */
[----:B------:R-:W-:-:S04]  /*5940*/  IMAD.HI.U32 R13, R12, R214, RZ ;  /* 0x000000d60c0d7227 */ /* 0x000fc800078e00ff */
[----:B------:R-:W-:Y:S01]  /*5950*/  @!P0 IMAD.MOV R204, RZ, RZ, -R204 ;  /* 0x000000ffffcc8224 */ /* 0x000fe200078e0acc */
[C---:B------:R-:W-:Y:S01]  /*5960*/  ISETP.GT.U32.AND P0, PT, R11.reuse, R212, PT ;  /* 0x000000d40b00720c */ /* 0x040fe20003f04070 */
[----:B------:R-:W-:Y:S02]  /*5970*/  IMAD.MOV R13, RZ, RZ, -R13 ;  /* 0x000000ffff0d7224 */ /* 0x000fe400078e0a0d */
[--C-:B------:R-:W-:Y:S01]  /*5980*/  @!P3 IMAD.IADD R206, R206, 0x1, -R11.reuse ;  /* 0x00000001ceceb824 */ /* 0x100fe200078e0a0b */
[----:B------:R-:W-:Y:S01]  /*5990*/  ISETP.GE.AND P3, PT, R14, RZ, PT ;  /* 0x000000ff0e00720c */ /* 0x000fe20003f66270 */
[C---:B------:R-:W-:Y:S02]  /*59a0*/  IMAD R214, R11.reuse, R13, R214 ;  /* 0x0000000d0bd67224 */ /* 0x040fe400078e02d6 */
[----:B------:R-:W-:Y:S02]  /*59b0*/  VIADD R13, R10, 0xb4 ;  /* 0x000000b40a0d7836 */ /* 0x000fe40000000000 */
[----:B------:R-:W-:Y:S01]  /*59c0*/  @!P2 IMAD.MOV R200, RZ, RZ, -R200 ;  /* 0x000000ffffc8a224 */ /* 0x000fe200078e0ac8 */
[C---:B------:R-:W-:Y:S01]  /*59d0*/  ISETP.GT.U32.AND P2, PT, R11.reuse, R206, PT ;  /* 0x000000ce0b00720c */ /* 0x040fe20003f44070 */
[--C-:B------:R-:W-:Y:S01]  /*59e0*/  @!P6 IMAD.IADD R208, R208, 0x1, -R11.reuse ;  /* 0x00000001d0d0e824 */ /* 0x100fe200078e0a0b */
[----:B------:R-:W-:Y:S01]  /*59f0*/  IABS R216, R13 ;  /* 0x0000000d00d87213 */ /* 0x000fe20000000000 */
[--C-:B------:R-:W-:Y:S01]  /*5a00*/  @!P1 IMAD.IADD R210, R210, 0x1, -R11.reuse ;  /* 0x00000001d2d29824 */ /* 0x100fe200078e0a0b */
[C---:B------:R-:W-:Y:S01]  /*5a10*/  ISETP.GT.U32.AND P6, PT, R11.reuse, R214, PT ;  /* 0x000000d60b00720c */ /* 0x040fe20003fc4070 */
[----:B------:R-:W-:Y:S01]  /*5a20*/  @!P0 IMAD.IADD R212, R212, 0x1, -R11 ;  /* 0x00000001d4d48824 */ /* 0x000fe200078e0a0b */
        /* <DEDUP_REMOVED lines=8> */
[----:B------:R-:W-:Y:S02]  /*5ab0*/  VIADD R15, R10, 0xac ;  /* 0x000000ac0a0f7836 */ /* 0x000fe40000000000 */
[----:B------:R-:W-:Y:S01]  /*5ac0*/  @!P6 IMAD.IADD R214, R214, 0x1, -R11 ;  /* 0x00000001d6d6e824 */ /* 0x000fe200078e0a0b */
[C---:B------:R-:W-:Y:S01]  /*5ad0*/  ISETP.GT.U32.AND P6, PT, R11.reuse, R212, PT ;  /* 0x000000d40b00720c */ /* 0x040fe20003fc4070 */
[----:B------:R-:W-:Y:S01]  /*5ae0*/  IMAD R216, R11, R6, R216 ;  /* 0x000000060bd87224 */ /* 0x000fe200078e02d8 */
[----:B------:R-:W-:Y:S01]  /*5af0*/  IABS R220, R15 ;  /* 0x0000000f00dc7213 */ /* 0x000fe20000000000 */
[----:B------:R-:W-:-:S04]  /*5b00*/  IMAD.HI.U32 R0, R12, R218, RZ ;  /* 0x000000da0c007227 */ /* 0x000fc800078e00ff */
[----:B------:R-:W-:Y:S01]  /*5b10*/  @!P0 IMAD.IADD R210, R210, 0x1, -R11 ;  /* 0x00000001d2d28824 */ /* 0x000fe200078e0a0b */
[C---:B------:R-:W-:Y:S01]  /*5b20*/  ISETP.GT.U32.AND P0, PT, R11.reuse, R216, PT ;  /* 0x000000d80b00720c */ /* 0x040fe20003f04070 */
[----:B------:R-:W-:Y:S02]  /*5b30*/  IMAD.MOV R0, RZ, RZ, -R0 ;  /* 0x000000ffff007224 */ /* 0x000fe400078e0a00 */
[----:B------:R-:W-:Y:S01]  /*5b40*/  @!P5 IMAD.MOV R206, RZ, RZ, -R206 ;  /* 0x000000ffffced224 */ /* 0x000fe200078e0ace */
[C---:B------:R-:W-:Y:S01]  /*5b50*/  ISETP.GT.U32.AND P5, PT, R11.reuse, R214, PT ;  /* 0x000000d60b00720c */ /* 0x040fe20003fa4070 */
[----:B------:R-:W-:Y:S02]  /*5b60*/  IMAD R218, R11, R0, R218 ;  /* 0x000000000bda7224 */ /* 0x000fe400078e02da */
[----:B------:R-:W-:-:S04]  /*5b70*/  IMAD.HI.U32 R0, R12, R220, RZ ;  /* 0x000000dc0c007227 */ /* 0x000fc800078e00ff */
[----:B------:R-:W-:Y:S02]  /*5b80*/  VIADD R16, R10, 0xa8 ;  /* 0x000000a80a107836 */ /* 0x000fe40000000000 */
[--C-:B------:R-:W-:Y:S01]  /*5b90*/  @!P6 IMAD.IADD R212, R212, 0x1, -R11.reuse ;  /* 0x00000001d4d4e824 */ /* 0x100fe200078e0a0b */
[C---:B------:R-:W-:Y:S01]  /*5ba0*/  ISETP.GT.U32.AND P6, PT, R11.reuse, R218, PT ;  /* 0x000000da0b00720c */ /* 0x040fe20003fc4070 */
[----:B------:R-:W-:Y:S01]  /*5bb0*/  IMAD.MOV R6, RZ, RZ, -R0 ;  /* 0x000000ffff067224 */ /* 0x000fe200078e0a00 */
[----:B------:R-:W-:Y:S01]  /*5bc0*/  IABS R222, R16 ;  /* 0x0000001000de7213 */ /* 0x000fe20000000000 */
[----:B------:R-:W-:Y:S01]  /*5bd0*/  @!P0 IMAD.IADD R216, R216, 0x1, -R11 ;  /* 0x00000001d8d88824 */ /* 0x000fe200078e0a0b */
[----:B------:R-:W-:Y:S01]  /*5be0*/  ISETP.GE.AND P0, PT, R14, RZ, PT ;  /* 0x000000ff0e00720c */ /* 0x000fe20003f06270 */
[C---:B------:R-:W-:Y:S02]  /*5bf0*/  IMAD R220, R11.reuse, R6, R220 ;  /* 0x000000060bdc7224 */ /* 0x040fe400078e02dc */
[----:B------:R-:W-:Y:S01]  /*5c00*/  @!P4 IMAD.MOV R208, RZ, RZ, -R208 ;  /* 0x000000ffffd0c224 */ /* 0x000fe200078e0ad0 */
[C---:B------:R-:W-:Y:S01]  /*5c10*/  ISETP.GT.U32.AND P4, PT, R11.reuse, R216, PT ;  /* 0x000000d80b00720c */ /* 0x040fe20003f84070 */
[----:B------:R-:W-:Y:S01]  /*5c20*/  @!P3 IMAD.MOV R210, RZ, RZ, -R210 ;  /* 0x000000ffffd2b224 */ /* 0x000fe200078e0ad2 */
[----:B------:R-:W-:Y:S01]  /*5c30*/  ISETP.GT.U32.AND P3, PT, R11, R220, PT ;  /* 0x000000dc0b00720c */ /* 0x000fe20003f64070 */
[----:B------:R-:W-:-:S02]  /*5c40*/  VIADD R17, R10, 0xa4 ;  /* 0x000000a40a117836 */ /* 0x000fc40000000000 */
[----:B------:R-:W-:-:S03]  /*5c50*/  IMAD.HI.U32 R0, R12, R222, RZ ;  /* 0x000000de0c007227 */ /* 0x000fc600078e00ff */
[----:B------:R-:W-:Y:S01]  /*5c60*/  IABS R224, R17 ;  /* 0x0000001100e07213 */ /* 0x000fe20000000000 */
[--C-:B------:R-:W-:Y:S01]  /*5c70*/  @!P5 IMAD.IADD R214, R214, 0x1, -R11.reuse ;  /* 0x00000001d6d6d824 */ /* 0x100fe200078e0a0b */
[----:B------:R-:W-:Y:S01]  /*5c80*/  ISETP.GE.AND P5, PT, R13, RZ, PT ;  /* 0x000000ff0d00720c */ /* 0x000fe20003fa6270 */
[----:B------:R-:W-:Y:S02]  /*5c90*/  IMAD.MOV R6, RZ, RZ, -R0 ;  /* 0x000000ffff067224 */ /* 0x000fe400078e0a00 */
[----:B------:R-:W-:Y:S02]  /*5ca0*/  @!P6 IMAD.IADD R218, R218, 0x1, -R11 ;  /* 0x00000001dadae824 */ /* 0x000fe400078e0a0b */
[C---:B------:R-:W-:Y:S02]  /*5cb0*/  IMAD R222, R11.reuse, R6, R222 ;  /* 0x000000060bde7224 */ /* 0x040fe400078e02de */
[----:B------:R-:W-:Y:S01]  /*5cc0*/  VIADD R6, R10, 0xa0 ;  /* 0x000000a00a067836 */ /* 0x000fe20000000000 */
[----:B------:R-:W-:Y:S01]  /*5cd0*/  ISETP.GT.U32.AND P6, PT, R11, R218, PT ;  /* 0x000000da0b00720c */ /* 0x000fe20003fc4070 */
[----:B------:R-:W-:-:S03]  /*5ce0*/  IMAD.HI.U32 R0, R12, R224, RZ ;  /* 0x000000e00c007227 */ /* 0x000fc600078e00ff */
[----:B------:R-:W-:Y:S01]  /*5cf0*/  IABS R226, R6 ;  /* 0x0000000600e27213 */ /* 0x000fe20000000000 */
[--C-:B------:R-:W-:Y:S01]  /*5d00*/  @!P4 IMAD.IADD R216, R216, 0x1, -R11.reuse ;  /* 0x00000001d8d8c824 */ /* 0x100fe200078e0a0b */
[C---:B------:R-:W-:Y:S01]  /*5d10*/  ISETP.GT.U32.AND P4, PT, R11.reuse, R222, PT ;  /* 0x000000de0b00720c */ /* 0x040fe20003f84070 */
[----:B------:R-:W-:Y:S01]  /*5d20*/  @!P3 IMAD.IADD R220, R220, 0x1, -R11 ;  /* 0x00000001dcdcb824 */ /* 0x000fe200078e0a0b */
[----:B------:R-:W-:Y:S01]  /*5d30*/  ISETP.GE.AND P3, PT, R6, RZ, PT ;  /* 0x000000ff0600720c */ /* 0x000fe20003f66270 */
[----:B------:R-:W-:Y:S02]  /*5d40*/  IMAD.MOV R0, RZ, RZ, -R0 ;  /* 0x000000ffff007224 */ /* 0x000fe400078e0a00 */
[----:B------:R-:W-:Y:S01]  /*5d50*/  @!P5 IMAD.MOV R216, RZ, RZ, -R216 ;  /* 0x000000ffffd8d224 */ /* 0x000fe200078e0ad8 */
[C---:B------:R-:W-:Y:S01]  /*5d60*/  ISETP.GT.U32.AND P5, PT, R11.reuse, R220, PT ;  /* 0x000000dc0b00720c */ /* 0x040fe20003fa4070 */
[----:B------:R-:W-:Y:S02]  /*5d70*/  IMAD R224, R11, R0, R224 ;  /* 0x000000000be07224 */ /* 0x000fe400078e02e0 */
[----:B------:R-:W-:-:S04]  /*5d80*/  IMAD.HI.U32 R0, R12, R226, RZ ;  /* 0x000000e20c007227 */ /* 0x000fc800078e00ff */
[--C-:B------:R-:W-:Y:S01]  /*5d90*/  @!P6 IMAD.IADD R218, R218, 0x1, -R11.reuse ;  /* 0x00000001dadae824 */ /* 0x100fe200078e0a0b */
[----:B------:R-:W-:Y:S01]  /*5da0*/  ISETP.GE.AND P6, PT, R17, RZ, PT ;  /* 0x000000ff1100720c */ /* 0x000fe20003fc6270 */
[----:B------:R-:W-:Y:S02]  /*5db0*/  IMAD.MOV R0, RZ, RZ, -R0 ;  /* 0x000000ffff007224 */ /* 0x000fe400078e0a00 */
[--C-:B------:R-:W-:Y:S02]  /*5dc0*/  @!P4 IMAD.IADD R222, R222, 0x1, -R11.reuse ;  /* 0x00000001dedec824 */ /* 0x100fe400078e0a0b */
[----:B------:R-:W-:Y:S01]  /*5dd0*/  @!P0 IMAD.MOV R218, RZ, RZ, -R218 ;  /* 0x000000ffffda8224 */ /* 0x000fe200078e0ada */
[C---:B------:R-:W-:Y:S01]  /*5de0*/  ISETP.GT.U32.AND P0, PT, R11.reuse, R224, PT ;  /* 0x000000e00b00720c */ /* 0x040fe20003f04070 */
[C---:B------:R-:W-:Y:S01]  /*5df0*/  IMAD R226, R11.reuse, R0, R226 ;  /* 0x000000000be27224 */ /* 0x040fe200078e02e2 */
[----:B------:R-:W-:Y:S01]  /*5e00*/  ISETP.GT.U32.AND P4, PT, R11, R222, PT ;  /* 0x000000de0b00720c */ /* 0x000fe20003f84070 */
[----:B------:R-:W-:-:S02]  /*5e10*/  @!P5 IMAD.IADD R220, R220, 0x1, -R11 ;  /* 0x00000001dcdcd824 */ /* 0x000fc400078e0a0b */
[C---:B------:R-:W-:Y:S01]  /*5e20*/  VIADD R13, R10.reuse, 0x9c ;  /* 0x0000009c0a0d7836 */ /* 0x040fe20000000000 */
[----:B------:R-:W-:Y:S01]  /*5e30*/  ISETP.GT.U32.AND P5, PT, R11, R226, PT ;  /* 0x000000e20b00720c */ /* 0x000fe20003fa4070 */
[----:B------:R-:W-:Y:S02]  /*5e40*/  VIADD R14, R10, 0x98 ;  /* 0x000000980a0e7836 */ /* 0x000fe40000000000 */
[----:B------:R-:W-:Y:S01]  /*5e50*/  @!P1 IMAD.MOV R214, RZ, RZ, -R214 ;  /* 0x000000ffffd69224 */ /* 0x000fe200078e0ad6 */
[----:B------:R-:W-:Y:S01]  /*5e60*/  IABS R228, R13 ;  /* 0x0000000d00e47213 */ /* 0x000fe20000000000 */
[----:B------:R-:W-:Y:S01]  /*5e70*/  @!P2 IMAD.MOV R212, RZ, RZ, -R212 ;  /* 0x000000ffffd4a224 */ /* 0x000fe200078e0ad4 */
[----:B------:R-:W-:Y:S01]  /*5e80*/  ISETP.GE.AND P1, PT, R16, RZ, PT ;  /* 0x000000ff1000720c */ /* 0x000fe20003f26270 */
[----:B------:R-:W-:Y:S01]  /*5e90*/  @!P0 IMAD.IADD R224, R224, 0x1, -R11 ;  /* 0x00000001e0e08824 */ /* 0x000fe200078e0a0b */
[----:B------:R-:W-:Y:S01]  /*5ea0*/  IABS R230, R14 ;  /* 0x0000000e00e67213 */ /* 0x000fe20000000000 */
[----:B------:R-:W-:Y:S01]  /*5eb0*/  IMAD.HI.U32 R0, R12, R228, RZ ;  /* 0x000000e40c007227 */ /* 0x000fe200078e00ff */
[----:B------:R-:W-:-:S02]  /*5ec0*/  ISETP.GE.AND P2, PT, R15, RZ, PT ;  /* 0x000000ff0f00720c */ /* 0x000fc40003f46270 */
[----:B------:R-:W-:Y:S01]  /*5ed0*/  ISETP.GE.AND P0, PT, R14, RZ, PT ;  /* 0x000000ff0e00720c */ /* 0x000fe20003f06270 */
[--C-:B------:R-:W-:Y:S01]  /*5ee0*/  @!P4 IMAD.IADD R222, R222, 0x1, -R11.reuse ;  /* 0x00000001dedec824 */ /* 0x100fe200078e0a0b */
[----:B------:R-:W-:Y:S01]  /*5ef0*/  ISETP.GE.AND P4, PT, R13, RZ, PT ;  /* 0x000000ff0d00720c */ /* 0x000fe20003f86270 */
[----:B------:R-:W-:Y:S01]  /*5f00*/  @!P5 IMAD.IADD R226, R226, 0x1, -R11 ;  /* 0x00000001e2e2d824 */ /* 0x000fe200078e0a0b */
[----:B------:R-:W-:Y:S01]  /*5f10*/  ISETP.GT.U32.AND P5, PT, R11, R224, PT ;  /* 0x000000e00b00720c */ /* 0x000fe20003fa4070 */
[----:B------:R-:W-:-:S04]  /*5f20*/  IMAD.HI.U32 R6, R12, R230, RZ ;  /* 0x000000e60c067227 */ /* 0x000fc800078e00ff */
[----:B------:R-:W-:Y:S02]  /*5f30*/  IMAD.MOV R13, RZ, RZ, -R0 ;  /* 0x000000ffff0d7224 */ /* 0x000fe400078e0a00 */
[----:B------:R-:W-:Y:S02]  /*5f40*/  IMAD.MOV R6, RZ, RZ, -R6 ;  /* 0x000000ffff067224 */ /* 0x000fe400078e0a06 */
[C---:B------:R-:W-:Y:S02]  /*5f50*/  IMAD R228, R11.reuse, R13, R228 ;  /* 0x0000000d0be47224 */ /* 0x040fe400078e02e4 */
[----:B------:R-:W-:Y:S02]  /*5f60*/  VIADD R15, R10, 0x94 ;  /* 0x000000940a0f7836 */ /* 0x000fe40000000000 */
[C---:B------:R-:W-:Y:S02]  /*5f70*/  IMAD R230, R11.reuse, R6, R230 ;  /* 0x000000060be67224 */ /* 0x040fe400078e02e6 */
[----:B------:R-:W-:Y:S01]  /*5f80*/  @!P1 IMAD.MOV R222, RZ, RZ, -R222 ;  /* 0x000000ffffde9224 */ /* 0x000fe200078e0ade */
[C---:B------:R-:W-:Y:S01]  /*5f90*/  ISETP.GT.U32.AND P1, PT, R11.reuse, R228, PT ;  /* 0x000000e40b00720c */ /* 0x040fe20003f24070 */
[----:B------:R-:W-:Y:S01]  /*5fa0*/  @!P5 IMAD.IADD R224, R224, 0x1, -R11 ;  /* 0x00000001e0e0d824 */ /* 0x000fe200078e0a0b */
[----:B------:R-:W-:Y:S01]  /*5fb0*/  IABS R232, R15 ;  /* 0x0000000f00e87213 */ /* 0x000fe20000000000 */
[----:B------:R-:W-:Y:S01]  /*5fc0*/  @!P2 IMAD.MOV R220, RZ, RZ, -R220 ;  /* 0x000000ffffdca224 */ /* 0x000fe200078e0adc */
[C---:B------:R-:W-:Y:S01]  /*5fd0*/  ISETP.GT.U32.AND P5, PT, R11.reuse, R230, PT ;  /* 0x000000e60b00720c */ /* 0x040fe20003fa4070 */
[----:B------:R-:W-:Y:S01]  /*5fe0*/  VIADD R14, R10, 0x90 ;  /* 0x000000900a0e7836 */ /* 0x000fe20000000000 */
[----:B------:R-:W-:Y:S01]  /*5ff0*/  ISETP.GT.U32.AND P2, PT, R11, R226, PT ;  /* 0x000000e20b00720c */ /* 0x000fe20003f44070 */
[----:B------:R-:W-:-:S03]  /*6000*/  IMAD.HI.U32 R0, R12, R232, RZ ;  /* 0x000000e80c007227 */ /* 0x000fc600078e00ff */
[----:B------:R-:W-:Y:S01]  /*6010*/  IABS R234, R14 ;  /* 0x0000000e00ea7213 */ /* 0x000fe20000000000 */
[----:B------:R-:W-:Y:S02]  /*6020*/  IMAD.MOV R0, RZ, RZ, -R0 ;  /* 0x000000ffff007224 */ /* 0x000fe400078e0a00 */
[--C-:B------:R-:W-:Y:S01]  /*6030*/  @!P1 IMAD.IADD R228, R228, 0x1, -R11.reuse ;  /* 0x00000001e4e49824 */ /* 0x100fe200078e0a0b */
[----:B------:R-:W-:Y:S01]  /*6040*/  ISETP.GE.AND P1, PT, R15, RZ, PT ;  /* 0x000000ff0f00720c */ /* 0x000fe20003f26270 */
[C---:B------:R-:W-:Y:S02]  /*6050*/  IMAD R232, R11.reuse, R0, R232 ;  /* 0x000000000be87224 */ /* 0x040fe400078e02e8 */
[--C-:B------:R-:W-:Y:S01]  /*6060*/  @!P5 IMAD.IADD R230, R230, 0x1, -R11.reuse ;  /* 0x00000001e6e6d824 */ /* 0x100fe200078e0a0b */
[C---:B------:R-:W-:Y:S01]  /*6070*/  ISETP.GT.U32.AND P5, PT, R11.reuse, R228, PT ;  /* 0x000000e40b00720c */ /* 0x040fe20003fa4070 */
[----:B------:R-:W-:Y:S01]  /*6080*/  @!P2 IMAD.IADD R226, R226, 0x1, -R11 ;  /* 0x00000001e2e2a824 */ /* 0x000fe200078e0a0b */
[----:B------:R-:W-:Y:S01]  /*6090*/  ISETP.GT.U32.AND P2, PT, R11, R232, PT ;  /* 0x000000e80b00720c */ /* 0x000fe20003f44070 */
[----:B------:R-:W-:-:S04]  /*60a0*/  IMAD.HI.U32 R0, R12, R234, RZ ;  /* 0x000000ea0c007227 */ /* 0x000fc800078e00ff */
[C---:B------:R-:W-:Y:S02]  /*60b0*/  VIADD R17, R10.reuse, 0x88 ;  /* 0x000000880a117836 */ /* 0x040fe40000000000 */
[----:B------:R-:W-:Y:S02]  /*60c0*/  IMAD.MOV R0, RZ, RZ, -R0 ;  /* 0x000000ffff007224 */ /* 0x000fe400078e0a00 */
[----:B------:R-:W-:Y:S01]  /*60d0*/  VIADD R16, R10, 0x8c ;  /* 0x0000008c0a107836 */ /* 0x000fe20000000000 */
[----:B------:R-:W-:Y:S01]  /*60e0*/  IABS R238, R17 ;  /* 0x0000001100ee7213 */ /* 0x000fe20000000000 */
        /* <DEDUP_REMOVED lines=10> */
[----:B------:R-:W-:Y:S02]  /*6190*/  VIADD R18, R10, 0x84 ;  /* 0x000000840a127836 */ /* 0x000fe40000000000 */
[C---:B------:R-:W-:Y:S02]  /*61a0*/  IMAD R238, R11.reuse, R0, R238 ;  /* 0x000000000bee7224 */ /* 0x040fe400078e02ee */
[C---:B------:R-:W-:Y:S01]  /*61b0*/  IMAD R236, R11.reuse, R13, R236 ;  /* 0x0000000d0bec7224 */ /* 0x040fe200078e02ec */
[----:B------:R-:W-:Y:S01]  /*61c0*/  IABS R240, R18 ;  /* 0x0000001200f07213 */ /* 0x000fe20000000000 */
[--C-:B------:R-:W-:Y:S01]  /*61d0*/  @!P5 IMAD.IADD R234, R234, 0x1, -R11.reuse ;  /* 0x00000001eaead824 */ /* 0x100fe200078e0a0b */
[C---:B------:R-:W-:Y:S01]  /*61e0*/  ISETP.GT.U32.AND P5, PT, R11.reuse, R238, PT ;  /* 0x000000ee0b00720c */ /* 0x040fe20003fa4070 */
[----:B------:R-:W-:Y:S01]  /*61f0*/  @!P2 IMAD.IADD R230, R230, 0x1, -R11 ;  /* 0x00000001e6e6a824 */ /* 0x000fe200078e0a0b */
[----:B------:R-:W-:Y:S01]  /*6200*/  ISETP.GT.U32.AND P2, PT, R11, R236, PT ;  /* 0x000000ec0b00720c */ /* 0x000fe20003f44070 */
[----:B------:R-:W-:-:S04]  /*6210*/  IMAD.HI.U32 R6, R12, R240, RZ ;  /* 0x000000f00c067227 */ /* 0x000fc800078e00ff */
[----:B------:R-:W-:Y:S01]  /*6220*/  @!P6 IMAD.MOV R224, RZ, RZ, -R224 ;  /* 0x000000ffffe0e224 */ /* 0x000fe200078e0ae0 */
[C---:B------:R-:W-:Y:S01]  /*6230*/  ISETP.GT.U32.AND P6, PT, R11.reuse, R232, PT ;  /* 0x000000e80b00720c */ /* 0x040fe20003fc4070 */
[----:B------:R-:W-:Y:S02]  /*6240*/  IMAD.MOV R6, RZ, RZ, -R6 ;  /* 0x000000ffff067224 */ /* 0x000fe400078e0a06 */
[----:B------:R-:W-:Y:S02]  /*6250*/  VIADD R13, R10, 0x80 ;  /* 0x000000800a0d7836 */ /* 0x000fe40000000000 */
[----:B------:R-:W-:Y:S01]  /*6260*/  @!P3 IMAD.MOV R226, RZ, RZ, -R226 ;  /* 0x000000ffffe2b224 */ /* 0x000fe200078e0ae2 */
[----:B------:R-:W-:Y:S01]  /*6270*/  ISETP.GE.AND P3, PT, R14, RZ, PT ;  /* 0x000000ff0e00720c */ /* 0x000fe20003f66270 */
[----:B------:R-:W-:Y:S01]  /*6280*/  IMAD R240, R11, R6, R240 ;  /* 0x000000060bf07224 */ /* 0x000fe200078e02f0 */
[----:B------:R-:W-:Y:S01]  /*6290*/  IABS R242, R13 ;  /* 0x0000000d00f27213 */ /* 0x000fe20000000000 */
[----:B------:R-:W-:-:S02]  /*62a0*/  @!P5 IMAD.IADD R238, R238, 0x1, -R11 ;  /* 0x00000001eeeed824 */ /* 0x000fc400078e0a0b */
[----:B------:R-:W-:Y:S02]  /*62b0*/  VIADD R14, R10, 0x7c ;  /* 0x0000007c0a0e7836 */ /* 0x000fe40000000000 */
[--C-:B------:R-:W-:Y:S01]  /*62c0*/  @!P2 IMAD.IADD R236, R236, 0x1, -R11.reuse ;  /* 0x00000001ececa824 */ /* 0x100fe200078e0a0b */
[C---:B------:R-:W-:Y:S01]  /*62d0*/  ISETP.GT.U32.AND P5, PT, R11.reuse, R238, PT ;  /* 0x000000ee0b00720c */ /* 0x040fe20003fa4070 */
[----:B------:R-:W-:Y:S01]  /*62e0*/  @!P0 IMAD.MOV R230, RZ, RZ, -R230 ;  /* 0x000000ffffe68224 */ /* 0x000fe200078e0ae6 */
[C---:B------:R-:W-:Y:S01]  /*62f0*/  ISETP.GT.U32.AND P0, PT, R11.reuse, R240, PT ;  /* 0x000000f00b00720c */ /* 0x040fe20003f04070 */
[----:B------:R-:W-:Y:S01]  /*6300*/  @!P4 IMAD.MOV R228, RZ, RZ, -R228 ;  /* 0x000000ffffe4c224 */ /* 0x000fe200078e0ae4 */
[----:B------:R-:W-:Y:S01]  /*6310*/  IABS R244, R14 ;  /* 0x0000000e00f47213 */ /* 0x000fe20000000000 */
[----:B------:R-:W-:Y:S01]  /*6320*/  IMAD.HI.U32 R0, R12, R242, RZ ;  /* 0x000000f20c007227 */ /* 0x000fe200078e00ff */
[C---:B------:R-:W-:Y:S02]  /*6330*/  ISETP.GT.U32.AND P4, PT, R11.reuse, R236, PT ;  /* 0x000000ec0b00720c */ /* 0x040fe40003f84070 */
[----:B------:R-:W-:Y:S01]  /*6340*/  ISETP.GT.U32.AND P2, PT, R11, R234, PT ;  /* 0x000000ea0b00720c */ /* 0x000fe20003f44070 */
[----:B------:R-:W-:Y:S01]  /*6350*/  @!P6 IMAD.IADD R232, R232, 0x1, -R11 ;  /* 0x00000001e8e8e824 */ /* 0x000fe200078e0a0b */
[----:B------:R-:W-:Y:S01]  /*6360*/  ISETP.GE.AND P6, PT, R16, RZ, PT ;  /* 0x000000ff1000720c */ /* 0x000fe20003fc6270 */
[----:B------:R-:W-:-:S02]  /*6370*/  IMAD.MOV R0, RZ, RZ, -R0 ;  /* 0x000000ffff007224 */ /* 0x000fc400078e0a00 */
[----:B------:R-:W-:-:S04]  /*6380*/  IMAD.HI.U32 R6, R12, R244, RZ ;  /* 0x000000f40c067227 */ /* 0x000fc800078e00ff */
[----:B------:R-:W-:Y:S02]  /*6390*/  IMAD R242, R11, R0, R242 ;  /* 0x000000000bf27224 */ /* 0x000fe400078e02f2 */
[----:B------:R-:W-:Y:S01]  /*63a0*/  @!P1 IMAD.MOV R232, RZ, RZ, -R232 ;  /* 0x000000ffffe89224 */ /* 0x000fe200078e0ae8 */
[----:B------:R-:W-:Y:S01]  /*63b0*/  ISETP.GE.AND P1, PT, R17, RZ, PT ;  /* 0x000000ff1100720c */ /* 0x000fe20003f26270 */
[----:B------:R-:W-:Y:S02]  /*63c0*/  IMAD.MOV R6, RZ, RZ, -R6 ;  /* 0x000000ffff067224 */ /* 0x000fe400078e0a06 */
[--C-:B------:R-:W-:Y:S02]  /*63d0*/  @!P0 IMAD.IADD R240, R240, 0x1, -R11.reuse ;  /* 0x00000001f0f08824 */ /* 0x100fe400078e0a0b */
[--C-:B------:R-:W-:Y:S01]  /*63e0*/  @!P5 IMAD.IADD R238, R238, 0x1, -R11.reuse ;  /* 0x00000001eeeed824 */ /* 0x100fe200078e0a0b */
[C---:B------:R-:W-:Y:S01]  /*63f0*/  ISETP.GT.U32.AND P5, PT, R11.reuse, R242, PT ;  /* 0x000000f20b00720c */ /* 0x040fe20003fa4070 */
[----:B------:R-:W-:Y:S01]  /*6400*/  @!P4 IMAD.IADD R236, R236, 0x1, -R11 ;  /* 0x00000001ececc824 */ /* 0x000fe200078e0a0b */
[C---:B------:R-:W-:Y:S01]  /*6410*/  ISETP.GT.U32.AND P0, PT, R11.reuse, R240, PT ;  /* 0x000000f00b00720c */ /* 0x040fe20003f04070 */
[----:B------:R-:W-:Y:S01]  /*6420*/  IMAD R244, R11, R6, R244 ;  /* 0x000000060bf47224 */ /* 0x000fe200078e02f4 */
[----:B------:R-:W-:Y:S01]  /*6430*/  ISETP.GE.AND P4, PT, R13, RZ, PT ;  /* 0x000000ff0d00720c */ /* 0x000fe20003f86270 */
[----:B------:R-:W-:-:S02]  /*6440*/  @!P6 IMAD.MOV R236, RZ, RZ, -R236 ;  /* 0x000000ffffece224 */ /* 0x000fc400078e0aec */
[----:B------:R-:W-:Y:S01]  /*6450*/  VIADD R0, R10, 0x78 ;  /* 0x000000780a007836 */ /* 0x000fe20000000000 */
[C---:B------:R-:W-:Y:S01]  /*6460*/  ISETP.GT.U32.AND P6, PT, R11.reuse, R244, PT ;  /* 0x000000f40b00720c */ /* 0x040fe20003fc4070 */
[----:B------:R-:W-:Y:S02]  /*6470*/  @!P1 IMAD.MOV R238, RZ, RZ, -R238 ;  /* 0x000000ffffee9224 */ /* 0x000fe400078e0aee */
[--C-:B------:R-:W-:Y:S01]  /*6480*/  @!P2 IMAD.IADD R234, R234, 0x1, -R11.reuse ;  /* 0x00000001eaeaa824 */ /* 0x100fe200078e0a0b */
[----:B------:R-:W-:Y:S01]  /*6490*/  IABS R246, R0 ;  /* 0x0000000000f67213 */ /* 0x000fe20000000000 */
[--C-:B------:R-:W-:Y:S01]  /*64a0*/  @!P5 IMAD.IADD R242, R242, 0x1, -R11.reuse ;  /* 0x00000001f2f2d824 */ /* 0x100fe200078e0a0b */
[----:B------:R-:W-:Y:S01]  /*64b0*/  ISETP.GE.AND P1, PT, R0, RZ, PT ;  /* 0x000000ff0000720c */ /* 0x000fe20003f26270 */
[----:B------:R-:W-:Y:S01]  /*64c0*/  VIADD R0, R10, 0x74 ;  /* 0x000000740a007836 */ /* 0x000fe20000000000 */
[----:B------:R-:W-:Y:S01]  /*64d0*/  ISETP.GE.AND P2, PT, R18, RZ, PT ;  /* 0x000000ff1200720c */ /* 0x000fe20003f46270 */
[--C-:B------:R-:W-:Y:S01]  /*64e0*/  @!P0 IMAD.IADD R240, R240, 0x1, -R11.reuse ;  /* 0x00000001f0f08824 */ /* 0x100fe200078e0a0b */
[----:B------:R-:W-:Y:S01]  /*64f0*/  ISETP.GT.U32.AND P5, PT, R11, R242, PT ;  /* 0x000000f20b00720c */ /* 0x000fe20003fa4070 */
[----:B------:R-:W-:Y:S01]  /*6500*/  @!P3 IMAD.MOV R234, RZ, RZ, -R234 ;  /* 0x000000ffffeab224 */ /* 0x000fe200078e0aea */
[----:B------:R-:W-:Y:S01]  /*6510*/  ISETP.GE.AND P0, PT, R0, RZ, PT ;  /* 0x000000ff0000720c */ /* 0x000fe20003f06270 */
[----:B------:R-:W-:Y:S01]  /*6520*/  @!P6 IMAD.IADD R244, R244, 0x1, -R11 ;  /* 0x00000001f4f4e824 */ /* 0x000fe200078e0a0b */
[----:B------:R-:W-:Y:S01]  /*6530*/  IABS R13, R0 ;  /* 0x00000000000d7213 */ /* 0x000fe20000000000 */
[----:B------:R-:W-:Y:S01]  /*6540*/  IMAD.HI.U32 R0, R12, R246, RZ ;  /* 0x000000f60c007227 */ /* 0x000fe200078e00ff */
[----:B------:R-:W-:-:S02]  /*6550*/  ISETP.GE.AND P3, PT, R14, RZ, PT ;  /* 0x000000ff0e00720c */ /* 0x000fc40003f66270 */
[C---:B------:R-:W-:Y:S01]  /*6560*/  ISETP.GT.U32.AND P6, PT, R11.reuse, R244, PT ;  /* 0x000000f40b00720c */ /* 0x040fe20003fc4070 */
[----:B------:R-:W-:Y:S02]  /*6570*/  IMAD.MOV R0, RZ, RZ, -R0 ;  /* 0x000000ffff007224 */ /* 0x000fe400078e0a00 */
[----:B------:R-:W-:Y:S02]  /*6580*/  VIADD R6, R10, 0x70 ;  /* 0x000000700a067836 */ /* 0x000fe40000000000 */
[----:B------:R-:W-:Y:S02]  /*6590*/  IMAD R246, R11, R0, R246 ;  /* 0x000000000bf67224 */ /* 0x000fe400078e02f6 */
[----:B------:R-:W-:Y:S01]  /*65a0*/  IMAD.HI.U32 R0, R12, R13, RZ ;  /* 0x0000000d0c007227 */ /* 0x000fe200078e00ff */
[----:B------:R-:W-:-:S03]  /*65b0*/  IABS R39, R6 ;  /* 0x0000000600277213 */ /* 0x000fc60000000000 */
[--C-:B------:R-:W-:Y:S01]  /*65c0*/  @!P5 IMAD.IADD R242, R242, 0x1, -R11.reuse ;  /* 0x00000001f2f2d824 */ /* 0x100fe200078e0a0b */
[C---:B------:R-:W-:Y:S01]  /*65d0*/  ISETP.GT.U32.AND P5, PT, R11.reuse, R246, PT ;  /* 0x000000f60b00720c */ /* 0x040fe20003fa4070 */
[----:B------:R-:W-:Y:S02]  /*65e0*/  IMAD.MOV R0, RZ, RZ, -R0 ;  /* 0x000000ffff007224 */ /* 0x000fe400078e0a00 */
[----:B------:R-:W-:Y:S02]  /*65f0*/  @!P6 IMAD.IADD R244, R244, 0x1, -R11 ;  /* 0x00000001f4f4e824 */ /* 0x000fe400078e0a0b */
[C---:B------:R-:W-:Y:S02]  /*6600*/  IMAD R13, R11.reuse, R0, R13 ;  /* 0x000000000b0d7224 */ /* 0x040fe400078e020d */
[----:B------:R-:W-:Y:S02]  /*6610*/  @!P3 IMAD.MOV R244, RZ, RZ, -R244 ;  /* 0x000000fffff4b224 */ /* 0x000fe400078e0af4 */
[----:B------:R-:W-:Y:S01]  /*6620*/  @!P2 IMAD.MOV R240, RZ, RZ, -R240 ;  /* 0x000000fffff0a224 */ /* 0x000fe200078e0af0 */
[----:B------:R-:W-:Y:S01]  /*6630*/  ISETP.GT.U32.AND P3, PT, R11, R13, PT ;  /* 0x0000000d0b00720c */ /* 0x000fe20003f64070 */
[----:B------:R-:W-:Y:S01]  /*6640*/  VIADD R14, R10, 0x6c ;  /* 0x0000006c0a0e7836 */ /* 0x000fe20000000000 */
[----:B------:R-:W-:Y:S01]  /*6650*/  ISETP.GE.AND P2, PT, R6, RZ, PT ;  /* 0x000000ff0600720c */ /* 0x000fe20003f46270 */
[----:B------:R-:W-:-:S02]  /*6660*/  @!P5 IMAD.IADD R246, R246, 0x1, -R11 ;  /* 0x00000001f6f6d824 */ /* 0x000fc400078e0a0b */
[----:B------:R-:W-:Y:S01]  /*6670*/  IMAD.HI.U32 R6, R12, R39, RZ ;  /* 0x000000270c067227 */ /* 0x000fe200078e00ff */
[----:B------:R-:W-:Y:S02]  /*6680*/  IABS R15, R14 ;  /* 0x0000000e000f7213 */ /* 0x000fe40000000000 */
[----:B------:R-:W-:Y:S01]  /*6690*/  ISETP.GT.U32.AND P5, PT, R11, R246, PT ;  /* 0x000000f60b00720c */ /* 0x000fe20003fa4070 */
[----:B------:R-:W-:Y:S01]  /*66a0*/  IMAD.MOV R6, RZ, RZ, -R6 ;  /* 0x000000ffff067224 */ /* 0x000fe200078e0a06 */
[----:B------:R-:W-:Y:S01]  /*66b0*/  ISETP.GE.AND P6, PT, R14, RZ, PT ;  /* 0x000000ff0e00720c */ /* 0x000fe20003fc6270 */
[----:B------:R-:W-:-:S04]  /*66c0*/  IMAD.HI.U32 R0, R12, R15, RZ ;  /* 0x0000000f0c007227 */ /* 0x000fc800078e00ff */
[----:B------:R-:W-:Y:S02]  /*66d0*/  IMAD R39, R11, R6, R39 ;  /* 0x000000060b277224 */ /* 0x000fe400078e0227 */
[--C-:B------:R-:W-:Y:S02]  /*66e0*/  @!P3 IMAD.IADD R13, R13, 0x1, -R11.reuse ;  /* 0x000000010d0db824 */ /* 0x100fe400078e0a0b */
[C---:B------:R-:W-:Y:S02]  /*66f0*/  VIADD R6, R10.reuse, 0x68 ;  /* 0x000000680a067836 */ /* 0x040fe40000000000 */
[----:B------:R-:W-:Y:S01]  /*6700*/  VIADD R14, R10, 0x64 ;  /* 0x000000640a0e7836 */ /* 0x000fe20000000000 */
[C---:B------:R-:W-:Y:S01]  /*6710*/  ISETP.GT.U32.AND P3, PT, R11.reuse, R13, PT ;  /* 0x0000000d0b00720c */ /* 0x040fe20003f64070 */
[----:B------:R-:W-:Y:S01]  /*6720*/  IMAD.MOV R0, RZ, RZ, -R0 ;  /* 0x000000ffff007224 */ /* 0x000fe200078e0a00 */
[----:B------:R-:W-:Y:S01]  /*6730*/  IABS R37, R6 ;  /* 0x0000000600257213 */ /* 0x000fe20000000000 */
[----:B------:R-:W-:Y:S01]  /*6740*/  @!P5 IMAD.IADD R246, R246, 0x1, -R11 ;  /* 0x00000001f6f6d824 */ /* 0x000fe200078e0a0b */
[C---:B------:R-:W-:Y:S01]  /*6750*/  ISETP.GT.U32.AND P5, PT, R11.reuse, R39, PT ;  /* 0x000000270b00720c */ /* 0x040fe20003fa4070 */
[----:B------:R-:W-:Y:S01]  /*6760*/  IMAD R15, R11, R0, R15 ;  /* 0x000000000b0f7224 */ /* 0x000fe200078e020f */
[----:B------:R-:W-:Y:S01]  /*6770*/  IABS R35, R14 ;  /* 0x0000000e00237213 */ /* 0x000fe20000000000 */
[----:B------:R-:W-:-:S02]  /*6780*/  VIADD R16, R10, 0x60 ;  /* 0x000000600a107836 */ /* 0x000fc40000000000 */
[----:B------:R-:W-:-:S03]  /*6790*/  IMAD.HI.U32 R0, R12, R37, RZ ;  /* 0x000000250c007227 */ /* 0x000fc600078e00ff */
[----:B------:R-:W-:Y:S01]  /*67a0*/  IABS R33, R16 ;  /* 0x0000001000217213 */ /* 0x000fe20000000000 */
[----:B------:R-:W-:Y:S01]  /*67b0*/  @!P4 IMAD.MOV R242, RZ, RZ, -R242 ;  /* 0x000000fffff2c224 */ /* 0x000fe200078e0af2 */
[----:B------:R-:W-:Y:S01]  /*67c0*/  ISETP.GE.AND P4, PT, R6, RZ, PT ;  /* 0x000000ff0600720c */ /* 0x000fe20003f86270 */
[----:B------:R-:W-:-:S04]  /*67d0*/  IMAD.HI.U32 R6, R12, R35, RZ ;  /* 0x000000230c067227 */ /* 0x000fc800078e00ff */
[----:B------:R-:W-:Y:S02]  /*67e0*/  IMAD.MOV R0, RZ, RZ, -R0 ;  /* 0x000000ffff007224 */ /* 0x000fe400078e0a00 */
[----:B------:R-:W-:Y:S01]  /*67f0*/  @!P3 IMAD.IADD R13, R13, 0x1, -R11 ;  /* 0x000000010d0db824 */ /* 0x000fe200078e0a0b */
[C---:B------:R-:W-:Y:S01]  /*6800*/  ISETP.GT.U32.AND P3, PT, R11.reuse, R15, PT ;  /* 0x0000000f0b00720c */ /* 0x040fe20003f64070 */
[----:B------:R-:W-:Y:S02]  /*6810*/  IMAD.MOV R6, RZ, RZ, -R6 ;  /* 0x000000ffff067224 */ /* 0x000fe400078e0a06 */
[----:B------:R-:W-:Y:S02]  /*6820*/  IMAD R37, R11, R0, R37 ;  /* 0x000000000b257224 */ /* 0x000fe400078e0225 */
[----:B------:R-:W-:-:S04]  /*6830*/  IMAD.HI.U32 R0, R12, R33, RZ ;  /* 0x000000210c007227 */ /* 0x000fc800078e00ff */
[----:B------:R-:W-:Y:S02]  /*6840*/  @!P5 IMAD.IADD R39, R39, 0x1, -R11 ;  /* 0x000000012727d824 */ /* 0x000fe400078e0a0b */
[C---:B------:R-:W-:Y:S02]  /*6850*/  IMAD R35, R11.reuse, R6, R35 ;  /* 0x000000060b237224 */ /* 0x040fe400078e0223 */
[----:B------:R-:W-:Y:S01]  /*6860*/  IMAD.MOV R6, RZ, RZ, -R0 ;  /* 0x000000ffff067224 */ /* 0x000fe200078e0a00 */
[C---:B------:R-:W-:Y:S01]  /*6870*/  ISETP.GT.U32.AND P5, PT, R11.reuse, R39, PT ;  /* 0x000000270b00720c */ /* 0x040fe20003fa4070 */
[----:B------:R-:W-:Y:S01]  /*6880*/  @!P1 IMAD.MOV R246, RZ, RZ, -R246 ;  /* 0x000000fffff69224 */ /* 0x000fe200078e0af6 */
[C---:B------:R-:W-:Y:S01]  /*6890*/  ISETP.GT.U32.AND P1, PT, R11.reuse, R37, PT ;  /* 0x000000250b00720c */ /* 0x040fe20003f24070 */
[----:B------:R-:W-:Y:S02]  /*68a0*/  IMAD R33, R11, R6, R33 ;  /* 0x000000060b217224 */ /* 0x000fe400078e0221 */
[----:B------:R-:W-:-:S02]  /*68b0*/  @!P3 IMAD.IADD R15, R15, 0x1, -R11 ;  /* 0x000000010f0fb824 */ /* 0x000fc400078e0a0b */
[C---:B------:R-:W-:Y:S01]  /*68c0*/  VIADD R18, R10.reuse, 0x5c ;  /* 0x0000005c0a127836 */ /* 0x040fe20000000000 */
[C---:B------:R-:W-:Y:S01]  /*68d0*/  ISETP.GT.U32.AND P3, PT, R11.reuse, R33, PT ;  /* 0x000000210b00720c */ /* 0x040fe20003f64070 */
[----:B------:R-:W-:Y:S01]  /*68e0*/  @!P0 IMAD.MOV R13, RZ, RZ, -R13 ;  /* 0x000000ffff0d8224 */ /* 0x000fe200078e0a0d */
[----:B------:R-:W-:Y:S01]  /*68f0*/  ISETP.GT.U32.AND P0, PT, R11, R35, PT ;  /* 0x000000230b00720c */ /* 0x000fe20003f04070 */
[----:B------:R-:W-:Y:S01]  /*6900*/  VIADD R19, R10, 0x58 ;  /* 0x000000580a137836 */ /* 0x000fe20000000000 */
[----:B------:R-:W-:Y:S01]  /*6910*/  IABS R17, R18 ;  /* 0x0000001200117213 */ /* 0x000fe20000000000 */
[----:B------:R-:W-:Y:S01]  /*6920*/  @!P5 IMAD.IADD R39, R39, 0x1, -R11 ;  /* 0x000000012727d824 */ /* 0x000fe200078e0a0b */
[----:B------:R-:W-:Y:S01]  /*6930*/  ISETP.GE.AND P5, PT, R14, RZ, PT ;  /* 0x000000ff0e00720c */ /* 0x000fe20003fa6270 */
[----:B------:R-:W-:Y:S01]  /*6940*/  VIADD R14, R10, 0x54 ;  /* 0x000000540a0e7836 */ /* 0x000fe20000000000 */
[----:B------:R-:W-:Y:S01]  /*6950*/  IABS R156, R19 ;  /* 0x00000013009c7213 */ /* 0x000fe20000000000 */
[----:B------:R-:W-:-:S03]  /*6960*/  IMAD.HI.U32 R0, R12, R17, RZ ;  /* 0x000000110c007227 */ /* 0x000fc600078e00ff */
[----:B------:R-:W-:Y:S01]  /*6970*/  IABS R30, R14 ;  /* 0x0000000e001e7213 */ /* 0x000fe20000000000 */
[--C-:B------:R-:W-:Y:S01]  /*6980*/  @!P1 IMAD.IADD R37, R37, 0x1, -R11.reuse ;  /* 0x0000000125259824 */ /* 0x100fe200078e0a0b */
[----:B------:R-:W-:Y:S01]  /*6990*/  ISETP.GT.U32.AND P1, PT, R11, R15, PT ;  /* 0x0000000f0b00720c */ /* 0x000fe20003f24070 */
[----:B------:R-:W-:Y:S02]  /*69a0*/  @!P3 IMAD.IADD R33, R33, 0x1, -R11 ;  /* 0x000000012121b824 */ /* 0x000fe400078e0a0b */
[----:B------:R-:W-:Y:S02]  /*69b0*/  IMAD.MOV R0, RZ, RZ, -R0 ;  /* 0x000000ffff007224 */ /* 0x000fe400078e0a00 */
[----:B------:R-:W-:Y:S01]  /*69c0*/  @!P2 IMAD.MOV R39, RZ, RZ, -R39 ;  /* 0x000000ffff27a224 */ /* 0x000fe200078e0a27 */
[C---:B------:R-:W-:Y:S01]  /*69d0*/  ISETP.GT.U32.AND P2, PT, R11.reuse, R33, PT ;  /* 0x000000210b00720c */ /* 0x040fe20003f44070 */
[----:B------:R-:W-:Y:S02]  /*69e0*/  IMAD R17, R11, R0, R17 ;  /* 0x000000000b117224 */ /* 0x000fe400078e0211 */
[----:B------:R-:W-:-:S04]  /*69f0*/  IMAD.HI.U32 R0, R12, R30, RZ ;  /* 0x0000001e0c007227 */ /* 0x000fc800078e00ff */
[----:B------:R-:W-:Y:S02]  /*6a00*/  IMAD.MOV R0, RZ, RZ, -R0 ;  /* 0x000000ffff007224 */ /* 0x000fe400078e0a00 */
[--C-:B------:R-:W-:Y:S01]  /*6a10*/  @!P0 IMAD.IADD R35, R35, 0x1, -R11.reuse ;  /* 0x0000000123238824 */ /* 0x100fe200078e0a0b */
[----:B------:R-:W-:Y:S01]  /*6a20*/  ISETP.GT.U32.AND P0, PT, R11, R37, PT ;  /* 0x000000250b00720c */ /* 0x000fe20003f04070 */
[--C-:B------:R-:W-:Y:S01]  /*6a30*/  @!P1 IMAD.IADD R15, R15, 0x1, -R11.reuse ;  /* 0x000000010f0f9824 */ /* 0x100fe200078e0a0b */
[C---:B------:R-:W-:Y:S01]  /*6a40*/  ISETP.GT.U32.AND P1, PT, R11.reuse, R17, PT ;  /* 0x000000110b00720c */ /* 0x040fe20003f24070 */
[C---:B------:R-:W-:Y:S01]  /*6a50*/  IMAD R30, R11.reuse, R0, R30 ;  /* 0x000000000b1e7224 */ /* 0x040fe200078e021e */
[----:B------:R-:W-:Y:S01]  /*6a60*/  ISETP.GT.U32.AND P3, PT, R11, R35, PT ;  /* 0x000000230b00720c */ /* 0x000fe20003f64070 */
[----:B------:R-:W-:Y:S02]  /*6a70*/  @!P2 IMAD.IADD R33, R33, 0x1, -R11 ;  /* 0x000000012121a824 */ /* 0x000fe400078e0a0b */
[----:B------:R-:W-:Y:S01]  /*6a80*/  IMAD.HI.U32 R6, R12, R156, RZ ;  /* 0x0000009c0c067227 */ /* 0x000fe200078e00ff */
[----:B------:R-:W-:-:S03]  /*6a90*/  ISETP.GT.U32.AND P2, PT, R11, R30, PT ;  /* 0x0000001e0b00720c */ /* 0x000fc60003f44070 */
[C---:B------:R-:W-:Y:S02]  /*6aa0*/  VIADD R20, R10.reuse, 0x50 ;  /* 0x000000500a147836 */ /* 0x040fe40000000000 */
[----:B------:R-:W-:Y:S02]  /*6ab0*/  IMAD.MOV R6, RZ, RZ, -R6 ;  /* 0x000000ffff067224 */ /* 0x000fe400078e0a06 */
[----:B------:R-:W-:Y:S01]  /*6ac0*/  VIADD R21, R10, 0x4c ;  /* 0x0000004c0a157836 */ /* 0x000fe20000000000 */
[----:B------:R-:W-:Y:S01]  /*6ad0*/  IABS R28, R20 ;  /* 0x00000014001c7213 */ /* 0x000fe20000000000 */
[----:B------:R-:W-:Y:S02]  /*6ae0*/  IMAD R156, R11, R6, R156 ;  /* 0x000000060b9c7224 */ /* 0x000fe400078e029c */
[----:B------:R-:W-:Y:S01]  /*6af0*/  @!P1 IMAD.IADD R17, R17, 0x1, -R11 ;  /* 0x0000000111119824 */ /* 0x000fe200078e0a0b */
[----:B------:R-:W-:Y:S01]  /*6b00*/  IABS R26, R21 ;  /* 0x00000015001a7213 */ /* 0x000fe20000000000 */
[----:B------:R-:W-:Y:S01]  /*6b10*/  IMAD.HI.U32 R0, R12, R28, RZ ;  /* 0x0000001c0c007227 */ /* 0x000fe200078e00ff */
[----:B------:R-:W-:-:S03]  /*6b20*/  ISETP.GE.AND P1, PT, R18, RZ, PT ;  /* 0x000000ff1200720c */ /* 0x000fc60003f26270 */
[--C-:B------:R-:W-:Y:S01]  /*6b30*/  @!P0 IMAD.IADD R37, R37, 0x1, -R11.reuse ;  /* 0x0000000125258824 */ /* 0x100fe200078e0a0b */
[----:B------:R-:W-:Y:S01]  /*6b40*/  ISETP.GT.U32.AND P0, PT, R11, R156, PT ;  /* 0x0000009c0b00720c */ /* 0x000fe20003f04070 */
[--C-:B------:R-:W-:Y:S01]  /*6b50*/  @!P3 IMAD.IADD R35, R35, 0x1, -R11.reuse ;  /* 0x000000012323b824 */ /* 0x100fe200078e0a0b */
[----:B------:R-:W-:Y:S01]  /*6b60*/  ISETP.GE.AND P3, PT, R16, RZ, PT ;  /* 0x000000ff1000720c */ /* 0x000fe20003f66270 */
[----:B------:R-:W-:Y:S01]  /*6b70*/  @!P2 IMAD.IADD R30, R30, 0x1, -R11 ;  /* 0x000000011e1ea824 */ /* 0x000fe200078e0a0b */
[----:B------:R-:W-:Y:S01]  /*6b80*/  ISETP.GT.U32.AND P2, PT, R11, R17, PT ;  /* 0x000000110b00720c */ /* 0x000fe20003f44070 */
[----:B------:R-:W-:-:S04]  /*6b90*/  IMAD.HI.U32 R6, R12, R26, RZ ;  /* 0x0000001a0c067227 */ /* 0x000fc800078e00ff */
[----:B------:R-:W-:Y:S02]  /*6ba0*/  IMAD.MOV R0, RZ, RZ, -R0 ;  /* 0x000000ffff007224 */ /* 0x000fe400078e0a00 */
[----:B------:R-:W-:Y:S02]  /*6bb0*/  IMAD.MOV R6, RZ, RZ, -R6 ;  /* 0x000000ffff067224 */ /* 0x000fe400078e0a06 */
[----:B------:R-:W-:Y:S02]  /*6bc0*/  VIADD R16, R10, 0x48 ;  /* 0x000000480a107836 */ /* 0x000fe40000000000 */
[C---:B------:R-:W-:Y:S02]  /*6bd0*/  IMAD R28, R11.reuse, R0, R28 ;  /* 0x000000000b1c7224 */ /* 0x040fe400078e021c */
[C---:B------:R-:W-:Y:S01]  /*6be0*/  IMAD R26, R11.reuse, R6, R26 ;  /* 0x000000060b1a7224 */ /* 0x040fe200078e021a */
[----:B------:R-:W-:Y:S01]  /*6bf0*/  IABS R24, R16 ;  /* 0x0000001000187213 */ /* 0x000fe20000000000 */
[----:B------:R-:W-:Y:S01]  /*6c00*/  @!P4 IMAD.MOV R37, RZ, RZ, -R37 ;  /* 0x000000ffff25c224 */ /* 0x000fe200078e0a25 */
[C---:B------:R-:W-:Y:S01]  /*6c10*/  ISETP.GT.U32.AND P4, PT, R11.reuse, R30, PT ;  /* 0x0000001e0b00720c */ /* 0x040fe20003f84070 */
[----:B------:R-:W-:Y:S01]  /*6c20*/  @!P5 IMAD.MOV R35, RZ, RZ, -R35 ;  /* 0x000000ffff23d224 */ /* 0x000fe200078e0a23 */
[----:B------:R-:W-:Y:S01]  /*6c30*/  ISETP.GT.U32.AND P5, PT, R11, R28, PT ;  /* 0x0000001c0b00720c */ /* 0x000fe20003fa4070 */
[----:B------:R-:W-:Y:S01]  /*6c40*/  @!P0 IMAD.IADD R156, R156, 0x1, -R11 ;  /* 0x000000019c9c8824 */ /* 0x000fe200078e0a0b */
[----:B------:R-:W-:Y:S01]  /*6c50*/  ISETP.GE.AND P0, PT, R19, RZ, PT ;  /* 0x000000ff1300720c */ /* 0x000fe20003f06270 */
[----:B------:R-:W-:Y:S01]  /*6c60*/  @!P3 IMAD.MOV R33, RZ, RZ, -R33 ;  /* 0x000000ffff21b224 */ /* 0x000fe200078e0a21 */
[----:B------:R-:W-:Y:S01]  /*6c70*/  ISETP.GE.AND P3, PT, R14, RZ, PT ;  /* 0x000000ff0e00720c */ /* 0x000fe20003f66270 */
[----:B------:R-:W-:Y:S01]  /*6c80*/  @!P2 IMAD.IADD R17, R17, 0x1, -R11 ;  /* 0x000000011111a824 */ /* 0x000fe200078e0a0b */
[----:B------:R-:W-:Y:S01]  /*6c90*/  ISETP.GT.U32.AND P2, PT, R11, R26, PT ;  /* 0x0000001a0b00720c */ /* 0x000fe20003f44070 */
[----:B------:R-:W-:-:S04]  /*6ca0*/  IMAD.HI.U32 R0, R12, R24, RZ ;  /* 0x000000180c007227 */ /* 0x000fc800078e00ff */
[----:B------:R-:W-:Y:S01]  /*6cb0*/  @!P6 IMAD.MOV R15, RZ, RZ, -R15 ;  /* 0x000000ffff0fe224 */ /* 0x000fe200078e0a0f */
[----:B------:R-:W-:Y:S01]  /*6cc0*/  ISETP.GT.U32.AND P6, PT, R11, R156, PT ;  /* 0x0000009c0b00720c */ /* 0x000fe20003fc4070 */
[----:B------:R-:W-:Y:S02]  /*6cd0*/  VIADD R6, R10, 0x44 ;  /* 0x000000440a067836 */ /* 0x000fe40000000000 */
[----:B------:R-:W-:Y:S02]  /*6ce0*/  IMAD.MOV R0, RZ, RZ, -R0 ;  /* 0x000000ffff007224 */ /* 0x000fe400078e0a00 */
[--C-:B------:R-:W-:Y:S01]  /*6cf0*/  @!P4 IMAD.IADD R30, R30, 0x1, -R11.reuse ;  /* 0x000000011e1ec824 */ /* 0x100fe200078e0a0b */
[----:B------:R-:W-:Y:S01]  /*6d00*/  IABS R22, R6 ;  /* 0x0000000600167213 */ /* 0x000fe20000000000 */
[--C-:B------:R-:W-:Y:S01]  /*6d10*/  @!P5 IMAD.IADD R28, R28, 0x1, -R11.reuse ;  /* 0x000000011c1cd824 */ /* 0x100fe200078e0a0b */
[----:B------:R-:W-:Y:S01]  /*6d20*/  ISETP.GE.AND P4, PT, R21, RZ, PT ;  /* 0x000000ff1500720c */ /* 0x000fe20003f86270 */
[C---:B------:R-:W-:Y:S01]  /*6d30*/  IMAD R24, R11.reuse, R0, R24 ;  /* 0x000000000b187224 */ /* 0x040fe200078e0218 */
[----:B------:R-:W-:Y:S01]  /*6d40*/  ISETP.GE.AND P5, PT, R16, RZ, PT ;  /* 0x000000ff1000720c */ /* 0x000fe20003fa6270 */
[----:B------:R-:W-:Y:S01]  /*6d50*/  @!P2 IMAD.IADD R26, R26, 0x1, -R11 ;  /* 0x000000011a1aa824 */ /* 0x000fe200078e0a0b */
[C---:B------:R-:W-:Y:S01]  /*6d60*/  ISETP.GT.U32.AND P2, PT, R11.reuse, R28, PT ;  /* 0x0000001c0b00720c */ /* 0x040fe20003f44070 */
[----:B------:R-:W-:Y:S01]  /*6d70*/  @!P3 IMAD.MOV R30, RZ, RZ, -R30 ;  /* 0x000000ffff1eb224 */ /* 0x000fe200078e0a1e */
[----:B------:R-:W-:Y:S01]  /*6d80*/  ISETP.GT.U32.AND P3, PT, R11, R24, PT ;  /* 0x000000180b00720c */ /* 0x000fe20003f64070 */
[----:B------:R-:W-:-:S04]  /*6d90*/  IMAD.HI.U32 R0, R12, R22, RZ ;  /* 0x000000160c007227 */ /* 0x000fc800078e00ff */
[----:B------:R-:W-:Y:S01]  /*6da0*/  @!P6 IMAD.IADD R156, R156, 0x1, -R11 ;  /* 0x000000019c9ce824 */ /* 0x000fe200078e0a0b */
[----:B------:R-:W-:Y:S01]  /*6db0*/  ISETP.GE.AND P6, PT, R20, RZ, PT ;  /* 0x000000ff1400720c */ /* 0x000fe20003fc6270 */
[----:B------:R-:W-:Y:S02]  /*6dc0*/  IMAD.MOV R0, RZ, RZ, -R0 ;  /* 0x000000ffff007224 */ /* 0x000fe400078e0a00 */
[----:B------:R-:W-:Y:S01]  /*6dd0*/  @!P1 IMAD.MOV R17, RZ, RZ, -R17 ;  /* 0x000000ffff119224 */ /* 0x000fe200078e0a11 */
[C---:B------:R-:W-:Y:S01]  /*6de0*/  ISETP.GT.U32.AND P1, PT, R11.reuse, R26, PT ;  /* 0x0000001a0b00720c */ /* 0x040fe20003f24070 */
[----:B------:R-:W-:Y:S02]  /*6df0*/  IMAD R22, R11, R0, R22 ;  /* 0x000000000b167224 */ /* 0x000fe400078e0216 */
[----:B------:R-:W-:Y:S02]  /*6e00*/  VIADD R0, R10, 0x40 ;  /* 0x000000400a007836 */ /* 0x000fe40000000000 */
[----:B------:R-:W-:-:S02]  /*6e10*/  @!P2 IMAD.IADD R28, R28, 0x1, -R11 ;  /* 0x000000011c1ca824 */ /* 0x000fc400078e0a0b */
[----:B------:R-:W-:Y:S01]  /*6e20*/  @!P3 IMAD.IADD R24, R24, 0x1, -R11 ;  /* 0x000000011818b824 */ /* 0x000fe200078e0a0b */
[----:B------:R-:W-:Y:S01]  /*6e30*/  IABS R20, R0 ;  /* 0x0000000000147213 */ /* 0x000fe20000000000 */
[----:B------:R-:W-:Y:S01]  /*6e40*/  @!P6 IMAD.MOV R28, RZ, RZ, -R28 ;  /* 0x000000ffff1ce224 */ /* 0x000fe200078e0a1c */
[----:B------:R-:W-:Y:S01]  /*6e50*/  ISETP.GE.AND P2, PT, R0, RZ, PT ;  /* 0x000000ff0000720c */ /* 0x000fe20003f46270 */
[----:B------:R-:W-:Y:S01]  /*6e60*/  @!P0 IMAD.MOV R156, RZ, RZ, -R156 ;  /* 0x000000ffff9c8224 */ /* 0x000fe200078e0a9c */
[C---:B------:R-:W-:Y:S01]  /*6e70*/  ISETP.GT.U32.AND P6, PT, R11.reuse, R24, PT ;  /* 0x000000180b00720c */ /* 0x040fe20003fc4070 */
[----:B------:R-:W-:Y:S01]  /*6e80*/  IMAD.HI.U32 R0, R12, R20, RZ ;  /* 0x000000140c007227 */ /* 0x000fe200078e00ff */
[----:B------:R-:W-:Y:S02]  /*6e90*/  ISETP.GT.U32.AND P3, PT, R11, R22, PT ;  /* 0x000000160b00720c */ /* 0x000fe40003f64070 */
[----:B------:R-:W-:Y:S01]  /*6ea0*/  ISETP.GE.AND P0, PT, R6, RZ, PT ;  /* 0x000000ff0600720c */ /* 0x000fe20003f06270 */
[----:B------:R-:W-:-:S02]  /*6eb0*/  IMAD.MOV R0, RZ, RZ, -R0 ;  /* 0x000000ffff007224 */ /* 0x000fc400078e0a00 */
[C---:B------:R-:W-:Y:S02]  /*6ec0*/  VIADD R6, R10.reuse, 0x3c ;  /* 0x0000003c0a067836 */ /* 0x040fe40000000000 */
[C---:B------:R-:W-:Y:S02]  /*6ed0*/  IMAD R20, R11.reuse, R0, R20 ;  /* 0x000000000b147224 */ /* 0x040fe400078e0214 */
[----:B------:R-:W-:Y:S01]  /*6ee0*/  VIADD R21, R10, 0x34 ;  /* 0x000000340a157836 */ /* 0x000fe20000000000 */
[----:B------:R-:W-:Y:S01]  /*6ef0*/  IABS R18, R6 ;  /* 0x0000000600127213 */ /* 0x000fe20000000000 */
[--C-:B------:R-:W-:Y:S01]  /*6f00*/  @!P6 IMAD.IADD R24, R24, 0x1, -R11.reuse ;  /* 0x000000011818e824 */ /* 0x100fe200078e0a0b */
[----:B------:R-:W-:Y:S01]  /*6f10*/  ISETP.GT.U32.AND P6, PT, R11, R20, PT ;  /* 0x000000140b00720c */ /* 0x000fe20003fc4070 */
[----:B------:R-:W-:Y:S01]  /*6f20*/  @!P3 IMAD.IADD R22, R22, 0x1, -R11 ;  /* 0x000000011616b824 */ /* 0x000fe200078e0a0b */
[----:B------:R-:W-:Y:S01]  /*6f30*/  IABS R19, R21 ;  /* 0x0000001500137213 */ /* 0x000fe20000000000 */
[----:B------:R-:W-:-:S03]  /*6f40*/  IMAD.HI.U32 R0, R12, R18, RZ ;  /* 0x000000120c007227 */ /* 0x000fc600078e00ff */
[C---:B------:R-:W-:Y:S01]  /*6f50*/  ISETP.GT.U32.AND P3, PT, R11.reuse, R22, PT ;  /* 0x000000160b00720c */ /* 0x040fe20003f64070 */
[----:B------:R-:W-:Y:S02]  /*6f60*/  VIADD R14, R10, 0x38 ;  /* 0x000000380a0e7836 */ /* 0x000fe40000000000 */
[--C-:B------:R-:W-:Y:S01]  /*6f70*/  @!P1 IMAD.IADD R26, R26, 0x1, -R11.reuse ;  /* 0x000000011a1a9824 */ /* 0x100fe200078e0a0b */
[----:B------:R-:W-:Y:S01]  /*6f80*/  ISETP.GE.AND P1, PT, R6, RZ, PT ;  /* 0x000000ff0600720c */ /* 0x000fe20003f26270 */
[----:B------:R-:W-:Y:S01]  /*6f90*/  IMAD.MOV R0, RZ, RZ, -R0 ;  /* 0x000000ffff007224 */ /* 0x000fe200078e0a00 */
[----:B------:R-:W-:Y:S01]  /*6fa0*/  IABS R16, R14 ;  /* 0x0000000e00107213 */ /* 0x000fe20000000000 */
[----:B------:R-:W-:Y:S02]  /*6fb0*/  @!P6 IMAD.IADD R20, R20, 0x1, -R11 ;  /* 0x000000011414e824 */ /* 0x000fe400078e0a0b */
[----:B------:R-:W-:Y:S01]  /*6fc0*/  @!P4 IMAD.MOV R26, RZ, RZ, -R26 ;  /* 0x000000ffff1ac224 */ /* 0x000fe200078e0a1a */
[----:B------:R-:W-:Y:S01]  /*6fd0*/  ISETP.GE.AND P4, PT, R14, RZ, PT ;  /* 0x000000ff0e00720c */ /* 0x000fe20003f86270 */
[----:B------:R-:W-:Y:S01]  /*6fe0*/  IMAD.HI.U32 R14, R12, R19, RZ ;  /* 0x000000130c0e7227 */ /* 0x000fe200078e00ff */
[----:B------:R-:W-:-:S03]  /*6ff0*/  ISETP.GT.U32.AND P6, PT, R11, R20, PT ;  /* 0x000000140b00720c */ /* 0x000fc60003fc4070 */
[C---:B------:R-:W-:Y:S02]  /*7000*/  IMAD R18, R11.reuse, R0, R18 ;  /* 0x000000000b127224 */ /* 0x040fe400078e0212 */
[----:B------:R-:W-:Y:S02]  /*7010*/  @!P3 IMAD.IADD R22, R22, 0x1, -R11 ;  /* 0x000000011616b824 */ /* 0x000fe400078e0a0b */
[----:B------:R-:W-:Y:S02]  /*7020*/  IMAD.MOV R14, RZ, RZ, -R14 ;  /* 0x000000ffff0e7224 */ /* 0x000fe400078e0a0e */
[----:B------:R-:W-:Y:S01]  /*7030*/  @!P0 IMAD.MOV R22, RZ, RZ, -R22 ;  /* 0x000000ffff168224 */ /* 0x000fe200078e0a16 */
[C---:B------:R-:W-:Y:S01]  /*7040*/  ISETP.GT.U32.AND P0, PT, R11.reuse, R18, PT ;  /* 0x000000120b00720c */ /* 0x040fe20003f04070 */
[----:B------:R-:W-:Y:S02]  /*7050*/  IMAD R14, R11, R14, R19 ;  /* 0x0000000e0b0e7224 */ /* 0x000fe400078e0213 */
[----:B------:R-:W-:-:S02]  /*7060*/  @!P6 IMAD.IADD R20, R20, 0x1, -R11 ;  /* 0x000000011414e824 */ /* 0x000fc400078e0a0b */
[----:B------:R-:W-:-:S04]  /*7070*/  IMAD.HI.U32 R6, R12, R16, RZ ;  /* 0x000000100c067227 */ /* 0x000fc800078e00ff */
[----:B------:R-:W-:Y:S01]  /*7080*/  @!P2 IMAD.MOV R20, RZ, RZ, -R20 ;  /* 0x000000ffff14a224 */ /* 0x000fe200078e0a14 */
[----:B------:R-:W-:Y:S01]  /*7090*/  ISETP.GT.U32.AND P2, PT, R11, R14, PT ;  /* 0x0000000e0b00720c */ /* 0x000fe20003f44070 */
[----:B------:R-:W-:Y:S02]  /*70a0*/  IMAD.MOV R6, RZ, RZ, -R6 ;  /* 0x000000ffff067224 */ /* 0x000fe400078e0a06 */
[----:B------:R-:W-:Y:S02]  /*70b0*/  VIADD R0, R10, 0x30 ;  /* 0x000000300a007836 */ /* 0x000fe40000000000 */
[----:B------:R-:W-:Y:S01]  /*70c0*/  @!P5 IMAD.MOV R24, RZ, RZ, -R24 ;  /* 0x000000ffff18d224 */ /* 0x000fe200078e0a18 */
[----:B------:R-:W-:Y:S01]  /*70d0*/  ISETP.GE.AND P5, PT, R21, RZ, PT ;  /* 0x000000ff1500720c */ /* 0x000fe20003fa6270 */
[C---:B------:R-:W-:Y:S01]  /*70e0*/  IMAD R16, R11.reuse, R6, R16 ;  /* 0x000000060b107224 */ /* 0x040fe200078e0210 */
[----:B------:R-:W-:Y:S01]  /*70f0*/  IABS R21, R0 ;  /* 0x0000000000157213 */ /* 0x000fe20000000000 */
[----:B------:R-:W-:Y:S01]  /*7100*/  @!P0 IMAD.IADD R18, R18, 0x1, -R11 ;  /* 0x0000000112128824 */ /* 0x000fe200078e0a0b */
[----:B------:R-:W-:Y:S01]  /*7110*/  ISETP.GE.AND P3, PT, R0, RZ, PT ;  /* 0x000000ff0000720c */ /* 0x000fe20003f66270 */
[----:B------:R-:W-:Y:S01]  /*7120*/  VIADD R27, R10, 0x28 ;  /* 0x000000280a1b7836 */ /* 0x000fe20000000000 */
[C---:B------:R-:W-:Y:S01]  /*7130*/  ISETP.GT.U32.AND P6, PT, R11.reuse, R16, PT ;  /* 0x000000100b00720c */ /* 0x040fe20003fc4070 */
[----:B------:R-:W-:Y:S01]  /*7140*/  IMAD.HI.U32 R0, R12, R21, RZ ;  /* 0x000000150c007227 */ /* 0x000fe200078e00ff */
[----:B------:R-:W-:-:S02]  /*7150*/  ISETP.GT.U32.AND P0, PT, R11, R18, PT ;  /* 0x000000120b00720c */ /* 0x000fc40003f04070 */
[----:B------:R-:W-:Y:S01]  /*7160*/  IABS R154, R27 ;  /* 0x0000001b009a7213 */ /* 0x000fe20000000000 */
[----:B------:R-:W-:Y:S02]  /*7170*/  @!P2 IMAD.IADD R14, R14, 0x1, -R11 ;  /* 0x000000010e0ea824 */ /* 0x000fe400078e0a0b */
[----:B------:R-:W-:Y:S02]  /*7180*/  IMAD.MOV R0, RZ, RZ, -R0 ;  /* 0x000000ffff007224 */ /* 0x000fe400078e0a00 */
[----:B------:R-:W-:Y:S01]  /*7190*/  VIADD R25, R10, 0x2c ;  /* 0x0000002c0a197836 */ /* 0x000fe20000000000 */
[----:B------:R-:W-:Y:S01]  /*71a0*/  ISETP.GT.U32.AND P2, PT, R11, R14, PT ;  /* 0x0000000e0b00720c */ /* 0x000fe20003f44070 */
[----:B------:R-:W-:-:S03]  /*71b0*/  IMAD.HI.U32 R19, R12, R154, RZ ;  /* 0x0000009a0c137227 */ /* 0x000fc600078e00ff */
[----:B------:R-:W-:Y:S01]  /*71c0*/  IABS R23, R25 ;  /* 0x0000001900177213 */ /* 0x000fe20000000000 */
[C---:B------:R-:W-:Y:S02]  /*71d0*/  IMAD R0, R11.reuse, R0, R21 ;  /* 0x000000000b007224 */ /* 0x040fe400078e0215 */
[----:B------:R-:W-:Y:S02]  /*71e0*/  IMAD.MOV R21, RZ, RZ, -R19 ;  /* 0x000000ffff157224 */ /* 0x000fe400078e0a13 */
[--C-:B------:R-:W-:Y:S02]  /*71f0*/  @!P6 IMAD.IADD R16, R16, 0x1, -R11.reuse ;  /* 0x000000011010e824 */ /* 0x100fe400078e0a0b */
[----:B------:R-:W-:Y:S01]  /*7200*/  @!P0 IMAD.IADD R18, R18, 0x1, -R11 ;  /* 0x0000000112128824 */ /* 0x000fe200078e0a0b */
[C---:B------:R-:W-:Y:S01]  /*7210*/  ISETP.GT.U32.AND P0, PT, R11.reuse, R0, PT ;  /* 0x000000000b00720c */ /* 0x040fe20003f04070 */
[C---:B------:R-:W-:Y:S01]  /*7220*/  IMAD R154, R11.reuse, R21, R154 ;  /* 0x000000150b9a7224 */ /* 0x040fe200078e029a */
[----:B------:R-:W-:Y:S01]  /*7230*/  ISETP.GT.U32.AND P6, PT, R11, R16, PT ;  /* 0x000000100b00720c */ /* 0x000fe20003fc4070 */
[----:B------:R-:W-:-:S02]  /*7240*/  VIADD R29, R10, 0x24 ;  /* 0x000000240a1d7836 */ /* 0x000fc40000000000 */
[----:B------:R-:W-:-:S03]  /*7250*/  IMAD.HI.U32 R6, R12, R23, RZ ;  /* 0x000000170c067227 */ /* 0x000fc600078e00ff */
[----:B------:R-:W-:Y:S01]  /*7260*/  IABS R152, R29 ;  /* 0x0000001d00987213 */ /* 0x000fe20000000000 */
[----:B------:R-:W-:Y:S01]  /*7270*/  @!P2 IMAD.IADD R14, R14, 0x1, -R11 ;  /* 0x000000010e0ea824 */ /* 0x000fe200078e0a0b */
[C---:B------:R-:W-:Y:S01]  /*7280*/  ISETP.GT.U32.AND P2, PT, R11.reuse, R154, PT ;  /* 0x0000009a0b00720c */ /* 0x040fe20003f44070 */
[----:B------:R-:W-:Y:S02]  /*7290*/  IMAD.MOV R6, RZ, RZ, -R6 ;  /* 0x000000ffff067224 */ /* 0x000fe400078e0a06 */
[----:B------:R-:W-:Y:S02]  /*72a0*/  VIADD R31, R10, 0x20 ;  /* 0x000000200a1f7836 */ /* 0x000fe40000000000 */
[----:B------:R-:W-:Y:S02]  /*72b0*/  IMAD R6, R11, R6, R23 ;  /* 0x000000060b067224 */ /* 0x000fe400078e0217 */
[----:B------:R-:W-:Y:S01]  /*72c0*/  @!P0 IMAD.IADD R0, R0, 0x1, -R11 ;  /* 0x0000000100008824 */ /* 0x000fe200078e0a0b */
[----:B------:R-:W-:Y:S01]  /*72d0*/  IABS R148, R31 ;  /* 0x0000001f00947213 */ /* 0x000fe20000000000 */
[----:B------:R-:W-:-:S03]  /*72e0*/  IMAD.HI.U32 R19, R12, R152, RZ ;  /* 0x000000980c137227 */ /* 0x000fc600078e00ff */
[C---:B------:R-:W-:Y:S01]  /*72f0*/  ISETP.GT.U32.AND P0, PT, R11.reuse, R0, PT ;  /* 0x000000000b00720c */ /* 0x040fe20003f04070 */
[----:B------:R-:W-:Y:S02]  /*7300*/  VIADD R41, R10, 0x1c ;  /* 0x0000001c0a297836 */ /* 0x000fe40000000000 */
[----:B------:R-:W-:Y:S01]  /*7310*/  @!P6 IMAD.IADD R16, R16, 0x1, -R11 ;  /* 0x000000011010e824 */ /* 0x000fe200078e0a0b */
[C---:B------:R-:W-:Y:S01]  /*7320*/  ISETP.GT.U32.AND P6, PT, R11.reuse, R6, PT ;  /* 0x000000060b00720c */ /* 0x040fe20003fc4070 */
[----:B------:R-:W-:Y:S01]  /*7330*/  IMAD.MOV R19, RZ, RZ, -R19 ;  /* 0x000000ffff137224 */ /* 0x000fe200078e0a13 */
[----:B------:R-:W-:Y:S01]  /*7340*/  IABS R144, R41 ;  /* 0x0000002900907213 */ /* 0x000fe20000000000 */
[----:B------:R-:W-:Y:S02]  /*7350*/  @!P2 IMAD.IADD R154, R154, 0x1, -R11 ;  /* 0x000000019a9aa824 */ /* 0x000fe400078e0a0b */
[C---:B------:R-:W-:Y:S02]  /*7360*/  IMAD R152, R11.reuse, R19, R152 ;  /* 0x000000130b987224 */ /* 0x040fe400078e0298 */
[----:B------:R-:W-:Y:S01]  /*7370*/  VIADD R43, R10, 0x18 ;  /* 0x000000180a2b7836 */ /* 0x000fe20000000000 */
[----:B------:R-:W-:Y:S01]  /*7380*/  ISETP.GT.U32.AND P2, PT, R11, R154, PT ;  /* 0x0000009a0b00720c */ /* 0x000fe20003f44070 */
[----:B------:R-:W-:-:S03]  /*7390*/  IMAD.HI.U32 R19, R12, R148, RZ ;  /* 0x000000940c137227 */ /* 0x000fc600078e00ff */
[----:B------:R-:W-:Y:S01]  /*73a0*/  IABS R140, R43 ;  /* 0x0000002b008c7213 */ /* 0x000fe20000000000 */
[----:B------:R-:W-:Y:S02]  /*73b0*/  VIADD R45, R10, 0x14 ;  /* 0x000000140a2d7836 */ /* 0x000fe40000000000 */
[----:B------:R-:W-:-:S03]  /*73c0*/  IMAD.HI.U32 R21, R12, R144, RZ ;  /* 0x000000900c157227 */ /* 0x000fc600078e00ff */
[----:B------:R-:W-:Y:S01]  /*73d0*/  IABS R150, R45 ;  /* 0x0000002d00967213 */ /* 0x000fe20000000000 */
[----:B------:R-:W-:Y:S02]  /*73e0*/  IMAD.MOV R19, RZ, RZ, -R19 ;  /* 0x000000ffff137224 */ /* 0x000fe400078e0a13 */
[----:B------:R-:W-:Y:S02]  /*73f0*/  IMAD.MOV R21, RZ, RZ, -R21 ;  /* 0x000000ffff157224 */ /* 0x000fe400078e0a15 */
[--C-:B------:R-:W-:Y:S02]  /*7400*/  @!P6 IMAD.IADD R6, R6, 0x1, -R11.reuse ;  /* 0x000000010606e824 */ /* 0x100fe400078e0a0b */
[C---:B------:R-:W-:Y:S02]  /*7410*/  IMAD R148, R11.reuse, R19, R148 ;  /* 0x000000130b947224 */ /* 0x040fe400078e0294 */
[----:B------:R-:W-:Y:S01]  /*7420*/  VIADD R47, R10, 0x10 ;  /* 0x000000100a2f7836 */ /* 0x000fe20000000000 */
[C---:B------:R-:W-:Y:S01]  /*7430*/  ISETP.GT.U32.AND P6, PT, R11.reuse, R6, PT ;  /* 0x000000060b00720c */ /* 0x040fe20003fc4070 */
[----:B------:R-:W-:Y:S01]  /*7440*/  @!P0 IMAD.IADD R0, R0, 0x1, -R11 ;  /* 0x0000000100008824 */ /* 0x000fe200078e0a0b */
[----:B------:R-:W-:Y:S01]  /*7450*/  ISETP.GT.U32.AND P0, PT, R11, R152, PT ;  /* 0x000000980b00720c */ /* 0x000fe20003f04070 */
[----:B------:R-:W-:Y:S01]  /*7460*/  IMAD.HI.U32 R19, R12, R140, RZ ;  /* 0x0000008c0c137227 */ /* 0x000fe200078e00ff */
[----:B------:R-:W-:-:S03]  /*7470*/  IABS R146, R47 ;  /* 0x0000002f00927213 */ /* 0x000fc60000000000 */
[----:B------:R-:W-:Y:S02]  /*7480*/  IMAD R144, R11, R21, R144 ;  /* 0x000000150b907224 */ /* 0x000fe400078e0290 */
[----:B------:R-:W-:-:S04]  /*7490*/  IMAD.HI.U32 R21, R12, R150, RZ ;  /* 0x000000960c157227 */ /* 0x000fc800078e00ff */
[----:B------:R-:W-:Y:S02]  /*74a0*/  IMAD.MOV R19, RZ, RZ, -R19 ;  /* 0x000000ffff137224 */ /* 0x000fe400078e0a13 */
[----:B------:R-:W-:Y:S02]  /*74b0*/  VIADD R49, R10, 0xc ;  /* 0x0000000c0a317836 */ /* 0x000fe40000000000 */
[----:B------:R-:W-:Y:S01]  /*74c0*/  @!P2 IMAD.IADD R154, R154, 0x1, -R11 ;  /* 0x000000019a9aa824 */ /* 0x000fe200078e0a0b */
[C---:B------:R-:W-:Y:S01]  /*74d0*/  ISETP.GT.U32.AND P2, PT, R11.reuse, R144, PT ;  /* 0x000000900b00720c */ /* 0x040fe20003f44070 */
[----:B------:R-:W-:Y:S01]  /*74e0*/  IMAD.MOV R21, RZ, RZ, -R21 ;  /* 0x000000ffff157224 */ /* 0x000fe200078e0a15 */
[----:B------:R-:W-:Y:S01]  /*74f0*/  IABS R142, R49 ;  /* 0x00000031008e7213 */ /* 0x000fe20000000000 */
[----:B------:R-:W-:Y:S02]  /*7500*/  IMAD R140, R11, R19, R140 ;  /* 0x000000130b8c7224 */ /* 0x000fe400078e028c */
[----:B------:R-:W-:-:S04]  /*7510*/  IMAD.HI.U32 R19, R12, R146, RZ ;  /* 0x000000920c137227 */ /* 0x000fc800078e00ff */
[C---:B------:R-:W-:Y:S02]  /*7520*/  IMAD R150, R11.reuse, R21, R150 ;  /* 0x000000150b967224 */ /* 0x040fe400078e0296 */
[----:B------:R-:W-:Y:S01]  /*7530*/  @!P0 IMAD.IADD R152, R152, 0x1, -R11 ;  /* 0x0000000198988824 */ /* 0x000fe200078e0a0b */
[C---:B------:R-:W-:Y:S01]  /*7540*/  ISETP.GT.U32.AND P0, PT, R11.reuse, R140, PT ;  /* 0x0000008c0b00720c */ /* 0x040fe20003f04070 */
[----:B------:R-:W-:Y:S02]  /*7550*/  IMAD.MOV R21, RZ, RZ, -R19 ;  /* 0x000000ffff157224 */ /* 0x000fe400078e0a13 */
[C---:B------:R-:W-:Y:S02]  /*7560*/  VIADD R51, R10.reuse, 0x8 ;  /* 0x000000080a337836 */ /* 0x040fe40000000000 */
[----:B------:R-:W-:Y:S02]  /*7570*/  VIADD R19, R10, 0x4 ;  /* 0x000000040a137836 */ /* 0x000fe40000000000 */
[----:B------:R-:W-:Y:S01]  /*7580*/  @!P6 IMAD.IADD R6, R6, 0x1, -R11 ;  /* 0x000000010606e824 */ /* 0x000fe200078e0a0b */
[C---:B------:R-:W-:Y:S01]  /*7590*/  ISETP.GT.U32.AND P6, PT, R11.reuse, R148, PT ;  /* 0x000000940b00720c */ /* 0x040fe20003fc4070 */
[----:B------:R-:W-:Y:S01]  /*75a0*/  IMAD R146, R11, R21, R146 ;  /* 0x000000150b927224 */ /* 0x000fe200078e0292 */
[----:B------:R-:W-:Y:S01]  /*75b0*/  IABS R36, R51 ;  /* 0x0000003300247213 */ /* 0x000fe20000000000 */
[----:B------:R-:W-:Y:S01]  /*75c0*/  IMAD.HI.U32 R10, R12, R142, RZ ;  /* 0x0000008e0c0a7227 */ /* 0x000fe200078e00ff */
[----:B------:R-:W-:-:S03]  /*75d0*/  IABS R34, R19 ;  /* 0x0000001300227213 */ /* 0x000fc60000000000 */
[----:B------:R-:W-:Y:S01]  /*75e0*/  @!P2 IMAD.IADD R144, R144, 0x1, -R11 ;  /* 0x000000019090a824 */ /* 0x000fe200078e0a0b */
[----:B------:R-:W-:Y:S01]  /*75f0*/  ISETP.GT.U32.AND P2, PT, R11, R146, PT ;  /* 0x000000920b00720c */ /* 0x000fe20003f44070 */
[----:B------:R-:W-:Y:S02]  /*7600*/  IMAD.MOV R21, RZ, RZ, -R10 ;  /* 0x000000ffff157224 */ /* 0x000fe400078e0a0a */
[----:B------:R-:W-:-:S04]  /*7610*/  IMAD.HI.U32 R10, R12, R36, RZ ;  /* 0x000000240c0a7227 */ /* 0x000fc800078e00ff */
[----:B------:R-:W-:Y:S02]  /*7620*/  IMAD R142, R11, R21, R142 ;  /* 0x000000150b8e7224 */ /* 0x000fe400078e028e */
[----:B------:R-:W-:-:S04]  /*7630*/  IMAD.HI.U32 R21, R12, R34, RZ ;  /* 0x000000220c157227 */ /* 0x000fc800078e00ff */
[--C-:B------:R-:W-:Y:S01]  /*7640*/  @!P0 IMAD.IADD R140, R140, 0x1, -R11.reuse ;  /* 0x000000018c8c8824 */ /* 0x100fe200078e0a0b */
[----:B------:R-:W-:Y:S01]  /*7650*/  ISETP.GE.AND P0, PT, R25, RZ, PT ;  /* 0x000000ff1900720c */ /* 0x000fe20003f06270 */
[----:B------:R-:W-:Y:S02]  /*7660*/  IMAD.MOV.U32 R12, RZ, RZ, R0 ;  /* 0x000000ffff0c7224 */ /* 0x000fe400078e0000 */
[--C-:B------:R-:W-:Y:S01]  /*7670*/  @!P6 IMAD.IADD R148, R148, 0x1, -R11.reuse ;  /* 0x000000019494e824 */ /* 0x100fe200078e0a0b */
[C---:B------:R-:W-:Y:S01]  /*7680*/  ISETP.GT.U32.AND P6, PT, R11.reuse, R150, PT ;  /* 0x000000960b00720c */ /* 0x040fe20003fc4070 */
[----:B------:R-:W-:Y:S01]  /*7690*/  @!P3 IMAD.MOV R12, RZ, RZ, -R12 ;  /* 0x000000ffff0cb224 */ /* 0x000fe200078e0a0c */
[C---:B------:R-:W-:Y:S01]  /*76a0*/  ISETP.GT.U32.AND P3, PT, R11.reuse, R140, PT ;  /* 0x0000008c0b00720c */ /* 0x040fe20003f64070 */
[----:B------:R-:W-:Y:S01]  /*76b0*/  @!P1 IMAD.MOV R18, RZ, RZ, -R18 ;  /* 0x000000ffff129224 */ /* 0x000fe200078e0a12 */
[C---:B------:R-:W-:Y:S01]  /*76c0*/  ISETP.GT.U32.AND P1, PT, R11.reuse, R152, PT ;  /* 0x000000980b00720c */ /* 0x040fe20003f24070 */
[----:B------:R-:W-:Y:S01]  /*76d0*/  @!P2 IMAD.IADD R146, R146, 0x1, -R11 ;  /* 0x000000019292a824 */ /* 0x000fe200078e0a0b */
[C---:B------:R-:W-:Y:S01]  /*76e0*/  ISETP.GT.U32.AND P2, PT, R11.reuse, R148, PT ;  /* 0x000000940b00720c */ /* 0x040fe20003f44070 */
[----:B------:R-:W-:Y:S01]  /*76f0*/  @!P4 IMAD.MOV R16, RZ, RZ, -R16 ;  /* 0x000000ffff10c224 */ /* 0x000fe200078e0a10 */
[----:B------:R-:W-:Y:S01]  /*7700*/  ISETP.GT.U32.AND P4, PT, R11, R144, PT ;  /* 0x000000900b00720c */ /* 0x000fe20003f84070 */
[----:B------:R-:W-:-:S02]  /*7710*/  IMAD.MOV R21, RZ, RZ, -R21 ;  /* 0x000000ffff157224 */ /* 0x000fc400078e0a15 */
[----:B------:R-:W-:Y:S02]  /*7720*/  IMAD.MOV R23, RZ, RZ, -R10 ;  /* 0x000000ffff177224 */ /* 0x000fe400078e0a0a */
[C---:B------:R-:W-:Y:S01]  /*7730*/  IMAD R34, R11.reuse, R21, R34 ;  /* 0x000000150b227224 */ /* 0x040fe200078e0222 */
[----:B------:R-:W-:Y:S01]  /*7740*/  SHF.R.S32.HI R21, RZ, 0x6, R2 ;  /* 0x00000006ff157819 */ /* 0x000fe20000011402 */
[C---:B------:R-:W-:Y:S01]  /*7750*/  IMAD R36, R11.reuse, R23, R36 ;  /* 0x000000170b247224 */ /* 0x040fe200078e0224 */
[----:B------:R-:W-:Y:S01]  /*7760*/  LOP3.LUT R23, R2, 0x40, RZ, 0xc0, !PT ;  /* 0x0000004002177812 */ /* 0x000fe200078ec0ff */
[--C-:B------:R-:W-:Y:S01]  /*7770*/  @!P3 IMAD.IADD R140, R140, 0x1, -R11.reuse ;  /* 0x000000018c8cb824 */ /* 0x100fe200078e0a0b */
[----:B------:R-:W-:Y:S01]  /*7780*/  ISETP.GT.U32.AND P3, PT, R11, R34, PT ;  /* 0x000000220b00720c */ /* 0x000fe20003f64070 */
[--C-:B------:R-:W-:Y:S01]  /*7790*/  @!P6 IMAD.IADD R150, R150, 0x1, -R11.reuse ;  /* 0x000000019696e824 */ /* 0x100fe200078e0a0b */
[----:B------:R-:W-:Y:S01]  /*77a0*/  ISETP.GE.AND P6, PT, R27, RZ, PT ;  /* 0x000000ff1b00720c */ /* 0x000fe20003fc6270 */
[----:B------:R-:W-:Y:S01]  /*77b0*/  IMAD.MOV.U32 R10, RZ, RZ, R6 ;  /* 0x000000ffff0a7224 */ /* 0x000fe200078e0006 */
[----:B------:R-:W-:Y:S01]  /*77c0*/  SGXT R21, R21, 0x1 ;  /* 0x000000011515781a */ /* 0x000fe20000000200 */
[--C-:B------:R-:W-:Y:S01]  /*77d0*/  @!P1 IMAD.IADD R152, R152, 0x1, -R11.reuse ;  /* 0x0000000198989824 */ /* 0x100fe200078e0a0b */
[C---:B------:R-:W-:Y:S01]  /*77e0*/  ISETP.GT.U32.AND P1, PT, R11.reuse, R142, PT ;  /* 0x0000008e0b00720c */ /* 0x040fe20003f24070 */
[----:B------:R-:W-:Y:S01]  /*77f0*/  @!P5 IMAD.MOV R14, RZ, RZ, -R14 ;  /* 0x000000ffff0ed224 */ /* 0x000fe200078e0a0e */
[C---:B------:R-:W-:Y:S01]  /*7800*/  ISETP.GT.U32.AND P5, PT, R11.reuse, R146, PT ;  /* 0x000000920b00720c */ /* 0x040fe20003fa4070 */
[--C-:B------:R-:W-:Y:S01]  /*7810*/  @!P2 IMAD.IADD R148, R148, 0x1, -R11.reuse ;  /* 0x000000019494a824 */ /* 0x100fe200078e0a0b */
[----:B------:R-:W-:Y:S01]  /*7820*/  ISETP.GT.U32.AND P2, PT, R11, R36, PT ;  /* 0x000000240b00720c */ /* 0x000fe20003f44070 */
[--C-:B------:R-:W-:Y:S01]  /*7830*/  @!P4 IMAD.IADD R144, R144, 0x1, -R11.reuse ;  /* 0x000000019090c824 */ /* 0x100fe200078e0a0b */
[----:B------:R-:W-:Y:S01]  /*7840*/  ISETP.GE.AND P4, PT, R29, RZ, PT ;  /* 0x000000ff1d00720c */ /* 0x000fe20003f86270 */
[----:B------:R-:W-:Y:S01]  /*7850*/  @!P0 IMAD.MOV R10, RZ, RZ, -R10 ;  /* 0x000000ffff0a8224 */ /* 0x000fe200078e0a0a */
[----:B------:R-:W-:Y:S01]  /*7860*/  ISETP.GT.U32.AND P0, PT, R11, R150, PT ;  /* 0x000000960b00720c */ /* 0x000fe20003f04070 */
[--C-:B------:R-:W-:Y:S01]  /*7870*/  @!P3 IMAD.IADD R34, R34, 0x1, -R11.reuse ;  /* 0x000000012222b824 */ /* 0x100fe200078e0a0b */
[----:B------:R-:W-:Y:S01]  /*7880*/  LOP3.LUT R29, RZ, R7, RZ, 0x33, !PT ;  /* 0x00000007ff1d7212 */ /* 0x000fe200078e33ff */
[----:B------:R-:W-:Y:S01]  /*7890*/  @!P6 IMAD.MOV R154, RZ, RZ, -R154 ;  /* 0x000000ffff9ae224 */ /* 0x000fe200078e0a9a */
[----:B------:R-:W-:Y:S01]  /*78a0*/  ISETP.GE.AND P6, PT, R43, RZ, PT ;  /* 0x000000ff2b00720c */ /* 0x000fe20003fc6270 */
[--C-:B------:R-:W-:Y:S01]  /*78b0*/  @!P1 IMAD.IADD R142, R142, 0x1, -R11.reuse ;  /* 0x000000018e8e9824 */ /* 0x100fe200078e0a0b */
[----:B------:R-:W-:Y:S01]  /*78c0*/  ISETP.GE.AND P1, PT, R45, RZ, PT ;  /* 0x000000ff2d00720c */ /* 0x000fe20003f26270 */
[--C-:B------:R-:W-:Y:S01]  /*78d0*/  @!P5 IMAD.IADD R146, R146, 0x1, -R11.reuse ;  /* 0x000000019292d824 */ /* 0x100fe200078e0a0b */
[----:B------:R-:W-:Y:S01]  /*78e0*/  ISETP.GE.AND P5, PT, R41, RZ, PT ;  /* 0x000000ff2900720c */ /* 0x000fe20003fa6270 */
[--C-:B------:R-:W-:Y:S01]  /*78f0*/  @!P2 IMAD.IADD R36, R36, 0x1, -R11.reuse ;  /* 0x000000012424a824 */ /* 0x100fe200078e0a0b */
[C---:B------:R-:W-:Y:S01]  /*7900*/  ISETP.GT.U32.AND P2, PT, R11.reuse, R142, PT ;  /* 0x0000008e0b00720c */ /* 0x040fe20003f44070 */
[----:B------:R-:W-:Y:S01]  /*7910*/  @!P4 IMAD.MOV R152, RZ, RZ, -R152 ;  /* 0x000000ffff98c224 */ /* 0x000fe200078e0a98 */
[----:B------:R-:W-:Y:S01]  /*7920*/  ISETP.GT.U32.AND P4, PT, R11, R34, PT ;  /* 0x000000220b00720c */ /* 0x000fe20003f84070 */
[--C-:B------:R-:W-:Y:S01]  /*7930*/  @!P0 IMAD.IADD R150, R150, 0x1, -R11.reuse ;  /* 0x0000000196968824 */ /* 0x100fe200078e0a0b */
[----:B------:R-:W-:Y:S01]  /*7940*/  ISETP.GE.AND P0, PT, R31, RZ, PT ;  /* 0x000000ff1f00720c */ /* 0x000fe20003f06270 */
[----:B------:R-:W-:Y:S01]  /*7950*/  IMAD.SHL.U32 R0, R2, 0x2, RZ ;  /* 0x0000000202007824 */ /* 0x000fe200078e00ff */
[----:B------:R-:W-:Y:S01]  /*7960*/  ISETP.GT.U32.AND P3, PT, R11, R36, PT ;  /* 0x000000240b00720c */ /* 0x000fe20003f64070 */
[----:B------:R-:W-:Y:S01]  /*7970*/  IMAD R2, R53, UR8, RZ ;  /* 0x0000000835027c24 */ /* 0x000fe2000f8e02ff */
[----:B------:R-:W-:Y:S01]  /*7980*/  USHF.L.U32 UR8, UR8, 0x5, URZ ;  /* 0x0000000508087899 */ /* 0x000fe2000800063f */
[----:B------:R-:W-:Y:S01]  /*7990*/  IMAD R9, R9, UR5, RZ ;  /* 0x0000000509097c24 */ /* 0x000fe2000f8e02ff */
[----:B------:R-:W-:Y:S01]  /*79a0*/  LOP3.LUT R0, R0, 0x7e, RZ, 0xc0, !PT ;  /* 0x0000007e00007812 */ /* 0x000fe200078ec0ff */
[----:B------:R-:W-:Y:S01]  /*79b0*/  @!P5 IMAD.MOV R144, RZ, RZ, -R144 ;  /* 0x000000ffff90d224 */ /* 0x000fe200078e0a90 */
[----:B------:R-:W-:Y:S01]  /*79c0*/  ISETP.GE.AND P5, PT, R49, RZ, PT ;  /* 0x000000ff3100720c */ /* 0x000fe20003fa6270 */
[--C-:B------:R-:W-:Y:S01]  /*79d0*/  @!P2 IMAD.IADD R142, R142, 0x1, -R11.reuse ;  /* 0x000000018e8ea824 */ /* 0x100fe200078e0a0b */
[----:B------:R-:W-:Y:S01]  /*79e0*/  ISETP.GE.AND P2, PT, R51, RZ, PT ;  /* 0x000000ff3300720c */ /* 0x000fe20003f46270 */
[--C-:B------:R-:W-:Y:S01]  /*79f0*/  @!P4 IMAD.IADD R34, R34, 0x1, -R11.reuse ;  /* 0x000000012222c824 */ /* 0x100fe200078e0a0b */
[----:B------:R-:W-:Y:S01]  /*7a00*/  ISETP.NE.AND P4, PT, R7, RZ, PT ;  /* 0x000000ff0700720c */ /* 0x000fe20003f85270 */
[----:B------:R-:W-:Y:S01]  /*7a10*/  @!P0 IMAD.MOV R148, RZ, RZ, -R148 ;  /* 0x000000ffff948224 */ /* 0x000fe200078e0a94 */
[----:B------:R-:W-:Y:S01]  /*7a20*/  ISETP.GE.AND P0, PT, R47, RZ, PT ;  /* 0x000000ff2f00720c */ /* 0x000fe20003f06270 */
[----:B------:R-:W-:Y:S01]  /*7a30*/  @!P3 IMAD.IADD R36, R36, 0x1, -R11 ;  /* 0x000000012424b824 */ /* 0x000fe200078e0a0b */
[----:B------:R-:W-:Y:S01]  /*7a40*/  ISETP.GE.AND P3, PT, R19, RZ, PT ;  /* 0x000000ff1300720c */ /* 0x000fe20003f66270 */
[----:B------:R-:W-:Y:S01]  /*7a50*/  @!P6 IMAD.MOV R140, RZ, RZ, -R140 ;  /* 0x000000ffff8ce224 */ /* 0x000fe200078e0a8c */
[C---:B------:R-:W-:Y:S01]  /*7a60*/  SEL R138, R29.reuse, R138, !P4 ;  /* 0x0000008a1d8a7207 */ /* 0x040fe20006000000 */
[----:B------:R-:W-:Y:S01]  /*7a70*/  @!P1 IMAD.MOV R150, RZ, RZ, -R150 ;  /* 0x000000ffff969224 */ /* 0x000fe200078e0a96 */
[C---:B------:R-:W-:Y:S01]  /*7a80*/  SEL R41, R29.reuse, R246, !P4 ;  /* 0x000000f61d297207 */ /* 0x040fe20006000000 */
[----:B------:R-:W-:Y:S01]  /*7a90*/  IMAD R246, R8, UR5, RZ ;  /* 0x0000000508f67c24 */ /* 0x000fe2000f8e02ff */
[----:B------:R-:W-:Y:S01]  /*7aa0*/  ULDC UR5, c[0x0][0x240] ;  /* 0x0000900000057ab9 */ /* 0x000fe20000000800 */
[C---:B------:R-:W-:Y:S01]  /*7ab0*/  SEL R252, R29.reuse, R252, !P4 ;  /* 0x000000fc1dfc7207 */ /* 0x040fe20006000000 */
[----:B------:R-:W-:Y:S01]  /*7ac0*/  IMAD R138, R138, UR5, RZ ;  /* 0x000000058a8a7c24 */ /* 0x000fe2000f8e02ff */
[----:B------:R-:W-:Y:S01]  /*7ad0*/  LEA R7, P6, R2, UR6, 0x1 ;  /* 0x0000000602077c11 */ /* 0x000fe2000f8c08ff */
[----:B------:R-:W-:Y:S01]  /*7ae0*/  @!P5 IMAD.MOV R142, RZ, RZ, -R142 ;  /* 0x000000ffff8ed224 */ /* 0x000fe200078e0a8e */
[C---:B------:R-:W-:Y:S01]  /*7af0*/  SEL R137, R29.reuse, R32, !P4 ;  /* 0x000000201d897207 */ /* 0x040fe20006000000 */
[----:B------:R-:W-:Y:S01]  /*7b00*/  IMAD R252, R252, UR5, RZ ;  /* 0x00000005fcfc7c24 */ /* 0x000fe2000f8e02ff */
[C---:B------:R-:W-:Y:S01]  /*7b10*/  SEL R136, R29.reuse, R136, !P4 ;  /* 0x000000881d887207 */ /* 0x040fe20006000000 */
[----:B------:R-:W-:Y:S01]  /*7b20*/  @!P0 IMAD.MOV R146, RZ, RZ, -R146 ;  /* 0x000000ffff928224 */ /* 0x000fe200078e0a92 */
[----:B------:R-:W-:Y:S01]  /*7b30*/  SEL R248, R29, R248, !P4 ;  /* 0x000000f81df87207 */ /* 0x000fe20006000000 */
[----:B------:R-:W-:Y:S01]  /*7b40*/  IMAD R137, R137, UR5, RZ ;  /* 0x0000000589897c24 */ /* 0x000fe2000f8e02ff */
[----:B------:R-:W-:Y:S01]  /*7b50*/  LEA R247, P1, R246, UR10, 0x1 ;  /* 0x0000000af6f77c11 */ /* 0x000fe2000f8208ff */
[----:B------:R-:W-:Y:S01]  /*7b60*/  @!P2 IMAD.MOV R36, RZ, RZ, -R36 ;  /* 0x000000ffff24a224 */ /* 0x000fe200078e0a24 */
[-C--:B------:R-:W-:Y:S01]  /*7b70*/  LEA R139, P5, R138, R7.reuse, 0x1 ;  /* 0x000000078a8b7211 */ /* 0x080fe200078a08ff */
[----:B------:R-:W-:Y:S01]  /*7b80*/  IMAD R136, R136, UR5, RZ ;  /* 0x0000000588887c24 */ /* 0x000fe2000f8e02ff */
[C---:B------:R-:W-:Y:S01]  /*7b90*/  SEL R135, R29.reuse, R38, !P4 ;  /* 0x000000261d877207 */ /* 0x040fe20006000000 */
[----:B------:R-:W-:Y:S01]  /*7ba0*/  @!P3 IMAD.MOV R34, RZ, RZ, -R34 ;  /* 0x000000ffff22b224 */ /* 0x000fe200078e0a22 */
[C---:B------:R-:W-:Y:S01]  /*7bb0*/  SEL R250, R29.reuse, R250, !P4 ;  /* 0x000000fa1dfa7207 */ /* 0x040fe20006000000 */
[----:B------:R-:W-:Y:S01]  /*7bc0*/  IMAD R248, R248, UR5, RZ ;  /* 0x00000005f8f87c24 */ /* 0x000fe2000f8e02ff */
[----:B------:R-:W-:Y:S01]  /*7bd0*/  SEL R134, R29, R134, !P4 ;  /* 0x000000861d867207 */ /* 0x000fe20006000000 */
[----:B------:R-:W-:Y:S01]  /*7be0*/  IMAD R6, R23, 0x40, R0 ;  /* 0x0000004017067824 */ /* 0x000fe200078e0200 */
[----:B------:R-:W-:Y:S01]  /*7bf0*/  LEA.HI.X.SX32 R2, R2, UR7, 0x1, P6 ;  /* 0x0000000702027c11 */ /* 0x000fe2000b0f0eff */
[----:B------:R0:W-:Y:S01]  /*7c00*/  STL [R1+0x13d8], R139 ;  /* 0x0013d88b01007387 */ /* 0x0001e20000100800 */
[----:B------:R-:W-:Y:S01]  /*7c10*/  LEA.HI.X.SX32 R246, R246, UR11, 0x1, P1 ;  /* 0x0000000bf6f67c11 */ /* 0x000fe200088f0eff */
[----:B------:R-:W-:Y:S01]  /*7c20*/  IMAD R135, R135, UR5, RZ ;  /* 0x0000000587877c24 */ /* 0x000fe2000f8e02ff */
[----:B------:R-:W-:Y:S01]  /*7c30*/  SEL R133, R29, R40, !P4 ;  /* 0x000000281d857207 */ /* 0x000fe20006000000 */
[----:B------:R-:W-:Y:S01]  /*7c40*/  IMAD R250, R250, UR5, RZ ;  /* 0x00000005fafa7c24 */ /* 0x000fe2000f8e02ff */
[----:B------:R-:W-:Y:S01]  /*7c50*/  LEA R141, P1, R252, R7, 0x1 ;  /* 0x00000007fc8d7211 */ /* 0x000fe200078208ff */
[----:B------:R-:W-:Y:S01]  /*7c60*/  IMAD R134, R134, UR5, RZ ;  /* 0x0000000586867c24 */ /* 0x000fe2000f8e02ff */
[----:B------:R-:W-:Y:S01]  /*7c70*/  LOP3.LUT R0, R0, 0x90, R21, 0x78, !PT ;  /* 0x0000009000007812 */ /* 0x000fe200078e7815 */
[----:B------:R-:W-:Y:S01]  /*7c80*/  IMAD R133, R133, UR5, RZ ;  /* 0x0000000585857c24 */ /* 0x000fe2000f8e02ff */
[C---:B------:R-:W-:Y:S01]  /*7c90*/  SEL R131, R29.reuse, R42, !P4 ;  /* 0x0000002a1d837207 */ /* 0x040fe20006000000 */
[----:B------:R-:W-:Y:S01]  /*7ca0*/  STL [R1+0xe00], R141 ;  /* 0x000e008d01007387 */ /* 0x000fe20000100800 */
[----:B------:R-:W-:Y:S01]  /*7cb0*/  SEL R129, R29, R44, !P4 ;  /* 0x0000002c1d817207 */ /* 0x000fe20006000000 */
[----:B------:R-:W-:Y:S01]  /*7cc0*/  IMAD R41, R41, UR5, RZ ;  /* 0x0000000529297c24 */ /* 0x000fe2000f8e02ff */
        /* <DEDUP_REMOVED lines=44> */
[C---:B------:R-:W-:Y:S01]  /*7f90*/  SEL R32, R29.reuse, R17, !P4 ;  /* 0x000000111d207207 */ /* 0x040fe20006000000 */
[----:B------:R-:W-:Y:S01]  /*7fa0*/  IMAD R40, R40, UR5, RZ ;  /* 0x0000000528287c24 */ /* 0x000fe2000f8e02ff */
[----:B------:R-:W-:Y:S01]  /*7fb0*/  SEL R19, R29, R140, !P4 ;  /* 0x0000008c1d137207 */ /* 0x000fe20006000000 */
[----:B------:R-:W-:Y:S01]  /*7fc0*/  IMAD R38, R38, UR5, RZ ;  /* 0x0000000526267c24 */ /* 0x000fe2000f8e02ff */
[----:B0-----:R-:W-:Y:S01]  /*7fd0*/  LEA R139, P2, R137, R7, 0x1 ;  /* 0x00000007898b7211 */ /* 0x001fe200078408ff */
[----:B------:R-:W-:Y:S01]  /*7fe0*/  IMAD R32, R32, UR5, RZ ;  /* 0x0000000520207c24 */ /* 0x000fe2000f8e02ff */
[----:B------:R-:W-:Y:S01]  /*7ff0*/  SEL R132, R29, R132, !P4 ;  /* 0x000000841d847207 */ /* 0x000fe20006000000 */
[----:B------:R-:W-:Y:S01]  /*8000*/  IMAD R19, R19, UR5, RZ ;  /* 0x0000000513137c24 */ /* 0x000fe2000f8e02ff */
[C---:B------:R-:W-:Y:S01]  /*8010*/  SEL R130, R29.reuse, R130, !P4 ;  /* 0x000000821d827207 */ /* 0x040fe20006000000 */
[----:B------:R0:W-:Y:S01]  /*8020*/  STL [R1+0xe08], R139 ;  /* 0x000e088b01007387 */ /* 0x0001e20000100800 */
[C---:B------:R-:W-:Y:S01]  /*8030*/  SEL R128, R29.reuse, R128, !P4 ;  /* 0x000000801d807207 */ /* 0x040fe20006000000 */
[----:B------:R-:W-:Y:S01]  /*8040*/  IMAD R132, R132, UR5, RZ ;  /* 0x0000000584847c24 */ /* 0x000fe2000f8e02ff */
        /* <DEDUP_REMOVED lines=44> */
[----:B------:R-:W-:Y:S01]  /*8310*/  SEL R85, R29, R162, !P4 ;  /* 0x000000a21d557207 */ /* 0x000fe20006000000 */
        /* <DEDUP_REMOVED lines=131> */
[-C--:B------:R-:W-:Y:S01]  /*8b50*/  LEA R140, P3, R136, R7.reuse, 0x1 ;  /* 0x00000007888c7211 */ /* 0x080fe200078608ff */
[----:B------:R-:W-:Y:S01]  /*8b60*/  IMAD R25, R25, UR5, RZ ;  /* 0x0000000519197c24 */ /* 0x000fe2000f8e02ff */
[----:B------:R-:W-:Y:S01]  /*8b70*/  SEL R29, R29, R34, !P4 ;  /* 0x000000221d1d7207 */ /* 0x000fe20006000000 */
[----:B------:R-:W-:Y:S01]  /*8b80*/  IMAD R27, R27, UR5, RZ ;  /* 0x000000051b1b7c24 */ /* 0x000fe2000f8e02ff */
[-C--:B------:R-:W-:Y:S01]  /*8b90*/  LEA.HI.X.SX32 R138, R138, R2.reuse, 0x1, P5 ;  /* 0x000000028a8a7211 */ /* 0x080fe200028f0eff */
[----:B------:R-:W-:Y:S01]  /*8ba0*/  STL [R1+0xe10], R140 ;  /* 0x000e108c01007387 */ /* 0x000fe20000100800 */
[----:B------:R-:W-:Y:S01]  /*8bb0*/  LEA R8, P0, R9, UR10, 0x1 ;  /* 0x0000000a09087c11 */ /* 0x000fe2000f8008ff */
[----:B------:R-:W-:Y:S01]  /*8bc0*/  IMAD R29, R29, UR5, RZ ;  /* 0x000000051d1d7c24 */ /* 0x000fe2000f8e02ff */
[-C--:B------:R-:W-:Y:S01]  /*8bd0*/  LEA R249, P4, R248, R7.reuse, 0x1 ;  /* 0x00000007f8f97211 */ /* 0x080fe200078808ff */
[----:B------:R3:W-:Y:S01]  /*8be0*/  STL [R1+0x13d4], R138 ;  /* 0x0013d48a01007387 */ /* 0x0007e20000100800 */
[----:B------:R-:W-:Y:S01]  /*8bf0*/  LEA.HI.X.SX32 R9, R9, UR11, 0x1, P0 ;  /* 0x0000000b09097c11 */ /* 0x000fe200080f0eff */
[C---:B-1----:R-:W-:Y:S01]  /*8c00*/  IMAD R34, R76.reuse, 0x1f, RZ ;  /* 0x0000001f4c227824 */ /* 0x042fe200078e02ff */
[-C--:B0-----:R-:W-:Y:S01]  /*8c10*/  LEA R139, P5, R135, R7.reuse, 0x1 ;  /* 0x00000007878b7211 */ /* 0x081fe200078a08ff */
[----:B------:R-:W-:Y:S01]  /*8c20*/  IMAD R36, R76, 0x1e, RZ ;  /* 0x0000001e4c247824 */ /* 0x000fe200078e02ff */
[-C--:B------:R-:W-:Y:S01]  /*8c30*/  LEA.HI.X.SX32 R248, R248, R2.reuse, 0x1, P4 ;  /* 0x00000002f8f87211 */ /* 0x080fe200020f0eff */
[----:B------:R-:W-:Y:S01]  /*8c40*/  UIADD3 UR7, UR4, 0x8000, URZ ;  /* 0x0000800004077890 */ /* 0x000fe2000fffe03f */
[-C--:B------:R-:W-:Y:S01]  /*8c50*/  LEA R251, P0, R250, R7.reuse, 0x1 ;  /* 0x00000007fafb7211 */ /* 0x080fe200078008ff */
[----:B------:R0:W-:Y:S01]  /*8c60*/  STL [R1+0xe18], R139 ;  /* 0x000e188b01007387 */ /* 0x0001e20000100800 */
[-C--:B------:R-:W-:Y:S01]  /*8c70*/  LEA.HI.X.SX32 R252, R252, R2.reuse, 0x1, P1 ;  /* 0x00000002fcfc7211 */ /* 0x080fe200008f0eff */
[----:B------:R-:W-:Y:S01]  /*8c80*/  USHF.R.U32.HI UR7, URZ, 0x4, UR7 ;  /* 0x000000043f077899 */ /* 0x000fe20008011607 */
[-C--:B---3--:R-:W-:Y:S01]  /*8c90*/  LEA R138, P4, R134, R7.reuse, 0x1 ;  /* 0x00000007868a7211 */ /* 0x088fe200078808ff */
[----:B------:R-:W-:Y:S01]  /*8ca0*/  UIADD3 UR10, UP1, UR34, 0x2, URZ ;  /* 0x00000002220a7890 */ /* 0x000fe2000ff3e03f */
[-C--:B------:R-:W-:Y:S01]  /*8cb0*/  LEA.HI.X.SX32 R250, R250, R2.reuse, 0x1, P0 ;  /* 0x00000002fafa7211 */ /* 0x080fe200000f0eff */
[----:B------:R-:W-:Y:S01]  /*8cc0*/  USGXT.U32 UR32, UR7, 0xe ;  /* 0x0000000e0720789a */ /* 0x000fe20008000000 */
[-C--:B------:R-:W-:Y:S01]  /*8cd0*/  LEA.HI.X.SX32 R137, R137, R2.reuse, 0x1, P2 ;  /* 0x0000000289897211 */ /* 0x080fe200010f0eff */
[----:B------:R1:W-:Y:S01]  /*8ce0*/  STL [R1+0xe20], R138 ;  /* 0x000e208a01007387 */ /* 0x0003e20000100800 */
[----:B------:R-:W-:Y:S01]  /*8cf0*/  LEA.HI.X.SX32 R134, R134, R2, 0x1, P4 ;  /* 0x0000000286867211 */ /* 0x000fe200020f0eff */
[----:B------:R-:W-:Y:S01]  /*8d00*/  UIADD3 UR12, UP0, UR32, 0x80, URZ ;  /* 0x00000080200c7890 */ /* 0x000fe2000ff1e03f */
[-C--:B0-----:R-:W-:Y:S01]  /*8d10*/  LEA R139, P0, R133, R7.reuse, 0x1 ;  /* 0x00000007858b7211 */ /* 0x081fe200078008ff */
[----:B------:R-:W-:Y:S01]  /*8d20*/  USHF.R.S32.HI UR7, URZ, 0x1f, UR8 ;  /* 0x0000001f3f077899 */ /* 0x000fe20008011408 */
[----:B------:R-:W-:Y:S01]  /*8d30*/  CS2R R140, SRZ ;  /* 0x00000000008c7805 */ /* 0x000fe2000001ff00 */
[----:B------:R-:W-:Y:S01]  /*8d40*/  UMOV UR5, URZ ;  /* 0x0000003f00057c82 */ /* 0x000fe20008000000 */
[----:B------:R-:W-:Y:S01]  /*8d50*/  UMOV UR6, URZ ;  /* 0x0000003f00067c82 */ /* 0x000fe20008000000 */
[----:B------:R0:W-:Y:S01]  /*8d60*/  STL [R1+0xe28], R139 ;  /* 0x000e288b01007387 */ /* 0x0001e20000100800 */
[----:B------:R-:W-:Y:S01]  /*8d70*/  UIADD3.X UR11, UR6, -0x7fffffe0, URZ, UP1, !UPT ;  /* 0x80000020060b7890 */ /* 0x000fe20008ffe43f */
[----:B-1----:R-:W-:Y:S01]  /*8d80*/  LEA R138, P1, R132, R7, 0x1 ;  /* 0x00000007848a7211 */ /* 0x002fe200078208ff */
[----:B------:R-:W-:Y:S01]  /*8d90*/  UIADD3.X UR9, UR5, 0x40000040, URZ, UP0, !UPT ;  /* 0x4000004005097890 */ /* 0x000fe200087fe43f */
[----:B------:R-:W-:Y:S01]  /*8da0*/  CS2R R142, SRZ ;  /* 0x00000000008e7805 */ /* 0x000fe2000001ff00 */
[----:B------:R-:W-:Y:S01]  /*8db0*/  USHF.L.U32 UR6, UR8, 0x1, URZ ;  /* 0x0000000108067899 */ /* 0x000fe2000800063f */
[----:B------:R-:W-:Y:S01]  /*8dc0*/  CS2R R144, SRZ ;  /* 0x0000000000907805 */ /* 0x000fe2000001ff00 */
[----:B------:R1:W-:Y:S01]  /*8dd0*/  STL [R1+0xe30], R138 ;  /* 0x000e308a01007387 */ /* 0x0003e20000100800 */
[----:B------:R-:W-:Y:S01]  /*8de0*/  USHF.L.U64.HI UR5, UR8, 0x1, UR7 ;  /* 0x0000000108057899 */ /* 0x000fe20008010207 */
[----:B------:R-:W-:-:S02]  /*8df0*/  CS2R R146, SRZ ;  /* 0x0000000000927805 */ /* 0x000fc4000001ff00 */
[CC--:B0-----:R-:W-:Y:S01]  /*8e00*/  LEA R139, P2, R131.reuse, R7.reuse, 0x1 ;  /* 0x00000007838b7211 */ /* 0x0c1fe200078408ff */
[----:B------:R0:W-:Y:S01]  /*8e10*/  STL [R1+0xe04], R137 ;  /* 0x000e048901007387 */ /* 0x0001e20000100800 */
[----:B------:R-:W-:Y:S02]  /*8e20*/  CS2R R148, SRZ ;  /* 0x0000000000947805 */ /* 0x000fe4000001ff00 */
[----:B------:R-:W-:Y:S02]  /*8e30*/  CS2R R150, SRZ ;  /* 0x0000000000967805 */ /* 0x000fe4000001ff00 */
[-C--:B------:R-:W-:Y:S01]  /*8e40*/  LEA.HI.X.SX32 R131, R131, R2.reuse, 0x1, P2 ;  /* 0x0000000283837211 */ /* 0x080fe200010f0eff */
[----:B------:R-:W-:Y:S01]  /*8e50*/  STL [R1+0xe38], R139 ;  /* 0x000e388b01007387 */ /* 0x000fe20000100800 */
[----:B------:R-:W-:Y:S01]  /*8e60*/  UMOV UR8, UR12 ;  /* 0x0000000c00087c82 */ /* 0x000fe20008000000 */
[-C--:B-1----:R-:W-:Y:S01]  /*8e70*/  LEA.HI.X.SX32 R138, R136, R2.reuse, 0x1, P3 ;  /* 0x00000002888a7211 */ /* 0x082fe200018f0eff */
[----:B------:R-:W-:Y:S01]  /*8e80*/  UIADD3.64 UR38, UR10, 0x3fe, URZ ;  /* 0x000003fe0a267897 */ /* 0x000fe2000fffe03f */
[----:B------:R-:W-:Y:S01]  /*8e90*/  LEA.HI.X.SX32 R136, R135, R2, 0x1, P5 ;  /* 0x0000000287887211 */ /* 0x000fe200028f0eff */
[----:B------:R-:W-:Y:S01]  /*8ea0*/  UIADD3.64 UR46, UR10, 0x400, URZ ;  /* 0x000004000a2e7897 */ /* 0x000fe2000fffe03f */
[-C--:B0-----:R-:W-:Y:S01]  /*8eb0*/  LEA R137, P3, R130, R7.reuse, 0x1 ;  /* 0x0000000782897211 */ /* 0x081fe200078608ff */
[----:B------:R0:W-:Y:S01]  /*8ec0*/  STL [R1+0xe0c], R138 ;  /* 0x000e0c8a01007387 */ /* 0x0001e20000100800 */
[----:B------:R-:W-:Y:S01]  /*8ed0*/  LEA R135, P5, R129, R7, 0x1 ;  /* 0x0000000781877211 */ /* 0x000fe200078a08ff */
[----:B------:R-:W-:-:S02]  /*8ee0*/  UIADD3.64 UR40, UR8, 0x80, URZ ;  /* 0x0000008008287897 */ /* 0x000fc4000fffe03f */
[----:B------:R-:W-:Y:S01]  /*8ef0*/  STL [R1+0xe40], R137 ;  /* 0x000e408901007387 */ /* 0x000fe20000100800 */
[----:B------:R-:W-:Y:S02]  /*8f00*/  UIADD3.64 UR12, UR8, 0x100, URZ ;  /* 0x00000100080c7897 */ /* 0x000fe4000fffe03f */
[----:B------:R-:W-:Y:S01]  /*8f10*/  UIADD3.64 UR16, UR8, 0x180, URZ ;  /* 0x0000018008107897 */ /* 0x000fe2000fffe03f */
[----:B------:R1:W-:Y:S01]  /*8f20*/  STL [R1+0xe14], R136 ;  /* 0x000e148801007387 */ /* 0x0003e20000100800 */
[----:B------:R-:W-:Y:S01]  /*8f30*/  UIADD3.64 UR20, UR8, 0x200, URZ ;  /* 0x0000020008147897 */ /* 0x000fe2000fffe03f */
[----:B0-----:R-:W-:Y:S01]  /*8f40*/  CS2R R138, SRZ ;  /* 0x00000000008a7805 */ /* 0x001fe2000001ff00 */
[----:B------:R-:W-:Y:S01]  /*8f50*/  UIADD3.64 UR24, UR8, 0x280, URZ ;  /* 0x0000028008187897 */ /* 0x000fe2000fffe03f */
[----:B------:R0:W-:Y:S01]  /*8f60*/  STL [R1+0xe48], R135 ;  /* 0x000e488701007387 */ /* 0x0001e20000100800 */
[----:B------:R-:W-:-:S03]  /*8f70*/  UIADD3.64 UR28, UR8, 0x300, URZ ;  /* 0x00000300081c7897 */ /* 0x000fc6000fffe03f */
[----:B------:R3:W-:Y:S01]  /*8f80*/  STL [R1+0xe1c], R134 ;  /* 0x000e1c8601007387 */ /* 0x0007e20000100800 */
[----:B-1----:R-:W-:Y:S02]  /*8f90*/  LEA R136, P4, R128, R7, 0x1 ;  /* 0x0000000780887211 */ /* 0x002fe400078808ff */
[----:B0-----:R-:W-:-:S03]  /*8fa0*/  LEA.HI.X.SX32 R135, R133, R2, 0x1, P0 ;  /* 0x0000000285877211 */ /* 0x001fc600000f0eff */
[----:B------:R0:W-:Y:S01]  /*8fb0*/  STL [R1+0xe50], R136 ;  /* 0x000e508801007387 */ /* 0x0001e20000100800 */
[-C--:B------:R-:W-:Y:S02]  /*8fc0*/  LEA.HI.X.SX32 R133, R132, R2.reuse, 0x1, P1 ;  /* 0x0000000284857211 */ /* 0x080fe400008f0eff */
[-C--:B---3--:R-:W-:Y:S01]  /*8fd0*/  LEA R134, P0, R127, R7.reuse, 0x1 ;  /* 0x000000077f867211 */ /* 0x088fe200078008ff */
[----:B------:R-:W-:Y:S01]  /*8fe0*/  STL [R1+0xe24], R135 ;  /* 0x000e248701007387 */ /* 0x000fe20000100800 */
[----:B------:R-:W-:Y:S02]  /*8ff0*/  LEA R132, P1, R126, R7, 0x1 ;  /* 0x000000077e847211 */ /* 0x000fe400078208ff */
[----:B------:R-:W-:Y:S01]  /*9000*/  LEA.HI.X.SX32 R128, R128, R2, 0x1, P4 ;  /* 0x0000000280807211 */ /* 0x000fe200020f0eff */
[----:B------:R1:W-:Y:S01]  /*9010*/  STL [R1+0xe58], R134 ;  /* 0x000e588601007387 */ /* 0x0003e20000100800 */
[----:B0-----:R-:W-:-:S03]  /*9020*/  CS2R R136, SRZ ;  /* 0x0000000000887805 */ /* 0x001fc6000001ff00 */
[----:B------:R0:W-:Y:S04]  /*9030*/  STL [R1+0xe2c], R133 ;  /* 0x000e2c8501007387 */ /* 0x0001e80000100800 */
[----:B------:R3:W-:Y:S01]  /*9040*/  STL [R1+0xe60], R132 ;  /* 0x000e608401007387 */ /* 0x0007e20000100800 */
[----:B-1----:R-:W-:-:S03]  /*9050*/  CS2R R134, SRZ ;  /* 0x0000000000867805 */ /* 0x002fc6000001ff00 */
[----:B------:R1:W-:Y:S01]  /*9060*/  STL [R1+0xe34], R131 ;  /* 0x000e348301007387 */ /* 0x0003e20000100800 */
[----:B0-----:R-:W-:Y:S02]  /*9070*/  LEA R133, P2, R125, R7, 0x1 ;  /* 0x000000077d857211 */ /* 0x001fe400078408ff */
[----:B---3--:R-:W-:-:S03]  /*9080*/  LEA.HI.X.SX32 R132, R130, R2, 0x1, P3 ;  /* 0x0000000282847211 */ /* 0x008fc600018f0eff */
[----:B------:R-:W-:Y:S01]  /*9090*/  STL [R1+0xe68], R133 ;  /* 0x000e688501007387 */ /* 0x000fe20000100800 */
[-C--:B------:R-:W-:Y:S02]  /*90a0*/  LEA.HI.X.SX32 R130, R129, R2.reuse, 0x1, P5 ;  /* 0x0000000281827211 */ /* 0x080fe400028f0eff */
[-C--:B-1----:R-:W-:Y:S01]  /*90b0*/  LEA R131, P3, R124, R7.reuse, 0x1 ;  /* 0x000000077c837211 */ /* 0x082fe200078608ff */
[----:B------:R0:W-:Y:S01]  /*90c0*/  STL [R1+0xe3c], R132 ;  /* 0x000e3c8401007387 */ /* 0x0001e20000100800 */
[----:B------:R-:W-:Y:S02]  /*90d0*/  LEA R129, P5, R123, R7, 0x1 ;  /* 0x000000077b817211 */ /* 0x000fe400078a08ff */
[----:B------:R-:W-:Y:S01]  /*90e0*/  LEA.HI.X.SX32 R125, R125, R2, 0x1, P2 ;  /* 0x000000027d7d7211 */ /* 0x000fe200010f0eff */
[----:B------:R-:W-:Y:S04]  /*90f0*/  STL [R1+0xe70], R131 ;  /* 0x000e708301007387 */ /* 0x000fe80000100800 */
[----:B------:R1:W-:Y:S01]  /*9100*/  STL [R1+0xe44], R130 ;  /* 0x000e448201007387 */ /* 0x0003e20000100800 */
[----:B0-----:R-:W-:-:S03]  /*9110*/  CS2R R132, SRZ ;  /* 0x0000000000847805 */ /* 0x001fc6000001ff00 */
[----:B------:R0:W-:Y:S04]  /*9120*/  STL [R1+0xe78], R129 ;  /* 0x000e788101007387 */ /* 0x0001e80000100800 */
        /* <DEDUP_REMOVED lines=414> */
[----:B------:R-:W-:Y:S01]  /*ab10*/  STL [R1+0x1158], R35 ;  /* 0x0011582301007387 */ /* 0x000fe20000100800 */
[----:B0-----:R-:W-:-:S03]  /*ab20*/  CS2R R38, SRZ ;  /* 0x0000000000267805 */ /* 0x001fc6000001ff00 */
[----:B------:R0:W-:Y:S04]  /*ab30*/  STL [R1+0x112c], R33 ;  /* 0x00112c2101007387 */ /* 0x0001e80000100800 */
[----:B------:R1:W-:Y:S04]  /*ab40*/  STL [R1+0x1160], R32 ;  /* 0x0011602001007387 */ /* 0x0003e80000100800 */
[----:B------:R3:W-:Y:S01]  /*ab50*/  STL [R1+0x1134], R31 ;  /* 0x0011341f01007387 */ /* 0x0007e20000100800 */
[----:B0-----:R-:W-:Y:S02]  /*ab60*/  LEA R33, P2, R20, R7, 0x1 ;  /* 0x0000000714217211 */ /* 0x001fe400078408ff */
[----:B-1----:R-:W-:-:S03]  /*ab70*/  LEA.HI.X.SX32 R32, R30, R2, 0x1, P3 ;  /* 0x000000021e207211 */ /* 0x002fc600018f0eff */
[----:B------:R-:W-:Y:S01]  /*ab80*/  STL [R1+0x1168], R33 ;  /* 0x0011682101007387 */ /* 0x000fe20000100800 */
[-C--:B------:R-:W-:Y:S02]  /*ab90*/  LEA.HI.X.SX32 R30, R28, R2.reuse, 0x1, P5 ;  /* 0x000000021c1e7211 */ /* 0x080fe400028f0eff */
[-C--:B---3--:R-:W-:Y:S01]  /*aba0*/  LEA R31, P3, R18, R7.reuse, 0x1 ;  /* 0x00000007121f7211 */ /* 0x088fe200078608ff */
        /* <DEDUP_REMOVED lines=26> */
[----:B------:R-:W-:Y:S01]  /*ad50*/  STL [R1+0x116c], R22 ;  /* 0x00116c1601007387 */ /* 0x000fe20000100800 */
[-C--:B------:R-:W-:Y:S02]  /*ad60*/  LEA R16, P5, R15, R7.reuse, 0x1 ;  /* 0x000000070f107211 */ /* 0x080fe400078a08ff */
[----:B------:R-:W-:Y:S01]  /*ad70*/  LEA.HI.X.SX32 R11, R11, R2, 0x1, P2 ;  /* 0x000000020b0b7211 */ /* 0x000fe200010f0eff */
[----:B------:R-:W-:Y:S04]  /*ad80*/  STL [R1+0x11a0], R20 ;  /* 0x0011a01401007387 */ /* 0x000fe80000100800 */
[----:B------:R0:W-:Y:S04]  /*ad90*/  STL [R1+0x1174], R18 ;  /* 0x0011741201007387 */ /* 0x0001e80000100800 */
[----:B------:R1:W-:Y:S04]  /*ada0*/  STL [R1+0x11a8], R16 ;  /* 0x0011a81001007387 */ /* 0x0003e80000100800 */
[----:B------:R3:W-:Y:S01]  /*adb0*/  STL [R1+0x117c], R14 ;  /* 0x00117c0e01007387 */ /* 0x0007e20000100800 */
[----:B0-----:R-:W-:-:S02]  /*adc0*/  LEA R18, P4, R17, R7, 0x1 ;  /* 0x0000000711127211 */ /* 0x001fc400078808ff */
[----:B-1----:R-:W-:-:S03]  /*add0*/  LEA.HI.X.SX32 R16, R12, R2, 0x1, P0 ;  /* 0x000000020c107211 */ /* 0x002fc600000f0eff */
[----:B------:R-:W-:Y:S01]  /*ade0*/  STL [R1+0x13bc], R18 ;  /* 0x0013bc1201007387 */ /* 0x000fe20000100800 */
[----:B------:R-:W-:Y:S02]  /*adf0*/  LEA.HI.X.SX32 R12, R10, R2, 0x1, P1 ;  /* 0x000000020a0c7211 */ /* 0x000fe400008f0eff */
[-C--:B---3--:R-:W-:Y:S01]  /*ae00*/  LEA R14, P0, R19, R7.reuse, 0x1 ;  /* 0x00000007130e7211 */ /* 0x088fe200078008ff */
[----:B------:R0:W-:Y:S01]  /*ae10*/  STL [R1+0x1184], R16 ;  /* 0x0011841001007387 */ /* 0x0001e20000100800 */
[----:B------:R-:W-:-:S03]  /*ae20*/  LEA R10, P1, R21, R7, 0x1 ;  /* 0x00000007150a7211 */ /* 0x000fc600078208ff */
[----:B------:R-:W-:Y:S04]  /*ae30*/  STL [R1+0x13c0], R14 ;  /* 0x0013c00e01007387 */ /* 0x000fe80000100800 */
[----:B------:R1:W-:Y:S01]  /*ae40*/  STL [R1+0x118c], R12 ;  /* 0x00118c0c01007387 */ /* 0x0003e20000100800 */
[----:B0-----:R-:W-:-:S03]  /*ae50*/  IMAD R16, R76, 0x1d, RZ ;  /* 0x0000001d4c107824 */ /* 0x001fc600078e02ff */
[----:B------:R0:W-:Y:S04]  /*ae60*/  STL [R1+0x13c4], R10 ;  /* 0x0013c40a01007387 */ /* 0x0001e80000100800 */
[----:B------:R3:W-:Y:S01]  /*ae70*/  STL [R1+0x1194], R11 ;  /* 0x0011940b01007387 */ /* 0x0007e20000100800 */
[----:B-1----:R-:W-:Y:S02]  /*ae80*/  LEA R12, P2, R23, R7, 0x1 ;  /* 0x00000007170c7211 */ /* 0x002fe400078408ff */
[----:B0-----:R-:W-:-:S03]  /*ae90*/  LEA.HI.X.SX32 R10, R13, R2, 0x1, P3 ;  /* 0x000000020d0a7211 */ /* 0x001fc600018f0eff */
[----:B------:R0:W-:Y:S01]  /*aea0*/  STL [R1+0x13c8], R12 ;  /* 0x0013c80c01007387 */ /* 0x0001e20000100800 */
[----:B---3--:R-:W-:-:S03]  /*aeb0*/  LEA R11, P3, R25, R7, 0x1 ;  /* 0x00000007190b7211 */ /* 0x008fc600078608ff */
[----:B------:R1:W-:Y:S04]  /*aec0*/  STL [R1+0x119c], R10 ;  /* 0x00119c0a01007387 */ /* 0x0003e80000100800 */
[----:B------:R3:W-:Y:S01]  /*aed0*/  STL [R1+0x13cc], R11 ;  /* 0x0013cc0b01007387 */ /* 0x0007e20000100800 */
[----:B0-----:R-:W-:Y:S02]  /*aee0*/  LEA.HI.X.SX32 R12, R15, R2, 0x1, P5 ;  /* 0x000000020f0c7211 */ /* 0x001fe400028f0eff */
[----:B-1----:R-:W-:-:S03]  /*aef0*/  LEA R10, P5, R27, R7, 0x1 ;  /* 0x000000071b0a7211 */ /* 0x002fc600078a08ff */
[----:B------:R0:W-:Y:S01]  /*af00*/  STL [R1+0x11a4], R12 ;  /* 0x0011a40c01007387 */ /* 0x0001e20000100800 */
[----:B---3--:R-:W-:-:S03]  /*af10*/  LEA.HI.X.SX32 R11, R17, R2, 0x1, P4 ;  /* 0x00000002110b7211 */ /* 0x008fc600020f0eff */
[----:B------:R1:W-:Y:S01]  /*af20*/  STL [R1+0x13d0], R10 ;  /* 0x0013d00a01007387 */ /* 0x0003e20000100800 */
[----:B------:R-:W-:-:S03]  /*af30*/  LEA R7, P4, R29, R7, 0x1 ;  /* 0x000000071d077211 */ /* 0x000fc600078808ff */
[----:B------:R3:W-:Y:S01]  /*af40*/  STL [R1+0x11ac], R11 ;  /* 0x0011ac0b01007387 */ /* 0x0007e20000100800 */
[----:B0-----:R-:W-:-:S03]  /*af50*/  IMAD.WIDE R12, R34, 0x2, R8 ;  /* 0x00000002220c7825 */ /* 0x001fc600078e0208 */
[----:B------:R0:W-:Y:S01]  /*af60*/  STL [R1+0x13b8], R7 ;  /* 0x0013b80701007387 */ /* 0x0001e20000100800 */
[-C--:B-1----:R-:W-:Y:S02]  /*af70*/  LEA.HI.X.SX32 R10, R19, R2.reuse, 0x1, P0 ;  /* 0x00000002130a7211 */ /* 0x082fe400000f0eff */
[----:B---3--:R-:W-:-:S03]  /*af80*/  LEA.HI.X.SX32 R11, R21, R2, 0x1, P1 ;  /* 0x00000002150b7211 */ /* 0x008fc600008f0eff */
[----:B------:R1:W-:Y:S01]  /*af90*/  STL [R1+0x11b0], R10 ;  /* 0x0011b00a01007387 */ /* 0x0003e20000100800 */
[----:B0-----:R-:W-:-:S03]  /*afa0*/  LEA.HI.X.SX32 R7, R23, R2, 0x1, P2 ;  /* 0x0000000217077211 */ /* 0x001fc600010f0eff */
[----:B------:R0:W-:Y:S04]  /*afb0*/  STL [R1+0x13a8], R11 ;  /* 0x0013a80b01007387 */ /* 0x0001e80000100800 */
[----:B------:R3:W-:Y:S01]  /*afc0*/  STL [R1+0x13ac], R7 ;  /* 0x0013ac0701007387 */ /* 0x0007e20000100800 */
[-C--:B-1----:R-:W-:Y:S02]  /*afd0*/  LEA.HI.X.SX32 R10, R25, R2.reuse, 0x1, P3 ;  /* 0x00000002190a7211 */ /* 0x082fe400018f0eff */
[----:B------:R-:W-:Y:S01]  /*afe0*/  CS2R R24, SRZ ;  /* 0x0000000000187805 */ /* 0x000fe2000001ff00 */
[----:B0-----:R-:W-:Y:S02]  /*aff0*/  IMAD.MOV.U32 R11, RZ, RZ, R246 ;  /* 0x000000ffff0b7224 */ /* 0x001fe400078e00f6 */
[----:B------:R0:W-:Y:S01]  /*b000*/  STL [R1+0x13b0], R10 ;  /* 0x0013b00a01007387 */ /* 0x0001e20000100800 */
[----:B---3--:R-:W-:-:S02]  /*b010*/  LEA.HI.X.SX32 R7, R27, R2, 0x1, P5 ;  /* 0x000000021b077211 */ /* 0x008fc400028f0eff */
[----:B------:R-:W-:Y:S02]  /*b020*/  CS2R R26, SRZ ;  /* 0x00000000001a7805 */ /* 0x000fe4000001ff00 */
[----:B------:R-:W-:Y:S02]  /*b030*/  LEA.HI.X.SX32 R2, R29, R2, 0x1, P4 ;  /* 0x000000021d027211 */ /* 0x000fe400020f0eff */
[----:B------:R-:W-:Y:S01]  /*b040*/  CS2R R28, SRZ ;  /* 0x00000000001c7805 */ /* 0x000fe2000001ff00 */
[----:B------:R1:W-:Y:S01]  /*b050*/  STL [R1+0x13b4], R7 ;  /* 0x0013b40701007387 */ /* 0x0003e20000100800 */
[----:B0-----:R-:W-:-:S03]  /*b060*/  IMAD.MOV.U32 R10, RZ, RZ, R247 ;  /* 0x000000ffff0a7224 */ /* 0x001fc600078e00f7 */
[----:B------:R-:W-:Y:S01]  /*b070*/  STL [R1+0x11bc], R12 ;  /* 0x0011bc0c01007387 */ /* 0x000fe20000100800 */
[----:B------:R-:W-:Y:S01]  /*b080*/  IMAD.WIDE R14, R34, 0x2, R10 ;  /* 0x00000002220e7825 */ /* 0x000fe200078e020a */
[----:B------:R-:W-:Y:S02]  /*b090*/  CS2R R34, SRZ ;  /* 0x0000000000227805 */ /* 0x000fe4000001ff00 */
[----:B------:R0:W-:Y:S01]  /*b0a0*/  STL [R1+0x11b4], R2 ;  /* 0x0011b40201007387 */ /* 0x0001e20000100800 */
[----:B-1----:R-:W-:-:S03]  /*b0b0*/  SHF.R.S32.HI R7, RZ, 0x5, R77 ;  /* 0x00000005ff077819 */ /* 0x002fc6000001144d */
[----:B------:R1:W-:Y:S04]  /*b0c0*/  STL [R1+0x11b8], R13 ;  /* 0x0011b80d01007387 */ /* 0x0003e80000100800 */
[----:B------:R-:W-:Y:S01]  /*b0d0*/  STL [R1+0x11c4], R14 ;  /* 0x0011c40e01007387 */ /* 0x000fe20000100800 */
[----:B0-----:R-:W-:-:S03]  /*b0e0*/  IMAD R2, R76, 0x1c, RZ ;  /* 0x0000001c4c027824 */ /* 0x001fc600078e02ff */
[----:B------:R0:W-:Y:S01]  /*b0f0*/  STL [R1+0x11c0], R15 ;  /* 0x0011c00f01007387 */ /* 0x0001e20000100800 */
[----:B-1----:R-:W-:-:S05]  /*b100*/  IMAD.WIDE R12, R36, 0x2, R8 ;  /* 0x00000002240c7825 */ /* 0x002fca00078e0208 */
[----:B------:R-:W-:Y:S01]  /*b110*/  STL [R1+0x11cc], R12 ;  /* 0x0011cc0c01007387 */ /* 0x000fe20000100800 */
[----:B0-----:R-:W-:-:S03]  /*b120*/  IMAD.WIDE R14, R36, 0x2, R10 ;  /* 0x00000002240e7825 */ /* 0x001fc600078e020a */
[----:B------:R0:W-:Y:S01]  /*b130*/  STL [R1+0x11c8], R13 ;  /* 0x0011c80d01007387 */ /* 0x0001e20000100800 */
[----:B------:R-:W-:-:S03]  /*b140*/  CS2R R36, SRZ ;  /* 0x0000000000247805 */ /* 0x000fc6000001ff00 */
[----:B------:R-:W-:Y:S04]  /*b150*/  STL [R1+0x11d4], R14 ;  /* 0x0011d40e01007387 */ /* 0x000fe80000100800 */
[----:B------:R1:W-:Y:S01]  /*b160*/  STL [R1+0x11d0], R15 ;  /* 0x0011d00f01007387 */ /* 0x0003e20000100800 */
[----:B0-----:R-:W-:-:S04]  /*b170*/  IMAD.WIDE R12, R16, 0x2, R8 ;  /* 0x00000002100c7825 */ /* 0x001fc800078e0208 */
[--C-:B------:R-:W-:Y:S01]  /*b180*/  IMAD.WIDE R16, R16, 0x2, R10.reuse ;  /* 0x0000000210107825 */ /* 0x100fe200078e020a */
[----:B------:R-:W-:Y:S03]  /*b190*/  STL [R1+0x11dc], R12 ;  /* 0x0011dc0c01007387 */ /* 0x000fe60000100800 */
[C---:B-1----:R-:W-:Y:S01]  /*b1a0*/  IMAD.WIDE R14, R2.reuse, 0x2, R10 ;  /* 0x00000002020e7825 */ /* 0x042fe200078e020a */
[----:B------:R0:W-:Y:S04]  /*b1b0*/  STL [R1+0x11d8], R13 ;  /* 0x0011d80d01007387 */ /* 0x0001e80000100800 */
[----:B------:R1:W-:Y:S04]  /*b1c0*/  STL [R1+0x11e4], R16 ;  /* 0x0011e41001007387 */ /* 0x0003e80000100800 */
[----:B------:R-:W-:Y:S01]  /*b1d0*/  STL [R1+0x11e0], R17 ;  /* 0x0011e01101007387 */ /* 0x000fe20000100800 */
[----:B0-----:R-:W-:-:S04]  /*b1e0*/  IMAD.WIDE R12, R2, 0x2, R8 ;  /* 0x00000002020c7825 */ /* 0x001fc800078e0208 */
[C---:B------:R-:W-:Y:S01]  /*b1f0*/  IMAD R2, R76.reuse, 0x1a, RZ ;  /* 0x0000001a4c027824 */ /* 0x040fe200078e02ff */
[----:B------:R-:W-:Y:S01]  /*b200*/  STL [R1+0x11ec], R12 ;  /* 0x0011ec0c01007387 */ /* 0x000fe20000100800 */
[----:B-1----:R-:W-:-:S03]  /*b210*/  IMAD R16, R76, 0x1b, RZ ;  /* 0x0000001b4c107824 */ /* 0x002fc600078e02ff */
[----:B------:R0:W-:Y:S04]  /*b220*/  STL [R1+0x11e8], R13 ;  /* 0x0011e80d01007387 */ /* 0x0001e80000100800 */
        /* <DEDUP_REMOVED lines=66> */
[C---:B------:R-:W-:Y:S01]  /*b650*/  IMAD.SHL.U32 R2, R76.reuse, 0x10, RZ ;  /* 0x000000104c027824 */ /* 0x040fe200078e00ff */
        /* <DEDUP_REMOVED lines=104> */
[----:B------:R-:W-:Y:S01]  /*bce0*/  IMAD.WIDE R16, R16, 0x2, R10 ;  /* 0x0000000210107825 */ /* 0x000fe200078e020a */
[----:B------:R-:W-:Y:S03]  /*bcf0*/  STL [R1+0x137c], R12 ;  /* 0x00137c0c01007387 */ /* 0x000fe60000100800 */
[--C-:B-1----:R-:W-:Y:S01]  /*bd00*/  IMAD.WIDE R14, R76, 0x2, R8.reuse ;  /* 0x000000024c0e7825 */ /* 0x102fe200078e0208 */
[----:B------:R0:W-:Y:S04]  /*bd10*/  STL [R1+0x1378], R13 ;  /* 0x0013780d01007387 */ /* 0x0001e80000100800 */
[----:B------:R-:W-:Y:S04]  /*bd20*/  STL [R1+0x1384], R16 ;  /* 0x0013841001007387 */ /* 0x000fe80000100800 */
[----:B------:R1:W-:Y:S01]  /*bd30*/  STL [R1+0x1380], R17 ;  /* 0x0013801101007387 */ /* 0x0003e20000100800 */
[----:B0-----:R-:W-:-:S05]  /*bd40*/  IMAD.WIDE R12, R2, 0x2, R8 ;  /* 0x00000002020c7825 */ /* 0x001fca00078e0208 */
[----:B------:R0:W-:Y:S01]  /*bd50*/  STL [R1+0x138c], R12 ;  /* 0x00138c0c01007387 */ /* 0x0001e20000100800 */
[----:B-1----:R-:W-:-:S03]  /*bd60*/  IMAD.WIDE R16, R2, 0x2, R10 ;  /* 0x0000000202107825 */ /* 0x002fc600078e020a */
[----:B------:R1:W-:Y:S01]  /*bd70*/  STL [R1+0x1388], R13 ;  /* 0x0013880d01007387 */ /* 0x0003e20000100800 */
[----:B------:R-:W-:-:S03]  /*bd80*/  IMAD.WIDE R10, R76, 0x2, R10 ;  /* 0x000000024c0a7825 */ /* 0x000fc600078e020a */
[----:B------:R-:W-:Y:S04]  /*bd90*/  STL [R1+0x1394], R16 ;  /* 0x0013941001007387 */ /* 0x000fe80000100800 */
[----:B------:R-:W-:Y:S01]  /*bda0*/  STL [R1+0x1390], R17 ;  /* 0x0013901101007387 */ /* 0x000fe20000100800 */
[C---:B0-----:R-:W-:Y:S02]  /*bdb0*/  LOP3.LUT R12, R6.reuse, 0x10, RZ, 0x3c, !PT ;  /* 0x00000010060c7812 */ /* 0x041fe400078e3cff */
[----:B-1----:R-:W-:Y:S01]  /*bdc0*/  LOP3.LUT R13, R6, 0x30, RZ, 0x3c, !PT ;  /* 0x00000030060d7812 */ /* 0x002fe200078e3cff */
[----:B------:R-:W-:Y:S04]  /*bdd0*/  STL [R1+0x139c], R14 ;  /* 0x00139c0e01007387 */ /* 0x000fe80000100800 */
[----:B------:R-:W-:Y:S04]  /*bde0*/  STL [R1+0x1398], R15 ;  /* 0x0013980f01007387 */ /* 0x000fe80000100800 */
[----:B------:R0:W-:Y:S04]  /*bdf0*/  STL [R1+0x13a4], R10 ;  /* 0x0013a40a01007387 */ /* 0x0001e80000100800 */
[----:B------:R1:W-:Y:S04]  /*be00*/  STL [R1+0x13a0], R11 ;  /* 0x0013a00b01007387 */ /* 0x0003e80000100800 */
[----:B------:R-:W-:Y:S04]  /*be10*/  STL [R1+0xc00], RZ ;  /* 0x000c00ff01007387 */ /* 0x000fe80000100800 */
[----:B------:R-:W-:Y:S01]  /*be20*/  STL [R1+0xc04], RZ ;  /* 0x000c04ff01007387 */ /* 0x000fe20000100800 */
[----:B0-----:R-:W-:Y:S01]  /*be30*/  IMAD.SHL.U32 R10, R76, 0x20, RZ ;  /* 0x000000204c0a7824 */ /* 0x001fe200078e00ff */
[----:B------:R-:W-:Y:S01]  /*be40*/  CS2R R76, SRZ ;  /* 0x00000000004c7805 */ /* 0x000fe2000001ff00 */
[----:B-1----:R-:W-:Y:S01]  /*be50*/  IMAD.MOV.U32 R11, RZ, RZ, RZ ;  /* 0x000000ffff0b7224 */ /* 0x002fe200078e00ff */
[----:B------:R-:W-:Y:S02]  /*be60*/  STL [R1+0xc08], RZ ;  /* 0x000c08ff01007387 */ /* 0x000fe40000100800 */
[----:B------:R-:W-:-:S02]  /*be70*/  SHF.R.S32.HI R2, RZ, 0x1f, R10 ;  /* 0x0000001fff027819 */ /* 0x000fc4000001140a */
[----:B------:R-:W-:Y:S02]  /*be80*/  STL [R1+0xc0c], RZ ;  /* 0x000c0cff01007387 */ /* 0x000fe40000100800 */
[C---:B------:R-:W-:Y:S01]  /*be90*/  SHF.L.U64.HI R2, R10.reuse, 0x1, R2 ;  /* 0x000000010a027819 */ /* 0x040fe20000010202 */
[----:B------:R-:W-:Y:S01]  /*bea0*/  IMAD.SHL.U32 R10, R10, 0x2, RZ ;  /* 0x000000020a0a7824 */ /* 0x000fe200078e00ff */
[----:B------:R-:W-:Y:S04]  /*beb0*/  STL [R1+0xc10], RZ ;  /* 0x000c10ff01007387 */ /* 0x000fe80000100800 */
        /* <DEDUP_REMOVED lines=763> */
[----:B------:R-:W-:Y:S04]  /*ee70*/  STL [R1], RZ ;  /* 0x000000ff01007387 */ /* 0x000fe80000100800 */
        /* <DEDUP_REMOVED lines=127> */
[----:B------:R0:W-:Y:S04]  /*f670*/  STL [R1+0x13e0], R7 ;  /* 0x0013e00701007387 */ /* 0x0001e80000100800 */
[----:B------:R1:W-:Y:S01]  /*f680*/  STL [R1+0x13fc], R12 ;  /* 0x0013fc0c01007387 */ /* 0x0003e20000100800 */
[----:B0-----:R-:W-:-:S02]  /*f690*/  LOP3.LUT R7, R6, 0x20, RZ, 0x3c, !PT ;  /* 0x0000002006077812 */ /* 0x001fc400078e3cff */
[----:B-1----:R-:W-:-:S03]  /*f6a0*/  LOP3.LUT R12, R6, 0x40, RZ, 0x3c, !PT ;  /* 0x00000040060c7812 */ /* 0x002fc600078e3cff */
[----:B------:R0:W-:Y:S04]  /*f6b0*/  STL [R1+0x13f8], R7 ;  /* 0x0013f80701007387 */ /* 0x0001e80000100800 */
[----:B------:R1:W-:Y:S04]  /*f6c0*/  STL [R1+0x13f4], R13 ;  /* 0x0013f40d01007387 */ /* 0x0003e80000100800 */
[----:B------:R3:W-:Y:S01]  /*f6d0*/  STL [R1+0x13f0], R12 ;  /* 0x0013f00c01007387 */ /* 0x0007e20000100800 */
[C---:B0-----:R-:W-:Y:S02]  /*f6e0*/  LOP3.LUT R7, R6.reuse, 0x50, RZ, 0x3c, !PT ;  /* 0x0000005006077812 */ /* 0x041fe400078e3cff */
[----:B-1----:R-:W-:-:S03]  /*f6f0*/  LOP3.LUT R13, R6, 0x60, RZ, 0x3c, !PT ;  /* 0x00000060060d7812 */ /* 0x002fc600078e3cff */
[----:B------:R0:W-:Y:S01]  /*f700*/  STL [R1+0x13ec], R7 ;  /* 0x0013ec0701007387 */ /* 0x0001e20000100800 */
[----:B---3--:R-:W-:-:S03]  /*f710*/  LOP3.LUT R12, R6, 0x70, RZ, 0x3c, !PT ;  /* 0x00000070060c7812 */ /* 0x008fc600078e3cff */
[----:B------:R1:W-:Y:S04]  /*f720*/  STL [R1+0x13e8], R13 ;  /* 0x0013e80d01007387 */ /* 0x0003e80000100800 */
[----:B------:R1:W-:Y:S01]  /*f730*/  STL [R1+0x13e4], R12 ;  /* 0x0013e40c01007387 */ /* 0x0003e20000100800 */
[----:B0-----:R-:W-:-:S07]  /*f740*/  LOP3.LUT R7, R0, 0x20, RZ, 0x3c, !PT ;  /* 0x0000002000077812 */ /* 0x001fce00078e3cff */
.L_x_1:
[----:B------:R0:W-:Y:S01]  /*f750*/  STL [R1+0x1504], R125 ;  /* 0x0015047d01007387 */ /* 0x0001e20000100800 */
[----:B------:R-:W3:Y:S03]  /*f760*/  LDC R7, c[0x0][0x230] ;  /* 0x00008c00ff077b82 */ /* 0x000ee60000000800 */
[----:B0-----:R-:W4:Y:S04]  /*f770*/  LDL.LU R125, [R1+0x134c] ;  /* 0x00134c00017d7983 */ /* 0x001f280000300800 */
[----:B------:R0:W-:Y:S04]  /*f780*/  STL [R1+0x1500], R126 ;  /* 0x0015007e01007387 */ /* 0x0001e80000100800 */
[----:B0-----:R-:W2:Y:S04]  /*f790*/  LDL.LU R126, [R1+0x1370] ;  /* 0x00137000017e7983 */ /* 0x001ea80000300800 */
[----:B------:R0:W-:Y:S04]  /*f7a0*/  STL [R1+0x14fc], R127 ;  /* 0x0014fc7f01007387 */ /* 0x0001e80000100800 */
[----:B0-----:R-:W4:Y:S04]  /*f7b0*/  LDL.LU R127, [R1+0x1344] ;  /* 0x00134400017f7983 */ /* 0x001f280000300800 */
        /* <DEDUP_REMOVED lines=22> */
[----:B------:R0:W-:Y:S01]  /*f920*/  STL [R1+0x14cc], R139 ;  /* 0x0014cc8b01007387 */ /* 0x0001e20000100800 */
[----:B---3--:R-:W-:-:S03]  /*f930*/  IMAD R7, R11, -0x20, R7 ;  /* 0xffffffe00b077824 */ /* 0x008fc600078e0207 */
[----:B0-----:R-:W3:Y:S04]  /*f940*/  LDL.LU R139, [R1+0x1314] ;  /* 0x00131400018b7983 */ /* 0x001ee80000300800 */
[----:B------:R0:W-:Y:S04]  /*f950*/  STL [R1+0x14c8], R140 ;  /* 0x0014c88c01007387 */ /* 0x0001e80000100800 */
[----:B0-----:R-:W3:Y:S04]  /*f960*/  LDL.LU R140, [R1+0x1338] ;  /* 0x00133800018c7983 */ /* 0x001ee80000300800 */
[----:B------:R0:W-:Y:S04]  /*f970*/  STL [R1+0x14c4], R141 ;  /* 0x0014c48d01007387 */ /* 0x0001e80000100800 */
[----:B0-----:R-:W3:Y:S04]  /*f980*/  LDL.LU R141, [R1+0x130c] ;  /* 0x00130c00018d7983 */ /* 0x001ee80000300800 */
[----:B------:R0:W-:Y:S01]  /*f990*/  STL [R1+0x14c0], R142 ;  /* 0x0014c08e01007387 */ /* 0x0001e20000100800 */
[----:B------:R-:W-:-:S03]  /*f9a0*/  ISETP.GT.AND P0, PT, R7, RZ, PT ;  /* 0x000000ff0700720c */ /* 0x000fc60003f04270 */
[----:B0-----:R-:W3:Y:S04]  /*f9b0*/  LDL.LU R142, [R1+0x1330] ;  /* 0x00133000018e7983 */ /* 0x001ee80000300800 */
[----:B------:R0:W-:Y:S04]  /*f9c0*/  STL [R1+0x14bc], R143 ;  /* 0x0014bc8f01007387 */ /* 0x0001e80000100800 */
        /* <DEDUP_REMOVED lines=9> */
[----:B------:R0:W-:Y:S01]  /*fa60*/  STL [R1+0x14a8], R148 ;  /* 0x0014a89401007387 */ /* 0x0001e20000100800 */
[----:B------:R-:W-:-:S03]  /*fa70*/  PRMT R175, RZ, 0x7610, R175 ;  /* 0x00007610ffaf7816 */ /* 0x000fc600000000af */
[----:B0-----:R-:W3:Y:S04]  /*fa80*/  LDL.LU R148, [R1+0x1318] ;  /* 0x0013180001947983 */ /* 0x001ee80000300800 */
[----:B------:R0:W-:Y:S01]  /*fa90*/  STL [R1+0x14a4], R149 ;  /* 0x0014a49501007387 */ /* 0x0001e20000100800 */
[----:B-1----:R-:W-:Y:S02]  /*faa0*/  @P0 IMAD.MOV.U32 R12, RZ, RZ, R247 ;  /* 0x000000ffff0c0224 */ /* 0x002fe400078e00f7 */
[----:B------:R-:W-:-:S05]  /*fab0*/  @P0 IMAD.MOV.U32 R13, RZ, RZ, R246 ;  /* 0x000000ffff0d0224 */ /* 0x000fca00078e00f6 */
[----:B------:R1:W3:Y:S04]  /*fac0*/  @P0 LDG.E.U16 R175, desc[UR58][R12.64] ;  /* 0x0000003a0caf0981 */ /* 0x0002e8000c1e1500 */
[----:B0-----:R-:W3:Y:S04]  /*fad0*/  LDL.LU R149, [R1+0x12ec] ;  /* 0x0012ec0001957983 */ /* 0x001ee80000300800 */
[----:B------:R0:W-:Y:S04]  /*fae0*/  STL [R1+0x14a0], R150 ;  /* 0x0014a09601007387 */ /* 0x0001e80000100800 */
[----:B0-----:R-:W3:Y:S04]  /*faf0*/  LDL.LU R150, [R1+0x1310] ;  /* 0x0013100001967983 */ /* 0x001ee80000300800 */
[----:B------:R0:W-:Y:S04]  /*fb00*/  STL [R1+0x149c], R151 ;  /* 0x00149c9701007387 */ /* 0x0001e80000100800 */
[----:B0-----:R-:W3:Y:S04]  /*fb10*/  LDL.LU R151, [R1+0x12e4] ;  /* 0x0012e40001977983 */ /* 0x001ee80000300800 */
[----:B-----5:R0:W-:Y:S04]  /*fb20*/  STL [R1+0x1408], R5 ;  /* 0x0014080501007387 */ /* 0x0201e80000100800 */
[----:B0-----:R-:W1:Y:S04]  /*fb30*/  LDL.LU R5, [R1+0x13a4] ;  /* 0x0013a40001057983 */ /* 0x001e680000300800 */
[----:B------:R0:W-:Y:S04]  /*fb40*/  STL [R1+0x1404], R4 ;  /* 0x0014040401007387 */ /* 0x0001e80000100800 */
[----:B0-----:R-:W2:Y:S04]  /*fb50*/  LDL R4, [R1+0x1380] ;  /* 0x0013800001047983 */ /* 0x001ea80000100800 */
[----:B------:R0:W-:Y:S04]  /*fb60*/  STL [R1+0x1400], R3 ;  /* 0x0014000301007387 */ /* 0x0001e80000100800 */
[----:B0-----:R-:W4:Y:S04]  /*fb70*/  LDL R3, [R1+0x139c] ;  /* 0x00139c0001037983 */ /* 0x001f280000100800 */
[----:B------:R0:W-:Y:S04]  /*fb80*/  STL [R1+0x1708], R246 ;  /* 0x001708f601007387 */ /* 0x0001e80000100800 */
[----:B0-----:R-:W3:Y:S04]  /*fb90*/  LDL.LU R246, [R1+0x1384] ;  /* 0x0013840001f67983 */ /* 0x001ee80000300800 */
[----:B------:R-:W2:Y:S01]  /*fba0*/  LDL R13, [R1+0x13a0] ;  /* 0x0013a000010d7983 */ /* 0x000ea20000100800 */
[----:B------:R-:W-:-:S02]  /*fbb0*/  ISETP.GT.AND P1, PT, R7, 0x1, PT ;  /* 0x000000010700780c */ /* 0x000fc40003f24270 */
[----:B------:R-:W-:-:S11]  /*fbc0*/  PRMT R188, RZ, 0x7610, R188 ;  /* 0x00007610ffbc7816 */ /* 0x000fd600000000bc */
[----:B-1----:R-:W-:-:S05]  /*fbd0*/  @P1 IMAD.MOV.U32 R12, RZ, RZ, R5 ;  /* 0x000000ffff0c1224 */ /* 0x002fca00078e0005 */
[----:B--2---:R4:W2:Y:S04]  /*fbe0*/  @P1 LDG.E.U16 R188, desc[UR58][R12.64] ;  /* 0x0000003a0cbc1981 */ /* 0x0048a8000c1e1500 */
[----:B------:R-:W3:Y:S01]  /*fbf0*/  LDL R13, [R1+0x1398] ;  /* 0x00139800010d7983 */ /* 0x000ee20000100800 */
[----:B------:R-:W-:Y:S01]  /*fc00*/  PRMT R187, RZ, 0x7610, R187 ;  /* 0x00007610ffbb7816 */ /* 0x000fe200000000bb */
[----:B----4-:R-:W-:Y:S01]  /*fc10*/  @P1 IMAD.MOV.U32 R12, RZ, RZ, R3 ;  /* 0x000000ffff0c1224 */ /* 0x010fe200078e0003 */
[----:B------:R-:W-:Y:S01]  /*fc20*/  PRMT R174, RZ, 0x7610, R174 ;  /* 0x00007610ffae7816 */ /* 0x000fe200000000ae */
[----:B------:R-:W4:Y:S05]  /*fc30*/  LDL R3, [R1+0x1378] ;  /* 0x0013780001037983 */ /* 0x000f2a0000100800 */
[----:B------:R-:W2:Y:S01]  /*fc40*/  @P0 LDG.E.U16 R174, desc[UR58][R8.64] ;  /* 0x0000003a08ae0981 */ /* 0x000ea2000c1e1500 */
[----:B------:R-:W-:-:S03]  /*fc50*/  ISETP.GT.AND P0, PT, R7, 0x2, PT ;  /* 0x000000020700780c */ /* 0x000fc60003f04270 */
[----:B---3--:R0:W3:Y:S04]  /*fc60*/  @P1 LDG.E.U16 R187, desc[UR58][R12.64] ;  /* 0x0000003a0cbb1981 */ /* 0x0080e8000c1e1500 */
[----:B------:R-:W0:Y:S04]  /*fc70*/  LDL R12, [R1+0x1390] ;  /* 0x00139000010c7983 */ /* 0x000e280000100800 */
[----:B------:R-:W0:Y:S01]  /*fc80*/  LDL R13, [R1+0x1394] ;  /* 0x00139400010d7983 */ /* 0x000e220000100800 */
[----:B------:R-:W-:Y:S02]  /*fc90*/  PRMT R191, RZ, 0x7610, R191 ;  /* 0x00007610ffbf7816 */ /* 0x000fe400000000bf */
[----:B0-----:R-:W-:-:S04]  /*fca0*/  @P0 LOP3.LUT R13, R13, R12, RZ, 0x3c, !PT ;  /* 0x0000000c0d0d0212 */ /* 0x001fc800078e3cff */
[----:B------:R-:W-:-:S04]  /*fcb0*/  @P0 LOP3.LUT R12, R13, R12, RZ, 0x3c, !PT ;  /* 0x0000000c0d0c0212 */ /* 0x000fc800078e3cff */
[----:B------:R-:W-:-:S05]  /*fcc0*/  @P0 LOP3.LUT R13, R13, R12, RZ, 0x3c, !PT ;  /* 0x0000000c0d0d0212 */ /* 0x000fca00078e3cff */
[----:B------:R0:W3:Y:S04]  /*fcd0*/  @P0 LDG.E.U16 R191, desc[UR58][R12.64] ;  /* 0x0000003a0cbf0981 */ /* 0x0000e8000c1e1500 */
[----:B------:R-:W0:Y:S04]  /*fce0*/  LDL R12, [R1+0x1388] ;  /* 0x00138800010c7983 */ /* 0x000e280000100800 */
[----:B------:R-:W0:Y:S01]  /*fcf0*/  LDL R13, [R1+0x138c] ;  /* 0x00138c00010d7983 */ /* 0x000e220000100800 */
[----:B------:R-:W-:Y:S02]  /*fd00*/  ISETP.GT.AND P1, PT, R7, 0x3, PT ;  /* 0x000000030700780c */ /* 0x000fe40003f24270 */
[----:B------:R-:W-:-:S02]  /*fd10*/  PRMT R192, RZ, 0x7610, R192 ;  /* 0x00007610ffc07816 */ /* 0x000fc400000000c0 */
[----:B0-----:R-:W-:-:S04]  /*fd20*/  @P0 LOP3.LUT R13, R13, R12, RZ, 0x3c, !PT ;  /* 0x0000000c0d0d0212 */ /* 0x001fc800078e3cff */
[----:B------:R-:W-:-:S04]  /*fd30*/  @P0 LOP3.LUT R12, R13, R12, RZ, 0x3c, !PT ;  /* 0x0000000c0d0c0212 */ /* 0x000fc800078e3cff */
[----:B------:R-:W-:-:S05]  /*fd40*/  @P0 LOP3.LUT R13, R13, R12, RZ, 0x3c, !PT ;  /* 0x0000000c0d0d0212 */ /* 0x000fca00078e3cff */
[----:B------:R0:W3:Y:S02]  /*fd50*/  @P0 LDG.E.U16 R192, desc[UR58][R12.64] ;  /* 0x0000003a0cc00981 */ /* 0x0000e4000c1e1500 */
[----:B0-----:R-:W-:Y:S02]  /*fd60*/  @P1 IMAD.MOV.U32 R13, RZ, RZ, R4 ;  /* 0x000000ffff0d1224 */ /* 0x001fe400078e0004 */
[----:B------:R-:W2:Y:S01]  /*fd70*/  LDL R4, [R1+0x135c] ;  /* 0x00135c0001047983 */ /* 0x000ea20000100800 */
[----:B------:R-:W-:-:S03]  /*fd80*/  @P1 IMAD.MOV.U32 R12, RZ, RZ, R246 ;  /* 0x000000ffff0c1224 */ /* 0x000fc600078e00f6 */
[----:B------:R0:W-:Y:S04]  /*fd90*/  STL [R1+0x170c], R246 ;  /* 0x00170cf601007387 */ /* 0x0001e80000100800 */
[----:B0-----:R-:W3:Y:S01]  /*fda0*/  LDL.LU R246, [R1+0x137c] ;  /* 0x00137c0001f67983 */ /* 0x001ee20000300800 */
[----:B------:R-:W-:Y:S02]  /*fdb0*/  PRMT R195, RZ, 0x7610, R195 ;  /* 0x00007610ffc37816 */ /* 0x000fe400000000c3 */
[----:B------:R-:W-:-:S04]  /*fdc0*/  PRMT R196, RZ, 0x7610, R196 ;  /* 0x00007610ffc47816 */ /* 0x000fc800000000c4 */
[----:B------:R4:W2:Y:S02]  /*fdd0*/  @P1 LDG.E.U16 R195, desc[UR58][R12.64] ;  /* 0x0000003a0cc31981 */ /* 0x0008a4000c1e1500 */
[----:B----4-:R-:W-:Y:S01]  /*fde0*/  @P1 IMAD.MOV.U32 R13, RZ, RZ, R3 ;  /* 0x000000ffff0d1224 */ /* 0x010fe200078e0003 */
[----:B------:R-:W-:Y:S01]  /*fdf0*/  ISETP.GT.AND P0, PT, R7, 0x4, PT ;  /* 0x000000040700780c */ /* 0x000fe20003f04270 */
[----:B------:R-:W4:Y:S01]  /*fe00*/  LDL R3, [R1+0x1354] ;  /* 0x0013540001037983 */ /* 0x000f220000100800 */
[----:B---3--:R-:W-:-:S05]  /*fe10*/  @P1 IMAD.MOV.U32 R12, RZ, RZ, R246 ;  /* 0x000000ffff0c1224 */ /* 0x008fca00078e00f6 */
[----:B------:R0:W3:Y:S04]  /*fe20*/  @P1 LDG.E.U16 R196, desc[UR58][R12.64] ;  /* 0x0000003a0cc41981 */ /* 0x0000e8000c1e1500 */
[----:B------:R-:W0:Y:S01]  /*fe30*/  LDL R13, [R1+0x1374] ;  /* 0x00137400010d7983 */ /* 0x000e220000100800 */
[----:B------:R-:W-:Y:S01]  /*fe40*/  PRMT R200, RZ, 0x7610, R200 ;  /* 0x00007610ffc87816 */ /* 0x000fe200000000c8 */
[----:B0-----:R-:W-:Y:S02]  /*fe50*/  @P0 IMAD.MOV.U32 R12, RZ, RZ, R13 ;  /* 0x000000ffff0c0224 */ /* 0x001fe400078e000d */
[----:B------:R-:W-:-:S05]  /*fe60*/  @P0 IMAD.MOV.U32 R13, RZ, RZ, R126 ;  /* 0x000000ffff0d0224 */ /* 0x000fca00078e007e */
[----:B------:R0:W3:Y:S04]  /*fe70*/  @P0 LDG.E.U16 R200, desc[UR58][R12.64] ;  /* 0x0000003a0cc80981 */ /* 0x0000e8000c1e1500 */
[----:B------:R-:W0:Y:S01]  /*fe80*/  LDL R13, [R1+0x136c] ;  /* 0x00136c00010d7983 */ /* 0x000e220000100800 */
[----:B------:R-:W-:Y:S02]  /*fe90*/  PRMT R201, RZ, 0x7610, R201 ;  /* 0x00007610ffc97816 */ /* 0x000fe400000000c9 */
[----:B------:R-:W-:Y:S01]  /*fea0*/  ISETP.GT.AND P1, PT, R7, 0x5, PT ;  /* 0x000000050700780c */ /* 0x000fe20003f24270 */
[----:B0-----:R-:W-:Y:S02]  /*feb0*/  @P0 IMAD.MOV.U32 R12, RZ, RZ, R13 ;  /* 0x000000ffff0c0224 */ /* 0x001fe400078e000d */
[----:B------:R-:W-:-:S05]  /*fec0*/  @P0 IMAD.MOV.U32 R13, RZ, RZ, R128 ;  /* 0x000000ffff0d0224 */ /* 0x000fca00078e0080 */
[----:B------:R0:W3:Y:S04]  /*fed0*/  @P0 LDG.E.U16 R201, desc[UR58][R12.64] ;  /* 0x0000003a0cc90981 */ /* 0x0000e8000c1e1500 */
[----:B------:R-:W0:Y:S01]  /*fee0*/  LDL R13, [R1+0x1364] ;  /* 0x00136400010d7983 */ /* 0x000e220000100800 */
[----:B------:R-:W-:Y:S02]  /*fef0*/  PRMT R204, RZ, 0x7610, R204 ;  /* 0x00007610ffcc7816 */ /* 0x000fe400000000cc */
[----:B------:R-:W-:Y:S02]  /*ff00*/  ISETP.GT.AND P0, PT, R7, 0x6, PT ;  /* 0x000000060700780c */ /* 0x000fe40003f04270 */
[----:B------:R-:W-:Y:S02]  /*ff10*/  PRMT R205, RZ, 0x7610, R205 ;  /* 0x00007610ffcd7816 */ /* 0x000fe400000000cd */
[----:B------:R-:W-:-:S02]  /*ff20*/  PRMT R213, RZ, 0x7610, R213 ;  /* 0x00007610ffd57816 */ /* 0x000fc400000000d5 */
[----:B------:R-:W-:Y:S02]  /*ff30*/  PRMT R214, RZ, 0x7610, R214 ;  /* 0x00007610ffd67816 */ /* 0x000fe400000000d6 */
[----:B------:R-:W-:Y:S02]  /*ff40*/  PRMT R243, RZ, 0x7610, R243 ;  /* 0x00007610fff37816 */ /* 0x000fe400000000f3 */
[----:B------:R-:W-:Y:S02]  /*ff50*/  PRMT R244, RZ, 0x7610, R244 ;  /* 0x00007610fff47816 */ /* 0x000fe400000000f4 */
[----:B------:R-:W-:Y:S01]  /*ff60*/  PRMT R160, RZ, 0x7610, R160 ;  /* 0x00007610ffa07816 */ /* 0x000fe200000000a0 */
[----:B0-----:R-:W-:Y:S02]  /*ff70*/  @P1 IMAD.MOV.U32 R12, RZ, RZ, R13 ;  /* 0x000000ffff0c1224 */ /* 0x001fe400078e000d */
[----:B------:R-:W-:-:S05]  /*ff80*/  @P1 IMAD.MOV.U32 R13, RZ, RZ, R130 ;  /* 0x000000ffff0d1224 */ /* 0x000fca00078e0082 */
[----:B------:R2:W3:Y:S02]  /*ff90*/  @P1 LDG.E.U16 R204, desc[UR58][R12.64] ;  /* 0x0000003a0ccc1981 */ /* 0x0004e4000c1e1500 */
[----:B--2---:R-:W-:Y:S02]  /*ffa0*/  @P1 IMAD.MOV.U32 R12, RZ, RZ, R4 ;  /* 0x000000ffff0c1224 */ /* 0x004fe400078e0004 */
[----:B------:R-:W-:-:S05]  /*ffb0*/  @P1 IMAD.MOV.U32 R13, RZ, RZ, R132 ;  /* 0x000000ffff0d1224 */ /* 0x000fca00078e0084 */
[----:B------:R4:W2:Y:S02]  /*ffc0*/  @P1 LDG.E.U16 R205, desc[UR58][R12.64] ;  /* 0x0000003a0ccd1981 */ /* 0x0008a4000c1e1500 */
[----:B----4-:R-:W-:Y:S02]  /*ffd0*/  @P0 IMAD.MOV.U32 R12, RZ, RZ, R3 ;  /* 0x000000ffff0c0224 */ /* 0x010fe400078e0003 */
[----:B------:R-:W4:Y:S04]  /*ffe0*/  LDL R3, [R1+0x12e0] ;  /* 0x0012e00001037983 */ /* 0x000f280000100800 */
[----:B------:R-:W3:Y:S01]  /*fff0*/  LDL.LU R4, [R1+0x1308] ;  /* 0x0013080001047983 */ /* 0x000ee20000300800 */
[----:B------:R-:W-:Y:S01]  /*10000*/  @P0 IMAD.MOV.U32 R13, RZ, RZ, R134 ;  /* 0x000000ffff0d0224 */ /* 0x000fe200078e0086 */
[----:B------:R-:W-:-:S04]  /*10010*/  ISETP.GT.AND P1, PT, R7, 0x7, PT ;  /* 0x000000070700780c */ /* 0x000fc80003f24270 */
[----:B------:R0:W2:Y:S02]  /*10020*/  @P0 LDG.E.U16 R213, desc[UR58][R12.64] ;  /* 0x0000003a0cd50981 */ /* 0x0000a4000c1e1500 */
[----:B0-----:R-:W-:Y:S02]  /*10030*/  @P0 IMAD.MOV.U32 R12, RZ, RZ, R125 ;  /* 0x000000ffff0c0224 */ /* 0x001fe400078e007d */
[----:B------:R-:W-:-:S05]  /*10040*/  @P0 IMAD.MOV.U32 R13, RZ, RZ, R136 ;  /* 0x000000ffff0d0224 */ /* 0x000fca00078e0088 */
[----:B------:R0:W2:Y:S01]  /*10050*/  @P0 LDG.E.U16 R214, desc[UR58][R12.64] ;  /* 0x0000003a0cd60981 */ /* 0x0000a2000c1e1500 */
[----:B------:R-:W-:Y:S01]  /*10060*/  ISETP.GT.AND P0, PT, R7, 0x8, PT ;  /* 0x000000080700780c */ /* 0x000fe20003f04270 */
[----:B0-----:R-:W-:Y:S02]  /*10070*/  @P1 IMAD.MOV.U32 R12, RZ, RZ, R127 ;  /* 0x000000ffff0c1224 */ /* 0x001fe400078e007f */
[----:B------:R-:W-:-:S05]  /*10080*/  @P1 IMAD.MOV.U32 R13, RZ, RZ, R138 ;  /* 0x000000ffff0d1224 */ /* 0x000fca00078e008a */
[----:B------:R0:W2:Y:S02]  /*10090*/  @P1 LDG.E.U16 R243, desc[UR58][R12.64] ;  /* 0x0000003a0cf31981 */ /* 0x0000a4000c1e1500 */
[----:B0-----:R-:W-:Y:S02]  /*100a0*/  @P1 IMAD.MOV.U32 R12, RZ, RZ, R129 ;  /* 0x000000ffff0c1224 */ /* 0x001fe400078e0081 */
[----:B------:R-:W-:-:S05]  /*100b0*/  @P1 IMAD.MOV.U32 R13, RZ, RZ, R140 ;  /* 0x000000ffff0d1224 */ /* 0x000fca00078e008c */
[----:B------:R0:W2:Y:S01]  /*100c0*/  @P1 LDG.E.U16 R244, desc[UR58][R12.64] ;  /* 0x0000003a0cf41981 */ /* 0x0000a2000c1e1500 */
[----:B------:R-:W-:Y:S02]  /*100d0*/  ISETP.GT.AND P1, PT, R7, 0x9, PT ;  /* 0x000000090700780c */ /* 0x000fe40003f24270 */
[----:B------:R-:W-:Y:S01]  /*100e0*/  PRMT R159, RZ, 0x7610, R159 ;  /* 0x00007610ff9f7816 */ /* 0x000fe2000000009f */
[----:B0-----:R-:W-:Y:S02]  /*100f0*/  @P0 IMAD.MOV.U32 R12, RZ, RZ, R131 ;  /* 0x000000ffff0c0224 */ /* 0x001fe400078e0083 */
[----:B------:R-:W-:-:S05]  /*10100*/  @P0 IMAD.MOV.U32 R13, RZ, RZ, R142 ;  /* 0x000000ffff0d0224 */ /* 0x000fca00078e008e */
[----:B------:R0:W2:Y:S01]  /*10110*/  @P0 LDG.E.U16 R160, desc[UR58][R12.64] ;  /* 0x0000003a0ca00981 */ /* 0x0000a2000c1e1500 */
[----:B------:R-:W-:Y:S01]  /*10120*/  PRMT R167, RZ, 0x7610, R167 ;  /* 0x00007610ffa77816 */ /* 0x000fe200000000a7 */
        /* <DEDUP_REMOVED lines=12> */
[----:B------:R-:W-:Y:S01]  /*101f0*/  PRMT R172, RZ, 0x7610, R172 ;  /* 0x00007610ffac7816 */ /* 0x000fe200000000ac */
[----:B0-----:R-:W-:Y:S02]  /*10200*/  @P0 IMAD.MOV.U32 R12, RZ, RZ, R139 ;  /* 0x000000ffff0c0224 */ /* 0x001fe400078e008b */
[----:B------:R-:W-:-:S05]  /*10210*/  @P0 IMAD.MOV.U32 R13, RZ, RZ, R150 ;  /* 0x000000ffff0d0224 */ /* 0x000fca00078e0096 */
[----:B------:R0:W2:Y:S02]  /*10220*/  @P0 LDG.E.U16 R173, desc[UR58][R12.64] ;  /* 0x0000003a0cad0981 */ /* 0x0000a4000c1e1500 */
[----:B0-----:R-:W-:Y:S02]  /*10230*/  @P0 IMAD.MOV.U32 R12, RZ, RZ, R141 ;  /* 0x000000ffff0c0224 */ /* 0x001fe400078e008d */
[----:B---3--:R-:W-:-:S05]  /*10240*/  @P0 IMAD.MOV.U32 R13, RZ, RZ, R4 ;  /* 0x000000ffff0d0224 */ /* 0x008fca00078e0004 */
[----:B------:R0:W3:Y:S04]  /*10250*/  @P0 LDG.E.U16 R172, desc[UR58][R12.64] ;  /* 0x0000003a0cac0981 */ /* 0x0000e8000c1e1500 */
[----:B------:R-:W4:Y:S01]  /*10260*/  LDL R13, [R1+0x1300] ;  /* 0x00130000010d7983 */ /* 0x000f220000100800 */
[----:B------:R-:W-:Y:S02]  /*10270*/  ISETP.GT.AND P1, PT, R7, 0xb, PT ;  /* 0x0000000b0700780c */ /* 0x000fe40003f24270 */
[----:B------:R-:W-:-:S11]  /*10280*/  PRMT R184, RZ, 0x7610, R184 ;  /* 0x00007610ffb87816 */ /* 0x000fd600000000b8 */
[----:B0-----:R-:W-:-:S05]  /*10290*/  @P1 IMAD.MOV.U32 R12, RZ, RZ, R143 ;  /* 0x000000ffff0c1224 */ /* 0x001fca00078e008f */
[----:B----4-:R0:W4:Y:S04]  /*102a0*/  @P1 LDG.E.U16 R184, desc[UR58][R12.64] ;  /* 0x0000003a0cb81981 */ /* 0x010128000c1e1500 */
[----:B------:R-:W2:Y:S01]  /*102b0*/  LDL R13, [R1+0x12f8] ;  /* 0x0012f800010d7983 */ /* 0x000ea20000100800 */
[----:B------:R-:W-:Y:S01]  /*102c0*/  PRMT R183, RZ, 0x7610, R183 ;  /* 0x00007610ffb77816 */ /* 0x000fe200000000b7 */
[----:B0-----:R-:W-:Y:S01]  /*102d0*/  @P1 IMAD.MOV.U32 R12, RZ, RZ, R145 ;  /* 0x000000ffff0c1224 */ /* 0x001fe200078e0091 */
[C---:B------:R-:W-:Y:S02]  /*102e0*/  ISETP.GT.AND P0, PT, R7.reuse, 0xc, PT ;  /* 0x0000000c0700780c */ /* 0x040fe40003f04270 */
[----:B------:R-:W-:Y:S02]  /*102f0*/  PRMT R194, RZ, 0x7610, R194 ;  /* 0x00007610ffc27816 */ /* 0x000fe400000000c2 */
[----:B--2---:R0:W2:Y:S04]  /*10300*/  @P1 LDG.E.U16 R183, desc[UR58][R12.64] ;  /* 0x0000003a0cb71981 */ /* 0x0040a8000c1e1500 */
[----:B------:R-:W3:Y:S05]  /*10310*/  LDL R13, [R1+0x12f0] ;  /* 0x0012f000010d7983 */ /* 0x000eea0000100800 */
[----:B0-----:R-:W-:Y:S01]  /*10320*/  @P0 IMAD.MOV.U32 R12, RZ, RZ, R147 ;  /* 0x000000ffff0c0224 */ /* 0x001fe200078e0093 */
[----:B------:R-:W-:-:S02]  /*10330*/  ISETP.GT.AND P1, PT, R7, 0xd, PT ;  /* 0x0000000d0700780c */ /* 0x000fc40003f24270 */
[----:B------:R-:W-:Y:S02]  /*10340*/  PRMT R193, RZ, 0x7610, R193 ;  /* 0x00007610ffc17816 */ /* 0x000fe400000000c1 */
[----:B---3--:R0:W3:Y:S04]  /*10350*/  @P0 LDG.E.U16 R194, desc[UR58][R12.64] ;  /* 0x0000003a0cc20981 */ /* 0x0080e8000c1e1500 */
[----:B------:R-:W4:Y:S01]  /*10360*/  LDL R13, [R1+0x12e8] ;  /* 0x0012e800010d7983 */ /* 0x000f220000100800 */
[----:B0-----:R-:W-:-:S05]  /*10370*/  @P0 IMAD.MOV.U32 R12, RZ, RZ, R149 ;  /* 0x000000ffff0c0224 */ /* 0x001fca00078e0095 */
[----:B----4-:R0:W4:Y:S02]  /*10380*/  @P0 LDG.E.U16 R193, desc[UR58][R12.64] ;  /* 0x0000003a0cc10981 */ /* 0x010124000c1e1500 */
[----:B0-----:R-:W-:Y:S02]  /*10390*/  @P1 IMAD.MOV.U32 R13, RZ, RZ, R3 ;  /* 0x000000ffff0d1224 */ /* 0x001fe400078e0003 */
[----:B------:R-:W2:Y:S01]  /*103a0*/  LDL R3, [R1+0x12b4] ;  /* 0x0012b40001037983 */ /* 0x000ea20000100800 */
[----:B------:R-:W-:-:S03]  /*103b0*/  @P1 IMAD.MOV.U32 R12, RZ, RZ, R151 ;  /* 0x000000ffff0c1224 */ /* 0x000fc600078e0097 */
[----:B------:R0:W-:Y:S04]  /*103c0*/  STL.64 [R1+0x1700], R150 ;  /* 0x0017009601007387 */ /* 0x0001e80000100a00 */
[----:B0-----:R-:W3:Y:S04]  /*103d0*/  LDL R150, [R1+0x12bc] ;  /* 0x0012bc0001967983 */ /* 0x001ee80000100800 */
[----:B------:R-:W4:Y:S04]  /*103e0*/  LDL R151, [R1+0x12b0] ;  /* 0x0012b00001977983 */ /* 0x000f280000100800 */
[----:B------:R0:W-:Y:S04]  /*103f0*/  STL.64 [R1+0x16f8], R148 ;  /* 0x0016f89401007387 */ /* 0x0001e80000100a00 */
[----:B0-----:R-:W2:Y:S04]  /*10400*/  LDL R148, [R1+0x12c4] ;  /* 0x0012c40001947983 */ /* 0x001ea80000100800 */
[----:B------:R-:W4:Y:S04]  /*10410*/  LDL R149, [R1+0x12b8] ;  /* 0x0012b80001957983 */ /* 0x000f280000100800 */
        /* <DEDUP_REMOVED lines=11> */
[----:B------:R-:W-:Y:S04]  /*104d0*/  STL.64 [R1+0x16d0], R138 ;  /* 0x0016d08a01007387 */ /* 0x000fe80000100a00 */
        /* <DEDUP_REMOVED lines=53> */
[----:B------:R0:W-:Y:S04]  /*10830*/  STL.64 [R1+0x1520], R30 ;  /* 0x0015201e01007387 */ /* 0x0001e80000100a00 */
[----:B------:R-:W-:Y:S04]  /*10840*/  STL.64 [R1+0x1518], R28 ;  /* 0x0015181c01007387 */ /* 0x000fe80000100a00 */
[----:B------:R1:W-:Y:S04]  /*10850*/  STL.64 [R1+0x1510], R26 ;  /* 0x0015101a01007387 */ /* 0x0003e80000100a00 */
[----:B------:R1:W-:Y:S04]  /*10860*/  STL.64 [R1+0x1508], R24 ;  /* 0x0015081801007387 */ /* 0x0003e80000100a00 */
[----:B0-----:R-:W4:Y:S04]  /*10870*/  LDL R30, [R1+0x12a8] ;  /* 0x0012a800011e7983 */ /* 0x001f280000100800 */
[----:B-1----:R-:W4:Y:S04]  /*10880*/  LDL R26, [R1+0x12ac] ;  /* 0x0012ac00011a7983 */ /* 0x002f280000100800 */
[----:B------:R-:W4:Y:S04]  /*10890*/  LDL R34, [R1+0x1230] ;  /* 0x0012300001227983 */ /* 0x000f280000100800 */
[----:B------:R-:W4:Y:S04]  /*108a0*/  LDL R33, [R1+0x1234] ;  /* 0x0012340001217983 */ /* 0x000f280000100800 */
[----:B------:R-:W4:Y:S04]  /*108b0*/  LDL R29, [R1+0x1228] ;  /* 0x00122800011d7983 */ /* 0x000f280000100800 */
[----:B------:R-:W4:Y:S01]  /*108c0*/  LDL R25, [R1+0x122c] ;  /* 0x00122c0001197983 */ /* 0x000f220000100800 */
[----:B------:R-:W-:-:S02]  /*108d0*/  PRMT R197, RZ, 0x7610, R197 ;  /* 0x00007610ffc57816 */ /* 0x000fc400000000c5 */
[----:B------:R-:W-:Y:S01]  /*108e0*/  ISETP.GT.AND P0, PT, R7, 0xe, PT ;  /* 0x0000000e0700780c */ /* 0x000fe20003f04270 */
[----:B------:R-:W4:Y:S04]  /*108f0*/  LDL R32, [R1+0x12a0] ;  /* 0x0012a00001207983 */ /* 0x000f280000100800 */
[----:B------:R-:W4:Y:S01]  /*10900*/  LDL R31, [R1+0x12a4] ;  /* 0x0012a400011f7983 */ /* 0x000f220000100800 */
[----:B------:R-:W-:-:S03]  /*10910*/  PRMT R198, RZ, 0x7610, R198 ;  /* 0x00007610ffc67816 */ /* 0x000fc600000000c6 */
[----:B------:R3:W4:Y:S04]  /*10920*/  @P1 LDG.E.U16 R197, desc[UR58][R12.64] ;  /* 0x0000003a0cc51981 */ /* 0x000728000c1e1500 */
[----:B------:R-:W4:Y:S04]  /*10930*/  LDL R28, [R1+0x1298] ;  /* 0x00129800011c7983 */ /* 0x000f280000100800 */
[----:B------:R-:W4:Y:S01]  /*10940*/  LDL R27, [R1+0x129c] ;  /* 0x00129c00011b7983 */ /* 0x000f220000100800 */
[----:B---3--:R-:W-:Y:S01]  /*10950*/  @P1 IMAD.MOV.U32 R12, RZ, RZ, R142 ;  /* 0x000000ffff0c1224 */ /* 0x008fe200078e008e */
[----:B------:R-:W-:-:S02]  /*10960*/  PRMT R202, RZ, 0x7610, R202 ;  /* 0x00007610ffca7816 */ /* 0x000fc400000000ca */
[----:B------:R-:W3:Y:S01]  /*10970*/  LDL R24, [R1+0x1290] ;  /* 0x0012900001187983 */ /* 0x000ee20000100800 */
[----:B------:R-:W-:Y:S02]  /*10980*/  PRMT R203, RZ, 0x7610, R203 ;  /* 0x00007610ffcb7816 */ /* 0x000fe400000000cb */
[----:B------:R-:W-:Y:S01]  /*10990*/  PRMT R241, RZ, 0x7610, R241 ;  /* 0x00007610fff17816 */ /* 0x000fe200000000f1 */
[----:B------:R-:W3:Y:S01]  /*109a0*/  LDL R36, [R1+0x1218] ;  /* 0x0012180001247983 */ /* 0x000ee20000100800 */
[----:B------:R-:W-:Y:S02]  /*109b0*/  PRMT R242, RZ, 0x7610, R242 ;  /* 0x00007610fff27816 */ /* 0x000fe400000000f2 */
[----:B------:R-:W-:Y:S01]  /*109c0*/  PRMT R17, RZ, 0x7610, R17 ;  /* 0x00007610ff117816 */ /* 0x000fe20000000011 */
[----:B------:R-:W3:Y:S01]  /*109d0*/  LDL R35, [R1+0x121c] ;  /* 0x00121c0001237983 */ /* 0x000ee20000100800 */
[----:B------:R-:W-:Y:S02]  /*109e0*/  PRMT R16, RZ, 0x7610, R16 ;  /* 0x00007610ff107816 */ /* 0x000fe40000000010 */
[----:B------:R-:W-:Y:S01]  /*109f0*/  PRMT R15, RZ, 0x7610, R15 ;  /* 0x00007610ff0f7816 */ /* 0x000fe2000000000f */
[----:B------:R-:W3:Y:S01]  /*10a00*/  LDL R38, [R1+0x1238] ;  /* 0x0012380001267983 */ /* 0x000ee20000100800 */
[----:B------:R-:W-:-:S02]  /*10a10*/  PRMT R14, RZ, 0x7610, R14 ;  /* 0x00007610ff0e7816 */ /* 0x000fc4000000000e */
[----:B------:R-:W-:Y:S01]  /*10a20*/  PRMT R153, RZ, 0x7610, R153 ;  /* 0x00007610ff997816 */ /* 0x000fe20000000099 */
[----:B------:R-:W3:Y:S01]  /*10a30*/  LDL R37, [R1+0x123c] ;  /* 0x00123c0001257983 */ /* 0x000ee20000100800 */
[----:B--2---:R-:W-:-:S05]  /*10a40*/  @P1 IMAD.MOV.U32 R13, RZ, RZ, R141 ;  /* 0x000000ffff0d1224 */ /* 0x004fca00078e008d */
[----:B------:R0:W2:Y:S01]  /*10a50*/  @P1 LDG.E.U16 R198, desc[UR58][R12.64] ;  /* 0x0000003a0cc61981 */ /* 0x0000a2000c1e1500 */
[----:B------:R-:W-:Y:S01]  /*10a60*/  ISETP.GT.AND P1, PT, R7, 0xf, PT ;  /* 0x0000000f0700780c */ /* 0x000fe20003f24270 */
[----:B0-----:R-:W-:Y:S02]  /*10a70*/  @P0 IMAD.MOV.U32 R12, RZ, RZ, R144 ;  /* 0x000000ffff0c0224 */ /* 0x001fe400078e0090 */
[----:B----4-:R-:W-:-:S05]  /*10a80*/  @P0 IMAD.MOV.U32 R13, RZ, RZ, R143 ;  /* 0x000000ffff0d0224 */ /* 0x010fca00078e008f */
[----:B------:R0:W4:Y:S02]  /*10a90*/  @P0 LDG.E.U16 R202, desc[UR58][R12.64] ;  /* 0x0000003a0cca0981 */ /* 0x000124000c1e1500 */
[----:B0-----:R-:W-:Y:S02]  /*10aa0*/  @P0 IMAD.MOV.U32 R12, RZ, RZ, R146 ;  /* 0x000000ffff0c0224 */ /* 0x001fe400078e0092 */
[----:B------:R-:W-:-:S05]  /*10ab0*/  @P0 IMAD.MOV.U32 R13, RZ, RZ, R145 ;  /* 0x000000ffff0d0224 */ /* 0x000fca00078e0091 */
[----:B------:R0:W4:Y:S01]  /*10ac0*/  @P0 LDG.E.U16 R203, desc[UR58][R12.64] ;  /* 0x0000003a0ccb0981 */ /* 0x000122000c1e1500 */
[----:B------:R-:W-:Y:S01]  /*10ad0*/  ISETP.GT.AND P0, PT, R7, 0x10, PT ;  /* 0x000000100700780c */ /* 0x000fe20003f04270 */
[----:B0-----:R-:W-:Y:S02]  /*10ae0*/  @P1 IMAD.MOV.U32 R12, RZ, RZ, R148 ;  /* 0x000000ffff0c1224 */ /* 0x001fe400078e0094 */
[----:B------:R-:W-:-:S05]  /*10af0*/  @P1 IMAD.MOV.U32 R13, RZ, RZ, R147 ;  /* 0x000000ffff0d1224 */ /* 0x000fca00078e0093 */
[----:B------:R0:W4:Y:S02]  /*10b00*/  @P1 LDG.E.U16 R241, desc[UR58][R12.64] ;  /* 0x0000003a0cf11981 */ /* 0x000124000c1e1500 */
[----:B0-----:R-:W-:Y:S02]  /*10b10*/  @P1 IMAD.MOV.U32 R12, RZ, RZ, R150 ;  /* 0x000000ffff0c1224 */ /* 0x001fe400078e0096 */
[----:B------:R-:W-:-:S05]  /*10b20*/  @P1 IMAD.MOV.U32 R13, RZ, RZ, R149 ;  /* 0x000000ffff0d1224 */ /* 0x000fca00078e0095 */
[----:B------:R0:W4:Y:S02]  /*10b30*/  @P1 LDG.E.U16 R242, desc[UR58][R12.64] ;  /* 0x0000003a0cf21981 */ /* 0x000124000c1e1500 */
[----:B0-----:R-:W-:Y:S02]  /*10b40*/  @P0 IMAD.MOV.U32 R12, RZ, RZ, R3 ;  /* 0x000000ffff0c0224 */ /* 0x001fe400078e0003 */
[----:B------:R-:W2:Y:S01]  /*10b50*/  LDL R3, [R1+0x1294] ;  /* 0x0012940001037983 */ /* 0x000ea20000100800 */
[----:B------:R-:W-:Y:S01]  /*10b60*/  @P0 IMAD.MOV.U32 R13, RZ, RZ, R151 ;  /* 0x000000ffff0d0224 */ /* 0x000fe200078e0097 */
[----:B------:R-:W-:-:S04]  /*10b70*/  ISETP.GT.AND P1, PT, R7, 0x18, PT ;  /* 0x000000180700780c */ /* 0x000fc80003f24270 */
[----:B------:R0:W4:Y:S01]  /*10b80*/  @P0 LDG.E.U16 R17, desc[UR58][R12.64] ;  /* 0x0000003a0c110981 */ /* 0x000122000c1e1500 */
[----:B------:R-:W-:Y:S01]  /*10b90*/  PRMT R152, RZ, 0x7610, R152 ;  /* 0x00007610ff987816 */ /* 0x000fe20000000098 */
[----:B0-----:R-:W-:Y:S02]  /*10ba0*/  @P0 IMAD.MOV.U32 R13, RZ, RZ, R30 ;  /* 0x000000ffff0d0224 */ /* 0x001fe400078e001e */
[----:B------:R-:W4:Y:S01]  /*10bb0*/  LDL R30, [R1+0x1288] ;  /* 0x00128800011e7983 */ /* 0x000f220000100800 */
[----:B------:R-:W-:-:S03]  /*10bc0*/  @P0 IMAD.MOV.U32 R12, RZ, RZ, R26 ;  /* 0x000000ffff0c0224 */ /* 0x000fc600078e001a */
[----:B------:R-:W4:Y:S04]  /*10bd0*/  LDL R26, [R1+0x128c] ;  /* 0x00128c00011a7983 */ /* 0x000f280000100800 */
[----:B------:R0:W4:Y:S01]  /*10be0*/  @P0 LDG.E.U16 R16, desc[UR58][R12.64] ;  /* 0x0000003a0c100981 */ /* 0x000122000c1e1500 */
[----:B------:R-:W-:Y:S01]  /*10bf0*/  ISETP.GT.AND P0, PT, R7, 0x11, PT ;  /* 0x000000110700780c */ /* 0x000fe20003f04270 */
[----:B0-----:R-:W-:Y:S02]  /*10c00*/  @P1 IMAD.MOV.U32 R12, RZ, RZ, R33 ;  /* 0x000000ffff0c1224 */ /* 0x001fe400078e0021 */
[----:B------:R-:W-:Y:S01]  /*10c10*/  @P1 IMAD.MOV.U32 R13, RZ, RZ, R34 ;  /* 0x000000ffff0d1224 */ /* 0x000fe200078e0022 */
[----:B------:R-:W4:Y:S04]  /*10c20*/  LDL R33, [R1+0x1284] ;  /* 0x0012840001217983 */ /* 0x000f280000100800 */
[----:B------:R-:W4:Y:S04]  /*10c30*/  LDL R34, [R1+0x1280] ;  /* 0x0012800001227983 */ /* 0x000f280000100800 */
[----:B------:R0:W4:Y:S02]  /*10c40*/  @P1 LDG.E.U16 R15, desc[UR58][R12.64] ;  /* 0x0000003a0c0f1981 */ /* 0x000124000c1e1500 */
[----:B0-----:R-:W-:-:S02]  /*10c50*/  @P1 IMAD.MOV.U32 R12, RZ, RZ, R25 ;  /* 0x000000ffff0c1224 */ /* 0x001fc400078e0019 */
[----:B------:R-:W-:Y:S01]  /*10c60*/  @P1 IMAD.MOV.U32 R13, RZ, RZ, R29 ;  /* 0x000000ffff0d1224 */ /* 0x000fe200078e001d */
[----:B------:R-:W4:Y:S04]  /*10c70*/  LDL R25, [R1+0x1224] ;  /* 0x0012240001197983 */ /* 0x000f280000100800 */
[----:B------:R-:W4:Y:S04]  /*10c80*/  LDL R29, [R1+0x1220] ;  /* 0x00122000011d7983 */ /* 0x000f280000100800 */
[----:B------:R0:W4:Y:S01]  /*10c90*/  @P1 LDG.E.U16 R14, desc[UR58][R12.64] ;  /* 0x0000003a0c0e1981 */ /* 0x000122000c1e1500 */
[----:B------:R-:W-:Y:S01]  /*10ca0*/  ISETP.GT.AND P1, PT, R7, 0x12, PT ;  /* 0x000000120700780c */ /* 0x000fe20003f24270 */
[----:B0-----:R-:W-:-:S02]  /*10cb0*/  @P0 IMAD.MOV.U32 R12, RZ, RZ, R31 ;  /* 0x000000ffff0c0224 */ /* 0x001fc400078e001f */
[----:B------:R-:W-:Y:S01]  /*10cc0*/  @P0 IMAD.MOV.U32 R13, RZ, RZ, R32 ;  /* 0x000000ffff0d0224 */ /* 0x000fe200078e0020 */
[----:B------:R-:W-:Y:S01]  /*10cd0*/  PRMT R157, RZ, 0x7610, R157 ;  /* 0x00007610ff9d7816 */ /* 0x000fe2000000009d */
[----:B------:R-:W4:Y:S04]  /*10ce0*/  LDL R31, [R1+0x126c] ;  /* 0x00126c00011f7983 */ /* 0x000f280000100800 */
[----:B------:R0:W4:Y:S01]  /*10cf0*/  @P0 LDG.E.U16 R153, desc[UR58][R12.64] ;  /* 0x0000003a0c990981 */ /* 0x000122000c1e1500 */
[----:B------:R-:W-:-:S03]  /*10d00*/  PRMT R156, RZ, 0x7610, R156 ;  /* 0x00007610ff9c7816 */ /* 0x000fc6000000009c */
[----:B------:R-:W4:Y:S01]  /*10d10*/  LDL R32, [R1+0x1268] ;  /* 0x0012680001207983 */ /* 0x000f220000100800 */
[----:B0-----:R-:W-:Y:S02]  /*10d20*/  @P0 IMAD.MOV.U32 R12, RZ, RZ, R27 ;  /* 0x000000ffff0c0224 */ /* 0x001fe400078e001b */
[----:B------:R-:W-:Y:S01]  /*10d30*/  @P0 IMAD.MOV.U32 R13, RZ, RZ, R28 ;  /* 0x000000ffff0d0224 */ /* 0x000fe200078e001c */
[----:B------:R-:W4:Y:S04]  /*10d40*/  LDL R27, [R1+0x127c] ;  /* 0x00127c00011b7983 */ /* 0x000f280000100800 */
[----:B------:R-:W4:Y:S04]  /*10d50*/  LDL R28, [R1+0x1278] ;  /* 0x00127800011c7983 */ /* 0x000f280000100800 */
[----:B------:R3:W4:Y:S02]  /*10d60*/  @P0 LDG.E.U16 R152, desc[UR58][R12.64] ;  /* 0x0000003a0c980981 */ /* 0x000724000c1e1500 */
[----:B---3--:R-:W-:-:S02]  /*10d70*/  @P1 IMAD.MOV.U32 R13, RZ, RZ, R24 ;  /* 0x000000ffff0d1224 */ /* 0x008fc400078e0018 */
[----:B------:R-:W3:Y:S01]  /*10d80*/  LDL R24, [R1+0x1270] ;  /* 0x0012700001187983 */ /* 0x000ee20000100800 */
[----:B--2---:R-:W-:-:S03]  /*10d90*/  @P1 IMAD.MOV.U32 R12, RZ, RZ, R3 ;  /* 0x000000ffff0c1224 */ /* 0x004fc600078e0003 */
[----:B------:R-:W2:Y:S01]  /*10da0*/  LDL R3, [R1+0x1274] ;  /* 0x0012740001037983 */ /* 0x000ea20000100800 */
[----:B------:R-:W-:-:S03]  /*10db0*/  ISETP.GT.AND P0, PT, R7, 0x13, PT ;  /* 0x000000130700780c */ /* 0x000fc60003f04270 */
[----:B------:R4:W2:Y:S01]  /*10dc0*/  @P1 LDG.E.U16 R157, desc[UR58][R12.64] ;  /* 0x0000003a0c9d1981 */ /* 0x0008a2000c1e1500 */
[----:B------:R-:W-:Y:S02]  /*10dd0*/  PRMT R163, RZ, 0x7610, R163 ;  /* 0x00007610ffa37816 */ /* 0x000fe400000000a3 */
[----:B------:R-:W-:Y:S02]  /*10de0*/  PRMT R21, RZ, 0x7610, R21 ;  /* 0x00007610ff157816 */ /* 0x000fe40000000015 */
[----:B------:R-:W-:Y:S02]  /*10df0*/  PRMT R20, RZ, 0x7610, R20 ;  /* 0x00007610ff147816 */ /* 0x000fe40000000014 */
[----:B------:R-:W-:Y:S01]  /*10e00*/  PRMT R158, RZ, 0x7610, R158 ;  /* 0x00007610ff9e7816 */ /* 0x000fe2000000009e */
[----:B----4-:R-:W-:Y:S02]  /*10e10*/  @P1 IMAD.MOV.U32 R13, RZ, RZ, R30 ;  /* 0x000000ffff0d1224 */ /* 0x010fe400078e001e */
[----:B------:R-:W4:Y:S01]  /*10e20*/  LDL R30, [R1+0x1260] ;  /* 0x00126000011e7983 */ /* 0x000f220000100800 */
[----:B------:R-:W-:-:S03]  /*10e30*/  @P1 IMAD.MOV.U32 R12, RZ, RZ, R26 ;  /* 0x000000ffff0c1224 */ /* 0x000fc600078e001a */
[----:B------:R-:W4:Y:S04]  /*10e40*/  LDL R26, [R1+0x1264] ;  /* 0x00126400011a7983 */ /* 0x000f280000100800 */
[----:B------:R0:W4:Y:S01]  /*10e50*/  @P1 LDG.E.U16 R156, desc[UR58][R12.64] ;  /* 0x0000003a0c9c1981 */ /* 0x000122000c1e1500 */
[----:B------:R-:W-:Y:S01]  /*10e60*/  ISETP.GT.AND P1, PT, R7, 0x19, PT ;  /* 0x000000190700780c */ /* 0x000fe20003f24270 */
[----:B0-----:R-:W-:Y:S02]  /*10e70*/  @P0 IMAD.MOV.U32 R12, RZ, RZ, R33 ;  /* 0x000000ffff0c0224 */ /* 0x001fe400078e0021 */
[----:B------:R-:W4:Y:S01]  /*10e80*/  LDL R33, [R1+0x125c] ;  /* 0x00125c0001217983 */ /* 0x000f220000100800 */
[----:B------:R-:W-:-:S03]  /*10e90*/  @P0 IMAD.MOV.U32 R13, RZ, RZ, R34 ;  /* 0x000000ffff0d0224 */ /* 0x000fc600078e0022 */
[----:B------:R-:W4:Y:S04]  /*10ea0*/  LDL R34, [R1+0x1258] ;  /* 0x0012580001227983 */ /* 0x000f280000100800 */
[----:B------:R0:W4:Y:S02]  /*10eb0*/  @P0 LDG.E.U16 R163, desc[UR58][R12.64] ;  /* 0x0000003a0ca30981 */ /* 0x000124000c1e1500 */
[----:B0-----:R-:W-:Y:S02]  /*10ec0*/  @P1 IMAD.MOV.U32 R12, RZ, RZ, R25 ;  /* 0x000000ffff0c1224 */ /* 0x001fe400078e0019 */
[----:B------:R-:W4:Y:S01]  /*10ed0*/  LDL R25, [R1+0x1254] ;  /* 0x0012540001197983 */ /* 0x000f220000100800 */
[----:B------:R-:W-:-:S03]  /*10ee0*/  @P1 IMAD.MOV.U32 R13, RZ, RZ, R29 ;  /* 0x000000ffff0d1224 */ /* 0x000fc600078e001d */
[----:B------:R-:W4:Y:S04]  /*10ef0*/  LDL R29, [R1+0x1250] ;  /* 0x00125000011d7983 */ /* 0x000f280000100800 */
[----:B------:R0:W4:Y:S02]  /*10f00*/  @P1 LDG.E.U16 R21, desc[UR58][R12.64] ;  /* 0x0000003a0c151981 */ /* 0x000124000c1e1500 */
[----:B0-----:R-:W-:Y:S02]  /*10f10*/  @P1 IMAD.MOV.U32 R12, RZ, RZ, R35 ;  /* 0x000000ffff0c1224 */ /* 0x001fe400078e0023 */
[----:B------:R-:W-:Y:S01]  /*10f20*/  @P1 IMAD.MOV.U32 R13, RZ, RZ, R36 ;  /* 0x000000ffff0d1224 */ /* 0x000fe200078e0024 */
[----:B------:R-:W-:Y:S01]  /*10f30*/  PRMT R165, RZ, 0x7610, R165 ;  /* 0x00007610ffa57816 */ /* 0x000fe200000000a5 */
[----:B------:R-:W4:Y:S04]  /*10f40*/  LDL R36, [R1+0x11e8] ;  /* 0x0011e80001247983 */ /* 0x000f280000100800 */
[----:B------:R0:W4:Y:S01]  /*10f50*/  @P1 LDG.E.U16 R20, desc[UR58][R12.64] ;  /* 0x0000003a0c141981 */ /* 0x000122000c1e1500 */
[----:B------:R-:W-:-:S02]  /*10f60*/  ISETP.GT.AND P1, PT, R7, 0x14, PT ;  /* 0x000000140700780c */ /* 0x000fc40003f24270 */
[----:B------:R-:W-:Y:S01]  /*10f70*/  PRMT R164, RZ, 0x7610, R164 ;  /* 0x00007610ffa47816 */ /* 0x000fe200000000a4 */
[----:B------:R-:W4:Y:S01]  /*10f80*/  LDL R35, [R1+0x11ec] ;  /* 0x0011ec0001237983 */ /* 0x000f220000100800 */
[----:B0-----:R-:W-:-:S03]  /*10f90*/  @P0 IMAD.MOV.U32 R12, RZ, RZ, R27 ;  /* 0x000000ffff0c0224 */ /* 0x001fc600078e001b */
[----:B------:R-:W4:Y:S01]  /*10fa0*/  LDL R27, [R1+0x1214] ;  /* 0x00121400011b7983 */ /* 0x000f220000100800 */
[----:B------:R-:W-:-:S03]  /*10fb0*/  @P0 IMAD.MOV.U32 R13, RZ, RZ, R28 ;  /* 0x000000ffff0d0224 */ /* 0x000fc600078e001c */
[----:B------:R-:W4:Y:S04]  /*10fc0*/  LDL R28, [R1+0x1210] ;  /* 0x00121000011c7983 */ /* 0x000f280000100800 */
[----:B------:R3:W4:Y:S02]  /*10fd0*/  @P0 LDG.E.U16 R158, desc[UR58][R12.64] ;  /* 0x0000003a0c9e0981 */ /* 0x000724000c1e1500 */
[----:B---3--:R-:W-:Y:S02]  /*10fe0*/  @P1 IMAD.MOV.U32 R13, RZ, RZ, R24 ;  /* 0x000000ffff0d1224 */ /* 0x008fe400078e0018 */
[----:B------:R-:W3:Y:S01]  /*10ff0*/  LDL R24, [R1+0x1208] ;  /* 0x0012080001187983 */ /* 0x000ee20000100800 */
[----:B--2---:R-:W-:-:S03]  /*11000*/  @P1 IMAD.MOV.U32 R12, RZ, RZ, R3 ;  /* 0x000000ffff0c1224 */ /* 0x004fc600078e0003 */
[----:B------:R-:W2:Y:S01]  /*11010*/  LDL R3, [R1+0x120c] ;  /* 0x00120c0001037983 */ /* 0x000ea20000100800 */
[----:B------:R-:W-:-:S03]  /*11020*/  ISETP.GT.AND P0, PT, R7, 0x15, PT ;  /* 0x000000150700780c */ /* 0x000fc60003f04270 */
[----:B------:R0:W2:Y:S02]  /*11030*/  @P1 LDG.E.U16 R165, desc[UR58][R12.64] ;  /* 0x0000003a0ca51981 */ /* 0x0000a4000c1e1500 */
[----:B0-----:R-:W-:Y:S02]  /*11040*/  @P1 IMAD.MOV.U32 R12, RZ, RZ, R31 ;  /* 0x000000ffff0c1224 */ /* 0x001fe400078e001f */
[----:B------:R-:W2:Y:S01]  /*11050*/  LDL R31, [R1+0x124c] ;  /* 0x00124c00011f7983 */ /* 0x000ea20000100800 */
[----:B------:R-:W-:-:S03]  /*11060*/  @P1 IMAD.MOV.U32 R13, RZ, RZ, R32 ;  /* 0x000000ffff0d1224 */ /* 0x000fc600078e0020 */
[----:B------:R-:W2:Y:S01]  /*11070*/  LDL R32, [R1+0x1248] ;  /* 0x0012480001207983 */ /* 0x000ea20000100800 */
[----:B------:R-:W-:-:S03]  /*11080*/  PRMT R171, RZ, 0x7610, R171 ;  /* 0x00007610ffab7816 */ /* 0x000fc600000000ab */
[----:B------:R4:W2:Y:S01]  /*11090*/  @P1 LDG.E.U16 R164, desc[UR58][R12.64] ;  /* 0x0000003a0ca41981 */ /* 0x0008a2000c1e1500 */
[----:B------:R-:W-:Y:S02]  /*110a0*/  ISETP.GT.AND P1, PT, R7, 0x16, PT ;  /* 0x000000160700780c */ /* 0x000fe40003f24270 */
[----:B------:R-:W-:Y:S02]  /*110b0*/  PRMT R170, RZ, 0x7610, R170 ;  /* 0x00007610ffaa7816 */ /* 0x000fe400000000aa */
[----:B------:R-:W-:Y:S02]  /*110c0*/  PRMT R182, RZ, 0x7610, R182 ;  /* 0x00007610ffb67816 */ /* 0x000fe400000000b6 */
[----:B------:R-:W-:Y:S01]  /*110d0*/  PRMT R19, RZ, 0x7610, R19 ;  /* 0x00007610ff137816 */ /* 0x000fe20000000013 */
[----:B----4-:R-:W-:Y:S02]  /*110e0*/  @P0 IMAD.MOV.U32 R13, RZ, RZ, R30 ;  /* 0x000000ffff0d0224 */ /* 0x010fe400078e001e */
[----:B------:R-:W4:Y:S01]  /*110f0*/  LDL R30, [R1+0x1240] ;  /* 0x00124000011e7983 */ /* 0x000f220000100800 */
[----:B------:R-:W-:-:S03]  /*11100*/  @P0 IMAD.MOV.U32 R12, RZ, RZ, R26 ;  /* 0x000000ffff0c0224 */ /* 0x000fc600078e001a */
[----:B------:R-:W4:Y:S04]  /*11110*/  LDL R26, [R1+0x1244] ;  /* 0x00124400011a7983 */ /* 0x000f280000100800 */
[----:B------:R0:W4:Y:S02]  /*11120*/  @P0 LDG.E.U16 R171, desc[UR58][R12.64] ;  /* 0x0000003a0cab0981 */ /* 0x000124000c1e1500 */
[----:B0-----:R-:W-:Y:S01]  /*11130*/  @P0 IMAD.MOV.U32 R12, RZ, RZ, R33 ;  /* 0x000000ffff0c0224 */ /* 0x001fe200078e0021 */
[----:B------:R-:W-:Y:S01]  /*11140*/  PRMT R18, RZ, 0x7610, R18 ;  /* 0x00007610ff127816 */ /* 0x000fe20000000012 */
        /* <DEDUP_REMOVED lines=15> */
[----:B---3--:R-:W-:Y:S02]  /*11240*/  @P0 IMAD.MOV.U32 R13, RZ, RZ, R24 ;  /* 0x000000ffff0d0224 */ /* 0x008fe400078e0018 */
[----:B------:R-:W3:Y:S01]  /*11250*/  LDL R24, [R1+0x11f0] ;  /* 0x0011f00001187983 */ /* 0x000ee20000100800 */
[----:B--2---:R-:W-:-:S03]  /*11260*/  @P0 IMAD.MOV.U32 R12, RZ, RZ, R3 ;  /* 0x000000ffff0c0224 */ /* 0x004fc600078e0003 */
[----:B------:R-:W2:Y:S04]  /*11270*/  LDL R3, [R1+0x11f4] ;  /* 0x0011f40001037983 */ /* 0x000ea80000100800 */
[----:B------:R0:W2:Y:S01]  /*11280*/  @P0 LDG.E.U16 R18, desc[UR58][R12.64] ;  /* 0x0000003a0c120981 */ /* 0x0000a2000c1e1500 */
[----:B------:R-:W-:Y:S02]  /*11290*/  ISETP.GT.AND P0, PT, R7, 0x17, PT ;  /* 0x000000170700780c */ /* 0x000fe40003f04270 */
[----:B------:R-:W-:Y:S01]  /*112a0*/  PRMT R180, RZ, 0x7610, R180 ;  /* 0x00007610ffb47816 */ /* 0x000fe200000000b4 */
        /* <DEDUP_REMOVED lines=15> */
[----:B0-----:R-:W-:Y:S02]  /*113a0*/  @P0 IMAD.MOV.U32 R12, RZ, RZ, R37 ;  /* 0x000000ffff0c0224 */ /* 0x001fe400078e0025 */
[----:B------:R-:W-:-:S05]  /*113b0*/  @P0 IMAD.MOV.U32 R13, RZ, RZ, R38 ;  /* 0x000000ffff0d0224 */ /* 0x000fca00078e0026 */
        /* <DEDUP_REMOVED lines=16> */
[----:B------:R-:W-:Y:S02]  /*114c0*/  PRMT R155, RZ, 0x7610, R155 ;  /* 0x00007610ff9b7816 */ /* 0x000fe4000000009b */
[C---:B------:R-:W-:Y:S02]  /*114d0*/  ISETP.GT.AND P1, PT, R7.reuse, 0x1d, PT ;  /* 0x0000001d0700780c */ /* 0x040fe40003f24270 */
[----:B------:R-:W-:Y:S02]  /*114e0*/  PRMT R154, RZ, 0x7610, R154 ;  /* 0x00007610ff9a7816 */ /* 0x000fe4000000009a */
[----:B------:R0:W2:Y:S01]  /*114f0*/  @P0 LDG.E.U16 R155, desc[UR58][R12.64] ;  /* 0x0000003a0c9b0981 */ /* 0x0000a2000c1e1500 */
[----:B------:R-:W-:Y:S01]  /*11500*/  PRMT R162, RZ, 0x7610, R162 ;  /* 0x00007610ffa27816 */ /* 0x000fe200000000a2 */
[----:B0-----:R-:W-:Y:S02]  /*11510*/  @P0 IMAD.MOV.U32 R12, RZ, RZ, R35 ;  /* 0x000000ffff0c0224 */ /* 0x001fe400078e0023 */
[----:B------:R-:W-:Y:S01]  /*11520*/  @P0 IMAD.MOV.U32 R13, RZ, RZ, R36 ;  /* 0x000000ffff0d0224 */ /* 0x000fe200078e0024 */
[----:B------:R-:W-:Y:S01]  /*11530*/  PRMT R161, RZ, 0x7610, R161 ;  /* 0x00007610ffa17816 */ /* 0x000fe200000000a1 */
[----:B------:R-:W2:Y:S04]  /*11540*/  LDL R35, [R1+0x13b4] ;  /* 0x0013b40001237983 */ /* 0x000ea80000100800 */
[----:B------:R0:W2:Y:S01]  /*11550*/  @P0 LDG.E.U16 R154, desc[UR58][R12.64] ;  /* 0x0000003a0c9a0981 */ /* 0x0000a2000c1e1500 */
[----:B------:R-:W-:-:S02]  /*11560*/  ISETP.GT.AND P0, PT, R7, 0x1e, PT ;  /* 0x0000001e0700780c */ /* 0x000fc40003f04270 */
[----:B------:R-:W-:Y:S01]  /*11570*/  PRMT R169, RZ, 0x7610, R169 ;  /* 0x00007610ffa97816 */ /* 0x000fe200000000a9 */
[----:B------:R-:W2:Y:S01]  /*11580*/  LDL R36, [R1+0x11b0] ;  /* 0x0011b00001247983 */ /* 0x000ea20000100800 */
[----:B0-----:R-:W-:Y:S02]  /*11590*/  @P1 IMAD.MOV.U32 R12, RZ, RZ, R33 ;  /* 0x000000ffff0c1224 */ /* 0x001fe400078e0021 */
[----:B------:R-:W-:Y:S01]  /*115a0*/  @P1 IMAD.MOV.U32 R13, RZ, RZ, R34 ;  /* 0x000000ffff0d1224 */ /* 0x000fe200078e0022 */
[----:B------:R-:W-:Y:S01]  /*115b0*/  PRMT R168, RZ, 0x7610, R168 ;  /* 0x00007610ffa87816 */ /* 0x000fe200000000a8 */
[----:B------:R-:W2:Y:S04]  /*115c0*/  LDL R34, [R1+0x13d0] ;  /* 0x0013d00001227983 */ /* 0x000ea80000100800 */
[----:B------:R0:W2:Y:S04]  /*115d0*/  @P1 LDG.E.U16 R162, desc[UR58][R12.64] ;  /* 0x0000003a0ca21981 */ /* 0x0000a8000c1e1500 */
[----:B------:R-:W2:Y:S01]  /*115e0*/  LDL R33, [R1+0x13c0] ;  /* 0x0013c00001217983 */ /* 0x000ea20000100800 */
[----:B0-----:R-:W-:-:S02]  /*115f0*/  @P1 IMAD.MOV.U32 R12, RZ, RZ, R31 ;  /* 0x000000ffff0c1224 */ /* 0x001fc400078e001f */
[----:B------:R-:W0:Y:S01]  /*11600*/  S2R R31, SR_TID.X ;  /* 0x00000000001f7919 */ /* 0x000e220000002100 */
[----:B------:R-:W-:Y:S01]  /*11610*/  @P1 IMAD.MOV.U32 R13, RZ, RZ, R32 ;  /* 0x000000ffff0d1224 */ /* 0x000fe200078e0020 */
[----:B------:R-:W-:Y:S01]  /*11620*/  PRMT R176, RZ, 0x7610, R176 ;  /* 0x00007610ffb07816 */ /* 0x000fe200000000b0 */
[----:B------:R-:W2:Y:S04]  /*11630*/  LDL R32, [R1+0x1184] ;  /* 0x0011840001207983 */ /* 0x000ea80000100800 */
[----:B------:R4:W2:Y:S01]  /*11640*/  @P1 LDG.E.U16 R161, desc[UR58][R12.64] ;  /* 0x0000003a0ca11981 */ /* 0x0008a2000c1e1500 */
[----:B------:R-:W-:Y:S02]  /*11650*/  ISETP.GT.AND P1, PT, R7, 0x1f, PT ;  /* 0x0000001f0700780c */ /* 0x000fe40003f24270 */
[----:B0-----:R-:W-:Y:S01]  /*11660*/  LOP3.LUT R31, R31, 0x1f, RZ, 0xc0, !PT ;  /* 0x0000001f1f1f7812 */ /* 0x001fe200078ec0ff */
[----:B----4-:R-:W-:-:S02]  /*11670*/  @P0 IMAD.MOV.U32 R13, RZ, RZ, R30 ;  /* 0x000000ffff0d0224 */ /* 0x010fc400078e001e */
        /* <DEDUP_REMOVED lines=8> */
[----:B------:R0:W4:Y:S01]  /*11700*/  @P0 LDG.E.U16 R168, desc[UR58][R12.64] ;  /* 0x0000003a0ca80981 */ /* 0x000122000c1e1500 */
[----:B------:R-:W-:-:S03]  /*11710*/  ISETP.GE.AND P0, PT, R31, R7, PT ;  /* 0x000000071f00720c */ /* 0x000fc60003f06270 */
        /* <DEDUP_REMOVED lines=10> */
[----:B------:R-:W-:-:S06]  /*117c0*/  PRMT R178, RZ, 0x7610, R178 ;  /* 0x00007610ffb27816 */ /* 0x000fcc00000000b2 */
[----:B------:R0:W2:Y:S01]  /*117d0*/  @P1 LDG.E.U16 R178, desc[UR58][R12.64] ;  /* 0x0000003a0cb21981 */ /* 0x0000a2000c1e1500 */
[----:B------:R-:W-:Y:S01]  /*117e0*/  BAR.SYNC.DEFER_BLOCKING 0x0 ;  /* 0x0000000000007b1d */ /* 0x000fe20000010000 */
[----:B------:R-:W-:Y:S01]  /*117f0*/  PRMT R245, RZ, 0x7610, R245 ;  /* 0x00007610fff57816 */ /* 0x000fe200000000f5 */
[----:B0-----:R-:W-:Y:S02]  /*11800*/  @!P0 IMAD.MOV.U32 R12, RZ, RZ, R249 ;  /* 0x000000ffff0c8224 */ /* 0x001fe400078e00f9 */
[----:B------:R-:W-:Y:S02]  /*11810*/  @!P0 IMAD.MOV.U32 R13, RZ, RZ, R248 ;  /* 0x000000ffff0d8224 */ /* 0x000fe400078e00f8 */
[----:B------:R-:W-:Y:S01]  /*11820*/  STL [R1+0x1410], R249 ;  /* 0x001410f901007387 */ /* 0x000fe20000100800 */
[----:B------:R-:W-:-:S03]  /*11830*/  PRMT R7, RZ, 0x7610, R7 ;  /* 0x00007610ff077816 */ /* 0x000fc60000000007 */
[----:B------:R-:W-:Y:S01]  /*11840*/  STL [R1+0x140c], R248 ;  /* 0x00140cf801007387 */ /* 0x000fe20000100800 */
[----:B------:R-:W-:-:S03]  /*11850*/  PRMT R177, RZ, 0x7610, R177 ;  /* 0x00007610ffb17816 */ /* 0x000fc600000000b1 */
[----:B------:R4:W2:Y:S01]  /*11860*/  @!P0 LDG.E.U16 R245, desc[UR58][R12.64] ;  /* 0x0000003a0cf58981 */ /* 0x0008a2000c1e1500 */
[----:B------:R-:W-:Y:S02]  /*11870*/  PRMT R179, RZ, 0x7610, R179 ;  /* 0x00007610ffb37816 */ /* 0x000fe400000000b3 */
[----:B------:R-:W-:Y:S02]  /*11880*/  PRMT R181, RZ, 0x7610, R181 ;  /* 0x00007610ffb57816 */ /* 0x000fe400000000b5 */
[----:B------:R-:W-:Y:S02]  /*11890*/  PRMT R185, RZ, 0x7610, R185 ;  /* 0x00007610ffb97816 */ /* 0x000fe400000000b9 */
[----:B------:R-:W-:Y:S01]  /*118a0*/  PRMT R186, RZ, 0x7610, R186 ;  /* 0x00007610ffba7816 */ /* 0x000fe200000000ba */
[----:B----4-:R-:W-:Y:S02]  /*118b0*/  @!P0 IMAD.MOV.U32 R13, RZ, RZ, R30 ;  /* 0x000000ffff0d8224 */ /* 0x010fe400078e001e */
[----:B------:R-:W4:Y:S01]  /*118c0*/  LDL R30, [R1+0x1174] ;  /* 0x00117400011e7983 */ /* 0x000f220000100800 */
[----:B------:R-:W-:-:S03]  /*118d0*/  @!P0 IMAD.MOV.U32 R12, RZ, RZ, R26 ;  /* 0x000000ffff0c8224 */ /* 0x000fc600078e001a */
[----:B------:R-:W4:Y:S04]  /*118e0*/  LDL R26, [R1+0x1178] ;  /* 0x00117800011a7983 */ /* 0x000f280000100800 */
[----:B------:R0:W4:Y:S02]  /*118f0*/  @!P0 LDG.E.U16 R7, desc[UR58][R12.64] ;  /* 0x0000003a0c078981 */ /* 0x000124000c1e1500 */
[----:B0-----:R-:W-:Y:S02]  /*11900*/  @!P0 IMAD.MOV.U32 R12, RZ, RZ, R34 ;  /* 0x000000ffff0c8224 */ /* 0x001fe400078e0022 */
[----:B------:R-:W-:Y:S01]  /*11910*/  @!P0 IMAD.MOV.U32 R13, RZ, RZ, R35 ;  /* 0x000000ffff0d8224 */ /* 0x000fe200078e0023 */
[----:B------:R-:W4:Y:S04]  /*11920*/  LDL R34, [R1+0x1168] ;  /* 0x0011680001227983 */ /* 0x000f280000100800 */
[----:B------:R-:W4:Y:S04]  /*11930*/  LDL R35, [R1+0x1164] ;  /* 0x0011640001237983 */ /* 0x000f280000100800 */
[----:B------:R0:W4:Y:S02]  /*11940*/  @!P0 LDG.E.U16 R177, desc[UR58][R12.64] ;  /* 0x0000003a0cb18981 */ /* 0x000124000c1e1500 */
[----:B0-----:R-:W-:-:S02]  /*11950*/  @!P0 IMAD.MOV.U32 R12, RZ, RZ, R25 ;  /* 0x000000ffff0c8224 */ /* 0x001fc400078e0019 */
[----:B------:R-:W4:Y:S01]  /*11960*/  LDL R25, [R1+0x1158] ;  /* 0x0011580001197983 */ /* 0x000f220000100800 */
[----:B------:R-:W-:-:S03]  /*11970*/  @!P0 IMAD.MOV.U32 R13, RZ, RZ, R29 ;  /* 0x000000ffff0d8224 */ /* 0x000fc600078e001d */
[----:B------:R-:W4:Y:S04]  /*11980*/  LDL R29, [R1+0x1154] ;  /* 0x00115400011d7983 */ /* 0x000f280000100800 */
[----:B------:R0:W4:Y:S02]  /*11990*/  @!P0 LDG.E.U16 R179, desc[UR58][R12.64] ;  /* 0x0000003a0cb38981 */ /* 0x000124000c1e1500 */
[----:B0-----:R-:W-:Y:S02]  /*119a0*/  @!P0 IMAD.MOV.U32 R12, RZ, RZ, R33 ;  /* 0x000000ffff0c8224 */ /* 0x001fe400078e0021 */
[----:B------:R-:W-:Y:S01]  /*119b0*/  @!P0 IMAD.MOV.U32 R13, RZ, RZ, R36 ;  /* 0x000000ffff0d8224 */ /* 0x000fe200078e0024 */
[----:B------:R-:W-:Y:S01]  /*119c0*/  PRMT R190, RZ, 0x7610, R190 ;  /* 0x00007610ffbe7816 */ /* 0x000fe200000000be */
[----:B------:R-:W4:Y:S04]  /*119d0*/  LDL R33, [R1+0x1114] ;  /* 0x0011140001217983 */ /* 0x000f280000100800 */
[----:B------:R0:W4:Y:S01]  /*119e0*/  @!P0 LDG.E.U16 R181, desc[UR58][R12.64] ;  /* 0x0000003a0cb58981 */ /* 0x000122000c1e1500 */
[----:B------:R-:W-:-:S02]  /*119f0*/  PRMT R189, RZ, 0x7610, R189 ;  /* 0x00007610ffbd7816 */ /* 0x000fc400000000bd */
[----:B------:R-:W-:Y:S01]  /*11a00*/  PRMT R212, RZ, 0x7610, R212 ;  /* 0x00007610ffd47816 */ /* 0x000fe200000000d4 */
[----:B------:R-:W4:Y:S01]  /*11a10*/  LDL R36, [R1+0x10c4] ;  /* 0x0010c40001247983 */ /* 0x000f220000100800 */
[----:B0-----:R-:W-:Y:S02]  /*11a20*/  @!P0 IMAD.MOV.U32 R13, RZ, RZ, R31 ;  /* 0x000000ffff0d8224 */ /* 0x001fe400078e001f */
[----:B------:R-:W-:Y:S01]  /*11a30*/  @!P0 IMAD.MOV.U32 R12, RZ, RZ, R27 ;  /* 0x000000ffff0c8224 */ /* 0x000fe200078e001b */
[----:B------:R-:W4:Y:S04]  /*11a40*/  LDL R31, [R1+0x1144] ;  /* 0x00114400011f7983 */ /* 0x000f280000100800 */
[----:B------:R-:W4:Y:S04]  /*11a50*/  LDL R27, [R1+0x1148] ;  /* 0x00114800011b7983 */ /* 0x000f280000100800 */
[----:B------:R3:W4:Y:S02]  /*11a60*/  @!P0 LDG.E.U16 R185, desc[UR58][R12.64] ;  /* 0x0000003a0cb98981 */ /* 0x000724000c1e1500 */
[----:B---3--:R-:W-:-:S02]  /*11a70*/  @!P0 IMAD.MOV.U32 R13, RZ, RZ, R24 ;  /* 0x000000ffff0d8224 */ /* 0x008fc400078e0018 */
[----:B------:R-:W3:Y:S01]  /*11a80*/  LDL R24, [R1+0x1134] ;  /* 0x0011340001187983 */ /* 0x000ee20000100800 */
[----:B--2---:R-:W-:-:S03]  /*11a90*/  @!P0 IMAD.MOV.U32 R12, RZ, RZ, R3 ;  /* 0x000000ffff0c8224 */ /* 0x004fc600078e0003 */
[----:B------:R-:W2:Y:S04]  /*11aa0*/  LDL R3, [R1+0x1138] ;  /* 0x0011380001037983 */ /* 0x000ea80000100800 */
[----:B------:R0:W2:Y:S02]  /*11ab0*/  @!P0 LDG.E.U16 R186, desc[UR58][R12.64] ;  /* 0x0000003a0cba8981 */ /* 0x0000a4000c1e1500 */
[----:B0-----:R-:W-:Y:S02]  /*11ac0*/  @!P0 IMAD.MOV.U32 R12, RZ, RZ, R28 ;  /* 0x000000ffff0c8224 */ /* 0x001fe400078e001c */
[----:B------:R-:W-:Y:S01]  /*11ad0*/  @!P0 IMAD.MOV.U32 R13, RZ, RZ, R32 ;  /* 0x000000ffff0d8224 */ /* 0x000fe200078e0020 */
[----:B------:R-:W2:Y:S04]  /*11ae0*/  LDL R28, [R1+0x1128] ;  /* 0x00112800011c7983 */ /* 0x000ea80000100800 */
[----:B------:R-:W2:Y:S04]  /*11af0*/  LDL R32, [R1+0x1124] ;  /* 0x0011240001207983 */ /* 0x000ea80000100800 */
[----:B------:R4:W2:Y:S01]  /*11b00*/  @!P0 LDG.E.U16 R190, desc[UR58][R12.64] ;  /* 0x0000003a0cbe8981 */ /* 0x0008a2000c1e1500 */
[----:B------:R-:W-:-:S02]  /*11b10*/  PRMT R211, RZ, 0x7610, R211 ;  /* 0x00007610ffd37816 */ /* 0x000fc400000000d3 */
[----:B------:R-:W-:Y:S02]  /*11b20*/  PRMT R210, RZ, 0x7610, R210 ;  /* 0x00007610ffd27816 */ /* 0x000fe400000000d2 */
[----:B------:R-:W-:Y:S01]  /*11b30*/  PRMT R209, RZ, 0x7610, R209 ;  /* 0x00007610ffd17816 */ /* 0x000fe200000000d1 */
[----:B----4-:R-:W-:Y:S02]  /*11b40*/  @!P0 IMAD.MOV.U32 R13, RZ, RZ, R30 ;  /* 0x000000ffff0d8224 */ /* 0x010fe400078e001e */
[----:B------:R-:W4:Y:S01]  /*11b50*/  LDL R30, [R1+0x1118] ;  /* 0x00111800011e7983 */ /* 0x000f220000100800 */
[----:B------:R-:W-:Y:S01]  /*11b60*/  @!P0 IMAD.MOV.U32 R12, RZ, RZ, R26 ;  /* 0x000000ffff0c8224 */ /* 0x000fe200078e001a */
[----:B------:R-:W-:Y:S02]  /*11b70*/  PRMT R208, RZ, 0x7610, R208 ;  /* 0x00007610ffd07816 */ /* 0x000fe400000000d0 */
[----:B------:R-:W4:Y:S04]  /*11b80*/  LDL R26, [R1+0x13fc] ;  /* 0x0013fc00011a7983 */ /* 0x000f280000100800 */
[----:B------:R0:W4:Y:S02]  /*11b90*/  @!P0 LDG.E.U16 R189, desc[UR58][R12.64] ;  /* 0x0000003a0cbd8981 */ /* 0x000124000c1e1500 */
[----:B0-----:R-:W-:Y:S01]  /*11ba0*/  @!P0 IMAD.MOV.U32 R12, RZ, RZ, R34 ;  /* 0x000000ffff0c8224 */ /* 0x001fe200078e0022 */
[----:B------:R-:W-:Y:S01]  /*11bb0*/  PRMT R207, RZ, 0x7610, R207 ;  /* 0x00007610ffcf7816 */ /* 0x000fe200000000cf */
[----:B------:R-:W4:Y:S01]  /*11bc0*/  LDL R34, [R1+0x10b4] ;  /* 0x0010b40001227983 */ /* 0x000f220000100800 */
[----:B------:R-:W-:-:S03]  /*11bd0*/  @!P0 IMAD.MOV.U32 R13, RZ, RZ, R35 ;  /* 0x000000ffff0d8224 */ /* 0x000fc600078e0023 */
[----:B------:R-:W4:Y:S04]  /*11be0*/  LDL R35, [R1+0x10c8] ;  /* 0x0010c80001237983 */ /* 0x000f280000100800 */
[----:B------:R0:W4:Y:S02]  /*11bf0*/  @!P0 LDG.E.U16 R212, desc[UR58][R12.64] ;  /* 0x0000003a0cd48981 */ /* 0x000124000c1e1500 */
[----:B0-----:R-:W-:Y:S02]  /*11c00*/  @!P0 IMAD.MOV.U32 R12, RZ, RZ, R25 ;  /* 0x000000ffff0c8224 */ /* 0x001fe400078e0019 */
        /* <DEDUP_REMOVED lines=9> */
[----:B---3--:R-:W-:Y:S02]  /*11ca0*/  @!P0 IMAD.MOV.U32 R13, RZ, RZ, R24 ;  /* 0x000000ffff0d8224 */ /* 0x008fe400078e0018 */
[----:B------:R-:W3:Y:S01]  /*11cb0*/  LDL R24, [R1+0x10e4] ;  /* 0x0010e40001187983 */ /* 0x000ee20000100800 */
[----:B--2---:R-:W-:-:S03]  /*11cc0*/  @!P0 IMAD.MOV.U32 R12, RZ, RZ, R3 ;  /* 0x000000ffff0c8224 */ /* 0x004fc600078e0003 */
[----:B------:R-:W2:Y:S04]  /*11cd0*/  LDL R3, [R1+0x10e8] ;  /* 0x0010e80001037983 */ /* 0x000ea80000100800 */
[----:B------:R0:W2:Y:S02]  /*11ce0*/  @!P0 LDG.E.U16 R209, desc[UR58][R12.64] ;  /* 0x0000003a0cd18981 */ /* 0x0000a4000c1e1500 */
[----:B0-----:R-:W-:Y:S02]  /*11cf0*/  @!P0 IMAD.MOV.U32 R12, RZ, RZ, R28 ;  /* 0x000000ffff0c8224 */ /* 0x001fe400078e001c */
[----:B------:R-:W2:Y:S01]  /*11d00*/  LDL R28, [R1+0x10d8] ;  /* 0x0010d800011c7983 */ /* 0x000ea20000100800 */
[----:B------:R-:W-:-:S03]  /*11d10*/  @!P0 IMAD.MOV.U32 R13, RZ, RZ, R32 ;  /* 0x000000ffff0d8224 */ /* 0x000fc600078e0020 */
[----:B------:R-:W2:Y:S04]  /*11d20*/  LDL R32, [R1+0x10d4] ;  /* 0x0010d40001207983 */ /* 0x000ea80000100800 */
[----:B------:R0:W2:Y:S02]  /*11d30*/  @!P0 LDG.E.U16 R208, desc[UR58][R12.64] ;  /* 0x0000003a0cd08981 */ /* 0x0000a4000c1e1500 */
[----:B0-----:R-:W-:Y:S01]  /*11d40*/  @!P0 IMAD.MOV.U32 R13, RZ, RZ, R33 ;  /* 0x000000ffff0d8224 */ /* 0x001fe200078e0021 */
[----:B------:R-:W-:Y:S01]  /*11d50*/  PRMT R206, RZ, 0x7610, R206 ;  /* 0x00007610ffce7816 */ /* 0x000fe200000000ce */
[----:B------:R0:W-:Y:S02]  /*11d60*/  STS.U16 [R6+UR4+0x8000], R175 ;  /* 0x008000af06007988 */ /* 0x0001e40008000404 */
[----:B0-----:R-:W-:-:S02]  /*11d70*/  PRMT R175, RZ, 0x7610, R175 ;  /* 0x00007610ffaf7816 */ /* 0x001fc400000000af */
[----:B------:R0:W-:Y:S02]  /*11d80*/  STS.U16 [R6+UR4+0xa000], R174 ;  /* 0x00a000ae06007988 */ /* 0x0001e40008000404 */
[----:B0-----:R-:W-:Y:S02]  /*11d90*/  PRMT R174, RZ, 0x7610, R174 ;  /* 0x00007610ffae7816 */ /* 0x001fe400000000ae */
[----:B------:R-:W-:Y:S04]  /*11da0*/  STS.U16 [R6+UR4+0x8400], R160 ;  /* 0x008400a006007988 */ /* 0x000fe80008000404 */
[----:B------:R-:W-:Y:S04]  /*11db0*/  STS.U16 [R6+UR4+0xa400], R159 ;  /* 0x00a4009f06007988 */ /* 0x000fe80008000404 */
[----:B------:R-:W-:Y:S04]  /*11dc0*/  STS.U16 [R6+UR4+0x8800], R17 ;  /* 0x0088001106007988 */ /* 0x000fe80008000404 */
[----:B------:R-:W-:Y:S04]  /*11dd0*/  STS.U16 [R6+UR4+0xa800], R16 ;  /* 0x00a8001006007988 */ /* 0x000fe80008000404 */
[----:B------:R-:W-:Y:S04]  /*11de0*/  STS.U16 [R6+UR4+0x8c00], R15 ;  /* 0x008c000f06007988 */ /* 0x000fe80008000404 */
[----:B------:R-:W-:Y:S01]  /*11df0*/  STS.U16 [R6+UR4+0xac00], R14 ;  /* 0x00ac000e06007988 */ /* 0x000fe20008000404 */
[----:B----4-:R-:W-:-:S03]  /*11e00*/  @!P0 IMAD.MOV.U32 R12, RZ, RZ, R30 ;  /* 0x000000ffff0c8224 */ /* 0x010fc600078e001e */
[----:B------:R-:W4:Y:S04]  /*11e10*/  LDL R30, [R1+0x10b8] ;  /* 0x0010b800011e7983 */ /* 0x000f280000100800 */
[----:B------:R0:W4:Y:S04]  /*11e20*/  @!P0 LDG.E.U16 R207, desc[UR58][R12.64] ;  /* 0x0000003a0ccf8981 */ /* 0x000128000c1e1500 */
[----:B------:R1:W-:Y:S04]  /*11e30*/  STL [R1+0x1414], R6 ;  /* 0x0014140601007387 */ /* 0x0003e80000100800 */
[----:B------:R-:W4:Y:S04]  /*11e40*/  LDL R33, [R1+0x1094] ;  /* 0x0010940001217983 */ /* 0x000f280000100800 */
[----:B-1----:R-:W4:Y:S01]  /*11e50*/  LDL R6, [R1+0x1068] ;  /* 0x0010680001067983 */ /* 0x002f220000100800 */
[----:B0-----:R-:W-:-:S03]  /*11e60*/  @!P0 IMAD.MOV.U32 R12, RZ, RZ, R25 ;  /* 0x000000ffff0c8224 */ /* 0x001fc600078e0019 */
[----:B------:R-:W4:Y:S01]  /*11e70*/  LDL R25, [R1+0x10a8] ;  /* 0x0010a80001197983 */ /* 0x000f220000100800 */
[----:B------:R-:W-:-:S03]  /*11e80*/  @!P0 IMAD.MOV.U32 R13, RZ, RZ, R29 ;  /* 0x000000ffff0d8224 */ /* 0x000fc600078e001d */
[----:B------:R-:W4:Y:S04]  /*11e90*/  LDL R29, [R1+0x10a4] ;  /* 0x0010a400011d7983 */ /* 0x000f280000100800 */
[----:B------:R0:W4:Y:S02]  /*11ea0*/  @!P0 LDG.E.U16 R206, desc[UR58][R12.64] ;  /* 0x0000003a0cce8981 */ /* 0x000124000c1e1500 */
[----:B0-----:R-:W-:Y:S01]  /*11eb0*/  @!P0 IMAD.MOV.U32 R13, RZ, RZ, R31 ;  /* 0x000000ffff0d8224 */ /* 0x001fe200078e001f */
[----:B------:R-:W-:Y:S02]  /*11ec0*/  PRMT R160, RZ, 0x7610, R160 ;  /* 0x00007610ffa07816 */ /* 0x000fe400000000a0 */
[----:B------:R-:W-:Y:S01]  /*11ed0*/  PRMT R159, RZ, 0x7610, R159 ;  /* 0x00007610ff9f7816 */ /* 0x000fe2000000009f */
[----:B------:R-:W-:Y:S01]  /*11ee0*/  @!P0 IMAD.MOV.U32 R12, RZ, RZ, R27 ;  /* 0x000000ffff0c8224 */ /* 0x000fe200078e001b */
[----:B------:R-:W-:Y:S01]  /*11ef0*/  PRMT R17, RZ, 0x7610, R17 ;  /* 0x00007610ff117816 */ /* 0x000fe20000000011 */
[----:B------:R-:W4:Y:S04]  /*11f00*/  LDL R27, [R1+0x1098] ;  /* 0x00109800011b7983 */ /* 0x000f280000100800 */
[----:B------:R3:W4:Y:S01]  /*11f10*/  @!P0 LDG.E.U16 R175, desc[UR58][R12.64] ;  /* 0x0000003a0caf8981 */ /* 0x000722000c1e1500 */
[----:B------:R-:W-:-:S03]  /*11f20*/  PRMT R16, RZ, 0x7610, R16 ;  /* 0x00007610ff107816 */ /* 0x000fc60000000010 */
[----:B------:R-:W-:Y:S01]  /*11f30*/  STS.U16 [R26+UR4+0x8080], R188 ;  /* 0x008080bc1a007988 */ /* 0x000fe20008000404 */
[----:B------:R-:W-:Y:S02]  /*11f40*/  PRMT R15, RZ, 0x7610, R15 ;  /* 0x00007610ff0f7816 */ /* 0x000fe4000000000f */
[----:B------:R-:W-:Y:S01]  /*11f50*/  PRMT R14, RZ, 0x7610, R14 ;  /* 0x00007610ff0e7816 */ /* 0x000fe2000000000e */
[----:B------:R-:W4:Y:S01]  /*11f60*/  LDL R31, [R1+0x13f8] ;  /* 0x0013f800011f7983 */ /* 0x000f220000100800 */
[----:B---3--:R-:W-:-:S03]  /*11f70*/  @!P0 IMAD.MOV.U32 R13, RZ, RZ, R24 ;  /* 0x000000ffff0d8224 */ /* 0x008fc600078e0018 */
        /* <DEDUP_REMOVED lines=9> */
[----:B0-----:R-:W-:Y:S02]  /*12010*/  @!P0 IMAD.MOV.U32 R12, RZ, RZ, R35 ;  /* 0x000000ffff0c8224 */ /* 0x001fe400078e0023 */
[----:B------:R-:W-:Y:S01]  /*12020*/  @!P0 IMAD.MOV.U32 R13, RZ, RZ, R36 ;  /* 0x000000ffff0d8224 */ /* 0x000fe200078e0024 */
[----:B------:R-:W-:Y:S04]  /*12030*/  STS.U16 [R26+UR4+0xa080], R187 ;  /* 0x00a080bb1a007988 */ /* 0x000fe80008000404 */
[----:B------:R0:W2:Y:S04]  /*12040*/  @!P0 LDG.E.U16 R159, desc[UR58][R12.64] ;  /* 0x0000003a0c9f8981 */ /* 0x0000a8000c1e1500 */
[----:B------:R-:W2:Y:S01]  /*12050*/  LDL R35, [R1+0x1044] ;  /* 0x0010440001237983 */ /* 0x000ea20000100800 */
[----:B0-----:R-:W-:-:S03]  /*12060*/  @!P0 IMAD.MOV.U32 R13, RZ, RZ, R34 ;  /* 0x000000ffff0d8224 */ /* 0x001fc600078e0022 */
[----:B------:R-:W-:Y:S04]  /*12070*/  STS.U16 [R26+UR4+0x8480], R167 ;  /* 0x008480a71a007988 */ /* 0x000fe80008000404 */
[----:B------:R-:W2:Y:S04]  /*12080*/  LDL R34, [R1+0x1048] ;  /* 0x0010480001227983 */ /* 0x000ea80000100800 */
[----:B------:R-:W-:Y:S04]  /*12090*/  STS.U16 [R26+UR4+0xa480], R166 ;  /* 0x00a480a61a007988 */ /* 0x000fe80008000404 */
[----:B------:R-:W-:Y:S04]  /*120a0*/  STS.U16 [R26+UR4+0x8880], R153 ;  /* 0x008880991a007988 */ /* 0x000fe80008000404 */
[----:B------:R-:W-:Y:S04]  /*120b0*/  STS.U16 [R26+UR4+0xa880], R152 ;  /* 0x00a880981a007988 */ /* 0x000fe80008000404 */
[----:B------:R-:W-:Y:S04]  /*120c0*/  STS.U16 [R26+UR4+0x8c80], R21 ;  /* 0x008c80151a007988 */ /* 0x000fe80008000404 */
[----:B------:R0:W-:Y:S04]  /*120d0*/  STS.U16 [R26+UR4+0xac80], R20 ;  /* 0x00ac80141a007988 */ /* 0x0001e80008000404 */
[----:B0-----:R-:W2:Y:S01]  /*120e0*/  LDL R26, [R1+0x1038] ;  /* 0x00103800011a7983 */ /* 0x001ea20000100800 */
[----:B------:R-:W-:Y:S01]  /*120f0*/  PRMT R20, RZ, 0x7610, R20 ;  /* 0x00007610ff147816 */ /* 0x000fe20000000014 */
[----:B----4-:R-:W-:-:S02]  /*12100*/  @!P0 IMAD.MOV.U32 R12, RZ, RZ, R30 ;  /* 0x000000ffff0c8224 */ /* 0x010fc400078e001e */
        /* <DEDUP_REMOVED lines=17> */
[----:B0-----:R-:W-:Y:S01]  /*12220*/  @!P0 IMAD.MOV.U32 R12, RZ, RZ, R28 ;  /* 0x000000ffff0c8224 */ /* 0x001fe200078e001c */
[----:B------:R-:W-:Y:S02]  /*12230*/  PRMT R167, RZ, 0x7610, R167 ;  /* 0x00007610ffa77816 */ /* 0x000fe400000000a7 */
[----:B------:R-:W-:Y:S01]  /*12240*/  PRMT R166, RZ, 0x7610, R166 ;  /* 0x00007610ffa67816 */ /* 0x000fe200000000a6 */
[----:B------:R-:W-:Y:S01]  /*12250*/  @!P0 IMAD.MOV.U32 R13, RZ, RZ, R32 ;  /* 0x000000ffff0d8224 */ /* 0x000fe200078e0020 */
[----:B------:R-:W-:Y:S01]  /*12260*/  PRMT R153, RZ, 0x7610, R153 ;  /* 0x00007610ff997816 */ /* 0x000fe20000000099 */
[----:B------:R-:W2:Y:S04]  /*12270*/  LDL R32, [R1+0x1018] ;  /* 0x0010180001207983 */ /* 0x000ea80000100800 */
[----:B------:R0:W2:Y:S01]  /*12280*/  @!P0 LDG.E.U16 R20, desc[UR58][R12.64] ;  /* 0x0000003a0c148981 */ /* 0x0000a2000c1e1500 */
[----:B------:R-:W-:-:S02]  /*12290*/  PRMT R152, RZ, 0x7610, R152 ;  /* 0x00007610ff987816 */ /* 0x000fc40000000098 */
[----:B------:R-:W-:Y:S01]  /*122a0*/  PRMT R21, RZ, 0x7610, R21 ;  /* 0x00007610ff157816 */ /* 0x000fe20000000015 */
[----:B------:R-:W-:Y:S04]  /*122b0*/  STS.U16 [R31+UR4+0x8100], R191 ;  /* 0x008100bf1f007988 */ /* 0x000fe80008000404 */
[----:B------:R-:W2:Y:S01]  /*122c0*/  LDL R28, [R1+0x13f4] ;  /* 0x0013f400011c7983 */ /* 0x000ea20000100800 */
[----:B0-----:R-:W-:-:S03]  /*122d0*/  @!P0 IMAD.MOV.U32 R12, RZ, RZ, R6 ;  /* 0x000000ffff0c8224 */ /* 0x001fc600078e0006 */
[----:B------:R-:W2:Y:S04]  /*122e0*/  LDL R6, [R1+0x1008] ;  /* 0x0010080001067983 */ /* 0x000ea80000100800 */
[----:B------:R-:W-:Y:S04]  /*122f0*/  STS.U16 [R31+UR4+0xa100], R192 ;  /* 0x00a100c01f007988 */ /* 0x000fe80008000404 */
[----:B------:R-:W-:Y:S04]  /*12300*/  STS.U16 [R31+UR4+0x8500], R173 ;  /* 0x008500ad1f007988 */ /* 0x000fe80008000404 */
[----:B------:R-:W-:Y:S04]  /*12310*/  STS.U16 [R31+UR4+0xa500], R172 ;  /* 0x00a500ac1f007988 */ /* 0x000fe80008000404 */
[----:B------:R-:W-:Y:S04]  /*12320*/  STS.U16 [R31+UR4+0x8900], R157 ;  /* 0x0089009d1f007988 */ /* 0x000fe80008000404 */
[----:B------:R-:W-:Y:S04]  /*12330*/  STS.U16 [R31+UR4+0xa900], R156 ;  /* 0x00a9009c1f007988 */ /* 0x000fe80008000404 */
[----:B------:R0:W-:Y:S02]  /*12340*/  STS.U16 [R31+UR4+0x8d00], R19 ;  /* 0x008d00131f007988 */ /* 0x0001e40008000404 */
[----:B0-----:R-:W-:Y:S01]  /*12350*/  PRMT R19, RZ, 0x7610, R19 ;  /* 0x00007610ff137816 */ /* 0x001fe20000000013 */
        /* <DEDUP_REMOVED lines=9> */
[----:B------:R-:W-:Y:S01]  /*123f0*/  @!P0 IMAD.MOV.U32 R13, RZ, RZ, R35 ;  /* 0x000000ffff0d8224 */ /* 0x000fe200078e0023 */
[----:B------:R0:W-:Y:S04]  /*12400*/  STS.U16 [R31+UR4+0xad00], R18 ;  /* 0x00ad00121f007988 */ /* 0x0001e80008000404 */
[----:B------:R1:W4:Y:S04]  /*12410*/  @!P0 LDG.E.U16 R153, desc[UR58][R12.64] ;  /* 0x0000003a0c998981 */ /* 0x000328000c1e1500 */
[----:B------:R-:W4:Y:S04]  /*12420*/  LDL R35, [R1+0xfa4] ;  /* 0x000fa40001237983 */ /* 0x000f280000100800 */
[----:B0-----:R-:W4:Y:S01]  /*12430*/  LDL R31, [R1+0xfb4] ;  /* 0x000fb400011f7983 */ /* 0x001f220000100800 */
[----:B-1----:R-:W-:-:S03]  /*12440*/  @!P0 IMAD.MOV.U32 R12, RZ, RZ, R26 ;  /* 0x000000ffff0c8224 */ /* 0x002fc600078e001a */
[----:B------:R-:W4:Y:S01]  /*12450*/  LDL R26, [R1+0xfe8] ;  /* 0x000fe800011a7983 */ /* 0x000f220000100800 */
[----:B------:R-:W-:-:S03]  /*12460*/  @!P0 IMAD.MOV.U32 R13, RZ, RZ, R27 ;  /* 0x000000ffff0d8224 */ /* 0x000fc600078e001b */
        /* <DEDUP_REMOVED lines=14> */
[----:B------:R-:W2:Y:S01]  /*12550*/  LDL R6, [R1+0xfb8] ;  /* 0x000fb80001067983 */ /* 0x000ea20000100800 */
[----:B------:R-:W-:Y:S02]  /*12560*/  PRMT R18, RZ, 0x7610, R18 ;  /* 0x00007610ff127816 */ /* 0x000fe40000000012 */
[----:B------:R-:W-:-:S02]  /*12570*/  PRMT R156, RZ, 0x7610, R156 ;  /* 0x00007610ff9c7816 */ /* 0x000fc4000000009c */
[----:B------:R-:W-:Y:S02]  /*12580*/  PRMT R218, RZ, 0x7610, R218 ;  /* 0x00007610ffda7816 */ /* 0x000fe400000000da */
[----:B------:R-:W-:Y:S02]  /*12590*/  PRMT R217, RZ, 0x7610, R217 ;  /* 0x00007610ffd97816 */ /* 0x000fe400000000d9 */
[----:B------:R-:W-:Y:S01]  /*125a0*/  PRMT R216, RZ, 0x7610, R216 ;  /* 0x00007610ffd87816 */ /* 0x000fe200000000d8 */
[----:B----4-:R-:W-:Y:S02]  /*125b0*/  @!P0 IMAD.MOV.U32 R13, RZ, RZ, R30 ;  /* 0x000000ffff0d8224 */ /* 0x010fe400078e001e */
[----:B------:R-:W4:Y:S04]  /*125c0*/  LDL R30, [R1+0xf94] ;  /* 0x000f9400011e7983 */ /* 0x000f280000100800 */
[----:B------:R0:W4:Y:S02]  /*125d0*/  @!P0 LDG.E.U16 R18, desc[UR58][R12.64] ;  /* 0x0000003a0c128981 */ /* 0x000124000c1e1500 */
[----:B0-----:R-:W-:Y:S01]  /*125e0*/  @!P0 IMAD.MOV.U32 R12, RZ, RZ, R25 ;  /* 0x000000ffff0c8224 */ /* 0x001fe200078e0019 */
[----:B------:R-:W-:Y:S01]  /*125f0*/  PRMT R215, RZ, 0x7610, R215 ;  /* 0x00007610ffd77816 */ /* 0x000fe200000000d7 */
[----:B------:R-:W-:Y:S01]  /*12600*/  STS.U16 [R28+UR4+0x8180], R195 ;  /* 0x008180c31c007988 */ /* 0x000fe20008000404 */
[----:B------:R-:W-:-:S03]  /*12610*/  @!P0 IMAD.MOV.U32 R13, RZ, RZ, R29 ;  /* 0x000000ffff0d8224 */ /* 0x000fc600078e001d */
[----:B------:R-:W4:Y:S04]  /*12620*/  LDL R29, [R1+0xf98] ;  /* 0x000f9800011d7983 */ /* 0x000f280000100800 */
[----:B------:R0:W4:Y:S01]  /*12630*/  @!P0 LDG.E.U16 R156, desc[UR58][R12.64] ;  /* 0x0000003a0c9c8981 */ /* 0x000122000c1e1500 */
[----:B------:R-:W-:Y:S02]  /*12640*/  PRMT R157, RZ, 0x7610, R157 ;  /* 0x00007610ff9d7816 */ /* 0x000fe4000000009d */
[----:B------:R-:W-:Y:S01]  /*12650*/  PRMT R219, RZ, 0x7610, R219 ;  /* 0x00007610ffdb7816 */ /* 0x000fe200000000db */
[----:B------:R-:W4:Y:S01]  /*12660*/  LDL R25, [R1+0x13f0] ;  /* 0x0013f00001197983 */ /* 0x000f220000100800 */
[----:B0-----:R-:W-:-:S03]  /*12670*/  @!P0 IMAD.MOV.U32 R12, RZ, RZ, R26 ;  /* 0x000000ffff0c8224 */ /* 0x001fc600078e001a */
        /* <DEDUP_REMOVED lines=16> */
[----:B------:R-:W-:-:S03]  /*12780*/  @!P0 IMAD.MOV.U32 R13, RZ, RZ, R31 ;  /* 0x000000ffff0d8224 */ /* 0x000fc600078e001f */
[----:B------:R-:W-:Y:S04]  /*12790*/  STS.U16 [R28+UR4+0xa180], R196 ;  /* 0x00a180c41c007988 */ /* 0x000fe80008000404 */
[----:B------:R0:W2:Y:S04]  /*127a0*/  @!P0 LDG.E.U16 R215, desc[UR58][R12.64] ;  /* 0x0000003a0cd78981 */ /* 0x0000a8000c1e1500 */
[----:B------:R-:W-:Y:S04]  /*127b0*/  STS.U16 [R28+UR4+0x8580], R184 ;  /* 0x008580b81c007988 */ /* 0x000fe80008000404 */
[----:B------:R-:W-:Y:S01]  /*127c0*/  STS.U16 [R28+UR4+0xa580], R183 ;  /* 0x00a580b71c007988 */ /* 0x000fe20008000404 */
[----:B0-----:R-:W-:-:S02]  /*127d0*/  @!P0 IMAD.MOV.U32 R12, RZ, RZ, R34 ;  /* 0x000000ffff0c8224 */ /* 0x001fc400078e0022 */
[----:B------:R-:W-:Y:S01]  /*127e0*/  @!P0 IMAD.MOV.U32 R13, RZ, RZ, R35 ;  /* 0x000000ffff0d8224 */ /* 0x000fe200078e0023 */
[----:B------:R-:W2:Y:S04]  /*127f0*/  LDL R31, [R1+0xf54] ;  /* 0x000f5400011f7983 */ /* 0x000ea80000100800 */
[----:B------:R-:W-:Y:S04]  /*12800*/  STS.U16 [R28+UR4+0x8980], R163 ;  /* 0x008980a31c007988 */ /* 0x000fe80008000404 */
[----:B------:R-:W-:Y:S04]  /*12810*/  STS.U16 [R28+UR4+0xa980], R158 ;  /* 0x00a9809e1c007988 */ /* 0x000fe80008000404 */
[----:B------:R0:W-:Y:S04]  /*12820*/  STS.U16 [R28+UR4+0x8d80], R23 ;  /* 0x008d80171c007988 */ /* 0x0001e80008000404 */
[----:B------:R4:W2:Y:S01]  /*12830*/  @!P0 LDG.E.U16 R157, desc[UR58][R12.64] ;  /* 0x0000003a0c9d8981 */ /* 0x0008a2000c1e1500 */
[----:B------:R-:W-:-:S03]  /*12840*/  PRMT R227, RZ, 0x7610, R227 ;  /* 0x00007610ffe37816 */ /* 0x000fc600000000e3 */
[----:B------:R-:W2:Y:S01]  /*12850*/  LDL R34, [R1+0xf14] ;  /* 0x000f140001227983 */ /* 0x000ea20000100800 */
[----:B0-----:R-:W-:-:S03]  /*12860*/  PRMT R23, RZ, 0x7610, R23 ;  /* 0x00007610ff177816 */ /* 0x001fc60000000017 */
[----:B------:R0:W-:Y:S02]  /*12870*/  STS.U16 [R28+UR4+0xad80], R22 ;  /* 0x00ad80161c007988 */ /* 0x0001e40008000404 */
[----:B0-----:R-:W-:Y:S02]  /*12880*/  PRMT R22, RZ, 0x7610, R22 ;  /* 0x00007610ff167816 */ /* 0x001fe40000000016 */
[----:B------:R-:W2:Y:S01]  /*12890*/  LDL R28, [R1+0xf34] ;  /* 0x000f3400011c7983 */ /* 0x000ea20000100800 */
[----:B------:R-:W-:Y:S02]  /*128a0*/  IMAD.MOV.U32 R151, RZ, RZ, R246 ;  /* 0x000000ffff977224 */ /* 0x000fe400078e00f6 */
[----:B------:R-:W-:Y:S02]  /*128b0*/  IMAD.MOV.U32 R246, RZ, RZ, R5 ;  /* 0x000000fffff67224 */ /* 0x000fe400078e0005 */
[----:B------:R-:W2:Y:S01]  /*128c0*/  LDL R5, [R1+0xef8] ;  /* 0x000ef80001057983 */ /* 0x000ea20000100800 */
[----:B----4-:R-:W-:-:S03]  /*128d0*/  @!P0 IMAD.MOV.U32 R13, RZ, RZ, R30 ;  /* 0x000000ffff0d8224 */ /* 0x010fc600078e001e */
        /* <DEDUP_REMOVED lines=11> */
[----:B--2---:R-:W-:Y:S01]  /*12990*/  @!P0 IMAD.MOV.U32 R12, RZ, RZ, R3 ;  /* 0x000000ffff0c8224 */ /* 0x004fe200078e0003 */
[----:B------:R-:W-:-:S02]  /*129a0*/  PRMT R226, RZ, 0x7610, R226 ;  /* 0x00007610ffe27816 */ /* 0x000fc400000000e2 */
[----:B------:R-:W-:Y:S02]  /*129b0*/  PRMT R225, RZ, 0x7610, R225 ;  /* 0x00007610ffe17816 */ /* 0x000fe400000000e1 */
[----:B------:R-:W-:Y:S01]  /*129c0*/  PRMT R224, RZ, 0x7610, R224 ;  /* 0x00007610ffe07816 */ /* 0x000fe200000000e0 */
[----:B------:R0:W2:Y:S01]  /*129d0*/  @!P0 LDG.E.U16 R219, desc[UR58][R12.64] ;  /* 0x0000003a0cdb8981 */ /* 0x0000a2000c1e1500 */
[----:B------:R-:W-:Y:S02]  /*129e0*/  PRMT R223, RZ, 0x7610, R223 ;  /* 0x00007610ffdf7816 */ /* 0x000fe400000000df */
[----:B------:R-:W-:Y:S01]  /*129f0*/  PRMT R222, RZ, 0x7610, R222 ;  /* 0x00007610ffde7816 */ /* 0x000fe200000000de */
[----:B------:R-:W-:Y:S01]  /*12a00*/  STS.U16 [R25+UR4+0x8200], R200 ;  /* 0x008200c819007988 */ /* 0x000fe20008000404 */
[----:B------:R-:W-:-:S03]  /*12a10*/  PRMT R221, RZ, 0x7610, R221 ;  /* 0x00007610ffdd7816 */ /* 0x000fc600000000dd */
[----:B------:R-:W2:Y:S01]  /*12a20*/  LDL R3, [R1+0x13ec] ;  /* 0x0013ec0001037983 */ /* 0x000ea20000100800 */
[----:B0-----:R-:W-:-:S03]  /*12a30*/  @!P0 IMAD.MOV.U32 R13, RZ, RZ, R33 ;  /* 0x000000ffff0d8224 */ /* 0x001fc600078e0021 */
[----:B------:R-:W2:Y:S01]  /*12a40*/  LDL R33, [R1+0xf18] ;  /* 0x000f180001217983 */ /* 0x000ea20000100800 */
[----:B------:R-:W-:-:S03]  /*12a50*/  @!P0 IMAD.MOV.U32 R12, RZ, RZ, R32 ;  /* 0x000000ffff0c8224 */ /* 0x000fc600078e0020 */
[----:B------:R-:W2:Y:S04]  /*12a60*/  LDL R32, [R1+0xf04] ;  /* 0x000f040001207983 */ /* 0x000ea80000100800 */
[----:B------:R0:W2:Y:S02]  /*12a70*/  @!P0 LDG.E.U16 R227, desc[UR58][R12.64] ;  /* 0x0000003a0ce38981 */ /* 0x0000a4000c1e1500 */
[----:B0-----:R-:W-:Y:S02]  /*12a80*/  @!P0 IMAD.MOV.U32 R12, RZ, RZ, R6 ;  /* 0x000000ffff0c8224 */ /* 0x001fe400078e0006 */
[----:B------:R-:W2:Y:S01]  /*12a90*/  LDL R6, [R1+0xf08] ;  /* 0x000f080001067983 */ /* 0x000ea20000100800 */
[----:B------:R-:W-:-:S03]  /*12aa0*/  @!P0 IMAD.MOV.U32 R13, RZ, RZ, R31 ;  /* 0x000000ffff0d8224 */ /* 0x000fc600078e001f */
[----:B------:R-:W2:Y:S04]  /*12ab0*/  LDL R31, [R1+0xef4] ;  /* 0x000ef400011f7983 */ /* 0x000ea80000100800 */
[----:B------:R4:W2:Y:S04]  /*12ac0*/  @!P0 LDG.E.U16 R226, desc[UR58][R12.64] ;  /* 0x0000003a0ce28981 */ /* 0x0008a8000c1e1500 */
[----:B------:R-:W-:Y:S04]  /*12ad0*/  STS.U16 [R25+UR4+0xa200], R201 ;  /* 0x00a200c919007988 */ /* 0x000fe80008000404 */
[----:B------:R-:W-:Y:S04]  /*12ae0*/  STS.U16 [R25+UR4+0x8600], R194 ;  /* 0x008600c219007988 */ /* 0x000fe80008000404 */
[----:B------:R-:W-:Y:S04]  /*12af0*/  STS.U16 [R25+UR4+0xa600], R193 ;  /* 0x00a600c119007988 */ /* 0x000fe80008000404 */
[----:B------:R-:W-:Y:S04]  /*12b00*/  STS.U16 [R25+UR4+0x8a00], R165 ;  /* 0x008a00a519007988 */ /* 0x000fe80008000404 */
[----:B------:R-:W-:Y:S04]  /*12b10*/  STS.U16 [R25+UR4+0xaa00], R164 ;  /* 0x00aa00a419007988 */ /* 0x000fe80008000404 */
[----:B------:R-:W-:Y:S04]  /*12b20*/  STS.U16 [R25+UR4+0x8e00], R155 ;  /* 0x008e009b19007988 */ /* 0x000fe80008000404 */
[----:B------:R0:W-:Y:S04]  /*12b30*/  STS.U16 [R25+UR4+0xae00], R154 ;  /* 0x00ae009a19007988 */ /* 0x0001e80008000404 */
[----:B0-----:R-:W2:Y:S01]  /*12b40*/  LDL R25, [R1+0xeb8] ;  /* 0x000eb80001197983 */ /* 0x001ea20000100800 */
        /* <DEDUP_REMOVED lines=12> */
[----:B------:R-:W-:-:S03]  /*12c10*/  @!P0 IMAD.MOV.U32 R13, RZ, RZ, R26 ;  /* 0x000000ffff0d8224 */ /* 0x000fc600078e001a */
[----:B------:R-:W3:Y:S04]  /*12c20*/  LDL R26, [R1+0xec4] ;  /* 0x000ec400011a7983 */ /* 0x000ee80000100800 */
[----:B------:R0:W3:Y:S02]  /*12c30*/  @!P0 LDG.E.U16 R223, desc[UR58][R12.64] ;  /* 0x0000003a0cdf8981 */ /* 0x0000e4000c1e1500 */
[----:B0-----:R-:W-:Y:S02]  /*12c40*/  @!P0 IMAD.MOV.U32 R13, RZ, RZ, R34 ;  /* 0x000000ffff0d8224 */ /* 0x001fe400078e0022 */
[----:B--2---:R-:W-:-:S05]  /*12c50*/  @!P0 IMAD.MOV.U32 R12, RZ, RZ, R33 ;  /* 0x000000ffff0c8224 */ /* 0x004fca00078e0021 */
[----:B------:R0:W2:Y:S02]  /*12c60*/  @!P0 LDG.E.U16 R222, desc[UR58][R12.64] ;  /* 0x0000003a0cde8981 */ /* 0x0000a4000c1e1500 */
[----:B0-----:R-:W-:Y:S02]  /*12c70*/  @!P0 IMAD.MOV.U32 R13, RZ, RZ, R32 ;  /* 0x000000ffff0d8224 */ /* 0x001fe400078e0020 */
[----:B------:R-:W-:Y:S02]  /*12c80*/  @!P0 IMAD.MOV.U32 R12, RZ, RZ, R6 ;  /* 0x000000ffff0c8224 */ /* 0x000fe400078e0006 */
[----:B------:R-:W2:Y:S04]  /*12c90*/  LDL R6, [R1+0xea8] ;  /* 0x000ea80001067983 */ /* 0x000ea80000100800 */
[----:B------:R0:W2:Y:S02]  /*12ca0*/  @!P0 LDG.E.U16 R221, desc[UR58][R12.64] ;  /* 0x0000003a0cdd8981 */ /* 0x0000a4000c1e1500 */
[----:B0-----:R-:W-:-:S02]  /*12cb0*/  @!P0 IMAD.MOV.U32 R12, RZ, RZ, R5 ;  /* 0x000000ffff0c8224 */ /* 0x001fc400078e0005 */
[----:B------:R-:W2:Y:S04]  /*12cc0*/  LDL R5, [R1+0xe98] ;  /* 0x000e980001057983 */ /* 0x000ea80000100800 */
[----:B------:R-:W2:Y:S04]  /*12cd0*/  LDL.LU R33, [R1+0xeb4] ;  /* 0x000eb40001217983 */ /* 0x000ea80000300800 */
[----:B------:R-:W2:Y:S01]  /*12ce0*/  LDL.LU R38, [R1+0xea4] ;  /* 0x000ea40001267983 */ /* 0x000ea20000300800 */
[----:B------:R-:W-:Y:S01]  /*12cf0*/  PRMT R228, RZ, 0x7610, R228 ;  /* 0x00007610ffe47816 */ /* 0x000fe200000000e4 */
[----:B------:R-:W-:Y:S01]  /*12d00*/  @!P0 IMAD.MOV.U32 R13, RZ, RZ, R31 ;  /* 0x000000ffff0d8224 */ /* 0x000fe200078e001f */
[----:B------:R-:W-:-:S04]  /*12d10*/  PRMT R230, RZ, 0x7610, R230 ;  /* 0x00007610ffe67816 */ /* 0x000fc800000000e6 */
[----:B------:R4:W2:Y:S01]  /*12d20*/  @!P0 LDG.E.U16 R228, desc[UR58][R12.64] ;  /* 0x0000003a0ce48981 */ /* 0x0008a2000c1e1500 */
[----:B------:R-:W-:Y:S02]  /*12d30*/  PRMT R231, RZ, 0x7610, R231 ;  /* 0x00007610ffe77816 */ /* 0x000fe400000000e7 */
[----:B------:R-:W-:Y:S02]  /*12d40*/  PRMT R237, RZ, 0x7610, R237 ;  /* 0x00007610ffed7816 */ /* 0x000fe400000000ed */
[----:B------:R-:W-:Y:S01]  /*12d50*/  PRMT R236, RZ, 0x7610, R236 ;  /* 0x00007610ffec7816 */ /* 0x000fe200000000ec */
[----:B------:R-:W-:Y:S01]  /*12d60*/  STS.U16 [R3+UR4+0x8280], R204 ;  /* 0x008280cc03007988 */ /* 0x000fe20008000404 */
[----:B------:R-:W-:-:S03]  /*12d70*/  PRMT R235, RZ, 0x7610, R235 ;  /* 0x00007610ffeb7816 */ /* 0x000fc600000000eb */
[----:B------:R-:W-:Y:S04]  /*12d80*/  STS.U16 [R3+UR4+0xa280], R205 ;  /* 0x00a280cd03007988 */ /* 0x000fe80008000404 */
[----:B------:R-:W-:Y:S04]  /*12d90*/  STS.U16 [R3+UR4+0x8680], R197 ;  /* 0x008680c503007988 */ /* 0x000fe80008000404 */
[----:B------:R-:W-:Y:S01]  /*12da0*/  STS.U16 [R3+UR4+0xa680], R198 ;  /* 0x00a680c603007988 */ /* 0x000fe20008000404 */
[----:B----4-:R-:W-:Y:S02]  /*12db0*/  @!P0 IMAD.MOV.U32 R13, RZ, RZ, R30 ;  /* 0x000000ffff0d8224 */ /* 0x010fe400078e001e */
[----:B------:R-:W-:-:S05]  /*12dc0*/  @!P0 IMAD.MOV.U32 R12, RZ, RZ, R29 ;  /* 0x000000ffff0c8224 */ /* 0x000fca00078e001d */
[----:B------:R0:W4:Y:S02]  /*12dd0*/  @!P0 LDG.E.U16 R230, desc[UR58][R12.64] ;  /* 0x0000003a0ce68981 */ /* 0x000124000c1e1500 */
[----:B0-----:R-:W-:Y:S02]  /*12de0*/  @!P0 IMAD.MOV.U32 R13, RZ, RZ, R28 ;  /* 0x000000ffff0d8224 */ /* 0x001fe400078e001c */
[----:B------:R-:W4:Y:S04]  /*12df0*/  LDL R28, [R1+0x13e8] ;  /* 0x0013e800011c7983 */ /* 0x000f280000100800 */
[----:B------:R-:W4:Y:S04]  /*12e00*/  LDL.LU R36, [R1+0xe94] ;  /* 0x000e940001247983 */ /* 0x000f280000300800 */
[----:B------:R-:W4:Y:S01]  /*12e10*/  LDL R29, [R1+0xe68] ;  /* 0x000e6800011d7983 */ /* 0x000f220000100800 */
[----:B------:R-:W-:-:S05]  /*12e20*/  @!P0 IMAD.MOV.U32 R12, RZ, RZ, R27 ;  /* 0x000000ffff0c8224 */ /* 0x000fca00078e001b */
[----:B------:R3:W4:Y:S02]  /*12e30*/  @!P0 LDG.E.U16 R231, desc[UR58][R12.64] ;  /* 0x0000003a0ce78981 */ /* 0x000724000c1e1500 */
[----:B---3--:R-:W-:Y:S02]  /*12e40*/  @!P0 IMAD.MOV.U32 R12, RZ, RZ, R24 ;  /* 0x000000ffff0c8224 */ /* 0x008fe400078e0018 */
[----:B------:R-:W3:Y:S04]  /*12e50*/  LDL R24, [R1+0xe78] ;  /* 0x000e780001187983 */ /* 0x000ee80000100800 */
[----:B------:R-:W3:Y:S04]  /*12e60*/  LDL.LU R31, [R1+0xe84] ;  /* 0x000e8400011f7983 */ /* 0x000ee80000300800 */
[----:B------:R-:W3:Y:S01]  /*12e70*/  LDL.LU R44, [R1+0xe88] ;  /* 0x000e8800012c7983 */ /* 0x000ee20000300800 */
[----:B------:R-:W-:-:S03]  /*12e80*/  @!P0 IMAD.MOV.U32 R13, RZ, RZ, R26 ;  /* 0x000000ffff0d8224 */ /* 0x000fc600078e001a */
[----:B------:R-:W3:Y:S04]  /*12e90*/  LDL.LU R26, [R1+0xe74] ;  /* 0x000e7400011a7983 */ /* 0x000ee80000300800 */
[----:B------:R0:W3:Y:S02]  /*12ea0*/  @!P0 LDG.E.U16 R237, desc[UR58][R12.64] ;  /* 0x0000003a0ced8981 */ /* 0x0000e4000c1e1500 */
[----:B0-----:R-:W-:Y:S02]  /*12eb0*/  @!P0 IMAD.MOV.U32 R12, RZ, RZ, R25 ;  /* 0x000000ffff0c8224 */ /* 0x001fe400078e0019 */
[----:B------:R-:W3:Y:S04]  /*12ec0*/  LDL.LU R25, [R1+0xe64] ;  /* 0x000e640001197983 */ /* 0x000ee80000300800 */
[----:B------:R-:W3:Y:S04]  /*12ed0*/  LDL.LU R41, [R1+0xe54] ;  /* 0x000e540001297983 */ /* 0x000ee80000300800 */
[----:B------:R-:W-:Y:S04]  /*12ee0*/  STS.U16 [R3+UR4+0x8a80], R171 ;  /* 0x008a80ab03007988 */ /* 0x000fe80008000404 */
[----:B------:R-:W3:Y:S04]  /*12ef0*/  LDL.LU R30, [R1+0xe58] ;  /* 0x000e5800011e7983 */ /* 0x000ee80000300800 */
[----:B------:R-:W-:Y:S04]  /*12f00*/  STS.U16 [R3+UR4+0xaa80], R170 ;  /* 0x00aa80aa03007988 */ /* 0x000fe80008000404 */
[----:B------:R-:W3:Y:S04]  /*12f10*/  LDL.LU R27, [R1+0xe48] ;  /* 0x000e4800011b7983 */ /* 0x000ee80000300800 */
[----:B------:R-:W-:Y:S04]  /*12f20*/  STS.U16 [R3+UR4+0x8e80], R162 ;  /* 0x008e80a203007988 */ /* 0x000fe80008000404 */
[----:B------:R0:W-:Y:S01]  /*12f30*/  STS.U16 [R3+UR4+0xae80], R161 ;  /* 0x00ae80a103007988 */ /* 0x0001e20008000404 */
[----:B--2---:R-:W-:-:S05]  /*12f40*/  @!P0 IMAD.MOV.U32 R13, RZ, RZ, R33 ;  /* 0x000000ffff0d8224 */ /* 0x004fca00078e0021 */
[----:B------:R1:W2:Y:S02]  /*12f50*/  @!P0 LDG.E.U16 R236, desc[UR58][R12.64] ;  /* 0x0000003a0cec8981 */ /* 0x0002a4000c1e1500 */
[----:B-1----:R-:W-:Y:S02]  /*12f60*/  @!P0 IMAD.MOV.U32 R12, RZ, RZ, R6 ;  /* 0x000000ffff0c8224 */ /* 0x002fe400078e0006 */
[----:B------:R-:W-:Y:S01]  /*12f70*/  @!P0 IMAD.MOV.U32 R13, RZ, RZ, R38 ;  /* 0x000000ffff0d8224 */ /* 0x000fe200078e0026 */
[----:B------:R-:W2:Y:S04]  /*12f80*/  LDL.LU R6, [R1+0xe08] ;  /* 0x000e080001067983 */ /* 0x000ea80000300800 */
[----:B------:R1:W2:Y:S02]  /*12f90*/  @!P0 LDG.E.U16 R235, desc[UR58][R12.64] ;  /* 0x0000003a0ceb8981 */ /* 0x0002a4000c1e1500 */
[----:B-1----:R-:W-:-:S02]  /*12fa0*/  @!P0 IMAD.MOV.U32 R12, RZ, RZ, R5 ;  /* 0x000000ffff0c8224 */ /* 0x002fc400078e0005 */
[----:B------:R-:W2:Y:S04]  /*12fb0*/  LDL.LU R5, [R1+0xe24] ;  /* 0x000e240001057983 */ /* 0x000ea80000300800 */
[----:B0-----:R-:W2:Y:S01]  /*12fc0*/  LDL.LU R3, [R1+0xe14] ;  /* 0x000e140001037983 */ /* 0x001ea20000300800 */
[----:B------:R-:W-:Y:S02]  /*12fd0*/  PRMT R234, RZ, 0x7610, R234 ;  /* 0x00007610ffea7816 */ /* 0x000fe400000000ea */
[----:B------:R-:W-:Y:S01]  /*12fe0*/  PRMT R233, RZ, 0x7610, R233 ;  /* 0x00007610ffe97816 */ /* 0x000fe200000000e9 */
[----:B------:R-:W2:Y:S01]  /*12ff0*/  LDL.LU R45, [R1+0xe44] ;  /* 0x000e4400012d7983 */ /* 0x000ea20000300800 */
[----:B------:R-:W-:-:S04]  /*13000*/  IMAD.MOV.U32 R150, RZ, RZ, R246 ;  /* 0x000000ffff967224 */ /* 0x000fc800078e00f6 */
[----:B------:R-:W-:Y:S02]  /*13010*/  IMAD.MOV.U32 R149, RZ, RZ, R150 ;  /* 0x000000ffff957224 */ /* 0x000fe400078e0096 */
[----:B------:R-:W-:Y:S02]  /*13020*/  IMAD.MOV.U32 R150, RZ, RZ, R151 ;  /* 0x000000ffff967224 */ /* 0x000fe400078e0097 */
[----:B------:R-:W-:Y:S02]  /*13030*/  IMAD.MOV.U32 R151, RZ, RZ, R4 ;  /* 0x000000ffff977224 */ /* 0x000fe400078e0004 */
[----:B----4-:R-:W-:-:S05]  /*13040*/  @!P0 IMAD.MOV.U32 R13, RZ, RZ, R36 ;  /* 0x000000ffff0d8224 */ /* 0x010fca00078e0024 */
[----:B------:R3:W4:Y:S02]  /*13050*/  @!P0 LDG.E.U16 R234, desc[UR58][R12.64] ;  /* 0x0000003a0cea8981 */ /* 0x000724000c1e1500 */
[----:B---3--:R-:W-:Y:S02]  /*13060*/  @!P0 IMAD.MOV.U32 R13, RZ, RZ, R31 ;  /* 0x000000ffff0d8224 */ /* 0x008fe400078e001f */
[----:B------:R-:W-:-:S05]  /*13070*/  @!P0 IMAD.MOV.U32 R12, RZ, RZ, R44 ;  /* 0x000000ffff0c8224 */ /* 0x000fca00078e002c */
[----:B------:R0:W3:Y:S02]  /*13080*/  @!P0 LDG.E.U16 R233, desc[UR58][R12.64] ;  /* 0x0000003a0ce98981 */ /* 0x0000e4000c1e1500 */
[----:B0-----:R-:W-:Y:S02]  /*13090*/  @!P0 IMAD.MOV.U32 R12, RZ, RZ, R24 ;  /* 0x000000ffff0c8224 */ /* 0x001fe400078e0018 */
[----:B------:R-:W4:Y:S04]  /*130a0*/  LDL.LU R24, [R1+0xe38] ;  /* 0x000e380001187983 */ /* 0x000f280000300800 */
[----:B------:R-:W3:Y:S04]  /*130b0*/  LDL.LU R246, [R1+0xe34] ;  /* 0x000e340001f67983 */ /* 0x000ee80000300800 */
[----:B------:R-:W3:Y:S04]  /*130c0*/  LDL R48, [R1+0x11b4] ;  /* 0x0011b40001307983 */ /* 0x000ee80000100800 */
[----:B------:R-:W3:Y:S04]  /*130d0*/  LDL R47, [R1+0x13b8] ;  /* 0x0013b800012f7983 */ /* 0x000ee80000100800 */
[----:B------:R-:W3:Y:S04]  /*130e0*/  LDL R43, [R1+0x13b0] ;  /* 0x0013b000012b7983 */ /* 0x000ee80000100800 */
[----:B------:R-:W3:Y:S04]  /*130f0*/  LDL R40, [R1+0x13cc] ;  /* 0x0013cc0001287983 */ /* 0x000ee80000100800 */
[----:B------:R-:W3:Y:S04]  /*13100*/  LDL R39, [R1+0x13a8] ;  /* 0x0013a80001277983 */ /* 0x000ee80000100800 */
[----:B------:R-:W3:Y:S04]  /*13110*/  LDL R37, [R1+0x13c4] ;  /* 0x0013c40001257983 */ /* 0x000ee80000100800 */
[----:B------:R-:W3:Y:S04]  /*13120*/  LDL R4, [R1+0x13e4] ;  /* 0x0013e40001047983 */ /* 0x000ee80000100800 */
[----:B------:R-:W3:Y:S04]  /*13130*/  LDL.LU R46, [R1+0xe18] ;  /* 0x000e1800012e7983 */ /* 0x000ee80000300800 */
[----:B------:R-:W3:Y:S04]  /*13140*/  LDL.LU R42, [R1+0xe28] ;  /* 0x000e2800012a7983 */ /* 0x000ee80000300800 */
[----:B------:R-:W3:Y:S04]  /*13150*/  LDL.LU R32, [R1+0xe04] ;  /* 0x000e040001207983 */ /* 0x000ee80000300800 */
[----:B------:R-:W-:Y:S04]  /*13160*/  STS.U16 [R28+UR4+0x8300], R213 ;  /* 0x008300d51c007988 */ /* 0x000fe80008000404 */
[----:B------:R-:W-:Y:S04]  /*13170*/  STS.U16 [R28+UR4+0xa300], R214 ;  /* 0x00a300d61c007988 */ /* 0x000fe80008000404 */
[----:B------:R-:W-:Y:S04]  /*13180*/  STS.U16 [R28+UR4+0x8700], R202 ;  /* 0x008700ca1c007988 */ /* 0x000fe80008000404 */
[----:B------:R-:W-:Y:S04]  /*13190*/  STS.U16 [R28+UR4+0xa700], R203 ;  /* 0x00a700cb1c007988 */ /* 0x000fe80008000404 */
[----:B------:R-:W-:Y:S04]  /*131a0*/  STS.U16 [R28+UR4+0x8b00], R182 ;  /* 0x008b00b61c007988 */ /* 0x000fe80008000404 */
[----:B------:R-:W-:Y:S04]  /*131b0*/  STS.U16 [R28+UR4+0xab00], R180 ;  /* 0x00ab00b41c007988 */ /* 0x000fe80008000404 */
[----:B------:R-:W-:Y:S04]  /*131c0*/  STS.U16 [R28+UR4+0x8f00], R169 ;  /* 0x008f00a91c007988 */ /* 0x000fe80008000404 */
[----:B------:R0:W-:Y:S04]  /*131d0*/  STS.U16 [R28+UR4+0xaf00], R168 ;  /* 0x00af00a81c007988 */ /* 0x0001e80008000404 */
[----:B--2---:R1:W-:Y:S04]  /*131e0*/  STL [R1+0x1418], R5 ;  /* 0x0014180501007387 */ /* 0x0043e80000100800 */
[----:B------:R2:W-:Y:S04]  /*131f0*/  STL [R1+0x141c], R3 ;  /* 0x00141c0301007387 */ /* 0x0005e80000100800 */
[----:B0-----:R-:W2:Y:S01]  /*13200*/  LDL R28, [R1+0x13bc] ;  /* 0x0013bc00011c7983 */ /* 0x001ea20000100800 */
[----:B------:R-:W-:Y:S01]  /*13210*/  PRMT R238, RZ, 0x7610, R238 ;  /* 0x00007610ffee7816 */ /* 0x000fe200000000ee */
[----:B------:R-:W-:Y:S01]  /*13220*/  @!P0 IMAD.MOV.U32 R13, RZ, RZ, R26 ;  /* 0x000000ffff0d8224 */ /* 0x000fe200078e001a */
[----:B------:R-:W-:Y:S01]  /*13230*/  PRMT R239, RZ, 0x7610, R239 ;  /* 0x00007610ffef7816 */ /* 0x000fe200000000ef */
[----:B------:R-:W2:Y:S04]  /*13240*/  LDL R35, [R1+0x11ac] ;  /* 0x0011ac0001237983 */ /* 0x000ea80000100800 */
[----:B------:R0:W2:Y:S01]  /*13250*/  @!P0 LDG.E.U16 R238, desc[UR58][R12.64] ;  /* 0x0000003a0cee8981 */ /* 0x0000a2000c1e1500 */
[----:B------:R-:W-:-:S02]  /*13260*/  PRMT R232, RZ, 0x7610, R232 ;  /* 0x00007610ffe87816 */ /* 0x000fc400000000e8 */
[----:B------:R-:W-:Y:S01]  /*13270*/  PRMT R229, RZ, 0x7610, R229 ;  /* 0x00007610ffe57816 */ /* 0x000fe200000000e5 */
[----:B------:R-:W2:Y:S01]  /*13280*/  LDL R34, [R1+0x119c] ;  /* 0x00119c0001227983 */ /* 0x000ea20000100800 */
[----:B0-----:R-:W-:Y:S02]  /*13290*/  @!P0 IMAD.MOV.U32 R12, RZ, RZ, R29 ;  /* 0x000000ffff0c8224 */ /* 0x001fe400078e001d */
[----:B------:R-:W-:Y:S01]  /*132a0*/  @!P0 IMAD.MOV.U32 R13, RZ, RZ, R25 ;  /* 0x000000ffff0d8224 */ /* 0x000fe200078e0019 */
[----:B------:R-:W-:Y:S01]  /*132b0*/  PRMT R220, RZ, 0x7610, R220 ;  /* 0x00007610ffdc7816 */ /* 0x000fe200000000dc */
[----:B------:R-:W2:Y:S04]  /*132c0*/  LDL R29, [R1+0x11a0] ;  /* 0x0011a000011d7983 */ /* 0x000ea80000100800 */
[----:B------:R0:W2:Y:S02]  /*132d0*/  @!P0 LDG.E.U16 R239, desc[UR58][R12.64] ;  /* 0x0000003a0cef8981 */ /* 0x0000a4000c1e1500 */
[----:B0-----:R-:W-:-:S02]  /*132e0*/  @!P0 IMAD.MOV.U32 R12, RZ, RZ, R30 ;  /* 0x000000ffff0c8224 */ /* 0x001fc400078e001e */
[----:B------:R-:W-:-:S05]  /*132f0*/  @!P0 IMAD.MOV.U32 R13, RZ, RZ, R41 ;  /* 0x000000ffff0d8224 */ /* 0x000fca00078e0029 */
[----:B------:R0:W2:Y:S02]  /*13300*/  @!P0 LDG.E.U16 R232, desc[UR58][R12.64] ;  /* 0x0000003a0ce88981 */ /* 0x0000a4000c1e1500 */
[----:B0-----:R-:W-:Y:S02]  /*13310*/  @!P0 IMAD.MOV.U32 R12, RZ, RZ, R27 ;  /* 0x000000ffff0c8224 */ /* 0x001fe400078e001b */
[----:B------:R-:W-:-:S05]  /*13320*/  @!P0 IMAD.MOV.U32 R13, RZ, RZ, R45 ;  /* 0x000000ffff0d8224 */ /* 0x000fca00078e002d */
[----:B------:R4:W2:Y:S01]  /*13330*/  @!P0 LDG.E.U16 R229, desc[UR58][R12.64] ;  /* 0x0000003a0ce58981 */ /* 0x0008a2000c1e1500 */
[----:B------:R-:W-:Y:S02]  /*13340*/  PRMT R214, RZ, 0x7610, R214 ;  /* 0x00007610ffd67816 */ /* 0x000fe400000000d6 */
[----:B------:R-:W-:Y:S02]  /*13350*/  PRMT R213, RZ, 0x7610, R213 ;  /* 0x00007610ffd57816 */ /* 0x000fe400000000d5 */
[----:B------:R-:W-:Y:S02]  /*13360*/  PRMT R205, RZ, 0x7610, R205 ;  /* 0x00007610ffcd7816 */ /* 0x000fe400000000cd */
[----:B------:R-:W-:Y:S02]  /*13370*/  PRMT R204, RZ, 0x7610, R204 ;  /* 0x00007610ffcc7816 */ /* 0x000fe400000000cc */
[----:B------:R-:W-:Y:S02]  /*13380*/  PRMT R203, RZ, 0x7610, R203 ;  /* 0x00007610ffcb7816 */ /* 0x000fe400000000cb */
[----:B------:R-:W-:-:S02]  /*13390*/  PRMT R202, RZ, 0x7610, R202 ;  /* 0x00007610ffca7816 */ /* 0x000fc400000000ca */
[----:B------:R-:W-:Y:S01]  /*133a0*/  PRMT R201, RZ, 0x7610, R201 ;  /* 0x00007610ffc97816 */ /* 0x000fe200000000c9 */
[----:B----4-:R-:W-:Y:S02]  /*133b0*/  @!P0 IMAD.MOV.U32 R12, RZ, RZ, R24 ;  /* 0x000000ffff0c8224 */ /* 0x010fe400078e0018 */
[----:B---3--:R-:W-:-:S05]  /*133c0*/  @!P0 IMAD.MOV.U32 R13, RZ, RZ, R246 ;  /* 0x000000ffff0d8224 */ /* 0x008fca00078e00f6 */
[----:B------:R0:W3:Y:S02]  /*133d0*/  @!P0 LDG.E.U16 R220, desc[UR58][R12.64] ;  /* 0x0000003a0cdc8981 */ /* 0x0000e4000c1e1500 */
[----:B0-----:R-:W-:Y:S02]  /*133e0*/  @!P0 IMAD.MOV.U32 R13, RZ, RZ, R5 ;  /* 0x000000ffff0d8224 */ /* 0x001fe400078e0005 */
[----:B-1----:R-:W4:Y:S01]  /*133f0*/  LDL R5, [R1+0x118c] ;  /* 0x00118c0001057983 */ /* 0x002f220000100800 */
[----:B------:R-:W-:-:S05]  /*13400*/  @!P0 IMAD.MOV.U32 R12, RZ, RZ, R42 ;  /* 0x000000ffff0c8224 */ /* 0x000fca00078e002a */
[----:B------:R0:W3:Y:S02]  /*13410*/  @!P0 LDG.E.U16 R214, desc[UR58][R12.64] ;  /* 0x0000003a0cd68981 */ /* 0x0000e4000c1e1500 */
[----:B0-----:R-:W-:Y:S02]  /*13420*/  @!P0 IMAD.MOV.U32 R12, RZ, RZ, R46 ;  /* 0x000000ffff0c8224 */ /* 0x001fe400078e002e */
[----:B------:R-:W-:Y:S02]  /*13430*/  @!P0 IMAD.MOV.U32 R13, RZ, RZ, R3 ;  /* 0x000000ffff0d8224 */ /* 0x000fe400078e0003 */
[----:B--2---:R-:W2:Y:S04]  /*13440*/  LDL R3, [R1+0x1190] ;  /* 0x0011900001037983 */ /* 0x004ea80000100800 */
[----:B------:R0:W3:Y:S02]  /*13450*/  @!P0 LDG.E.U16 R213, desc[UR58][R12.64] ;  /* 0x0000003a0cd58981 */ /* 0x0000e4000c1e1500 */
[----:B0-----:R-:W-:-:S02]  /*13460*/  @!P0 IMAD.MOV.U32 R12, RZ, RZ, R6 ;  /* 0x000000ffff0c8224 */ /* 0x001fc400078e0006 */
[----:B------:R-:W-:-:S05]  /*13470*/  @!P0 IMAD.MOV.U32 R13, RZ, RZ, R32 ;  /* 0x000000ffff0d8224 */ /* 0x000fca00078e0020 */
[----:B------:R0:W3:Y:S02]  /*13480*/  @!P0 LDG.E.U16 R205, desc[UR58][R12.64] ;  /* 0x0000003a0ccd8981 */ /* 0x0000e4000c1e1500 */
[----:B0-----:R-:W-:Y:S02]  /*13490*/  @!P0 IMAD.MOV.U32 R12, RZ, RZ, R251 ;  /* 0x000000ffff0c8224 */ /* 0x001fe400078e00fb */
[----:B------:R-:W-:-:S05]  /*134a0*/  @!P0 IMAD.MOV.U32 R13, RZ, RZ, R250 ;  /* 0x000000ffff0d8224 */ /* 0x000fca00078e00fa */
[----:B------:R0:W3:Y:S02]  /*134b0*/  @!P0 LDG.E.U16 R204, desc[UR58][R12.64] ;  /* 0x0000003a0ccc8981 */ /* 0x0000e4000c1e1500 */
[----:B0-----:R-:W-:Y:S02]  /*134c0*/  @!P0 IMAD.MOV.U32 R12, RZ, RZ, R47 ;  /* 0x000000ffff0c8224 */ /* 0x001fe400078e002f */
[----:B------:R-:W-:-:S05]  /*134d0*/  @!P0 IMAD.MOV.U32 R13, RZ, RZ, R48 ;  /* 0x000000ffff0d8224 */ /* 0x000fca00078e0030 */
[----:B------:R0:W3:Y:S04]  /*134e0*/  @!P0 LDG.E.U16 R203, desc[UR58][R12.64] ;  /* 0x0000003a0ccb8981 */ /* 0x0000e8000c1e1500 */
[----:B------:R-:W-:Y:S01]  /*134f0*/  STL [R1+0x1420], R6 ;  /* 0x0014200601007387 */ /* 0x000fe20000100800 */
[----:B0-----:R-:W-:Y:S02]  /*13500*/  @!P0 IMAD.MOV.U32 R12, RZ, RZ, R40 ;  /* 0x000000ffff0c8224 */ /* 0x001fe400078e0028 */
[----:B------:R-:W-:Y:S01]  /*13510*/  @!P0 IMAD.MOV.U32 R13, RZ, RZ, R43 ;  /* 0x000000ffff0d8224 */ /* 0x000fe200078e002b */
[----:B------:R-:W-:Y:S04]  /*13520*/  STL [R1+0x1428], R251 ;  /* 0x001428fb01007387 */ /* 0x000fe80000100800 */
[----:B------:R0:W3:Y:S04]  /*13530*/  @!P0 LDG.E.U16 R202, desc[UR58][R12.64] ;  /* 0x0000003a0cca8981 */ /* 0x0000e8000c1e1500 */
[----:B------:R-:W-:Y:S04]  /*13540*/  STL [R1+0x1424], R250 ;  /* 0x001424fa01007387 */ /* 0x000fe80000100800 */
[----:B------:R-:W3:Y:S01]  /*13550*/  LDL R43, [R1+0x117c] ;  /* 0x00117c00012b7983 */ /* 0x000ee20000100800 */
[----:B0-----:R-:W-:-:S02]  /*13560*/  @!P0 IMAD.MOV.U32 R12, RZ, RZ, R37 ;  /* 0x000000ffff0c8224 */ /* 0x001fc400078e0025 */
[----:B------:R-:W-:Y:S01]  /*13570*/  @!P0 IMAD.MOV.U32 R13, RZ, RZ, R39 ;  /* 0x000000ffff0d8224 */ /* 0x000fe200078e0027 */
[----:B------:R-:W3:Y:S04]  /*13580*/  LDL R40, [R1+0x116c] ;  /* 0x00116c0001287983 */ /* 0x000ee80000100800 */
[----:B------:R-:W3:Y:S04]  /*13590*/  LDL R39, [R1+0x1180] ;  /* 0x0011800001277983 */ /* 0x000ee80000100800 */
[----:B------:R0:W3:Y:S04]  /*135a0*/  @!P0 LDG.E.U16 R201, desc[UR58][R12.64] ;  /* 0x0000003a0cc98981 */ /* 0x0000e8000c1e1500 */
[----:B------:R-:W3:Y:S01]  /*135b0*/  LDL R37, [R1+0x115c] ;  /* 0x00115c0001257983 */ /* 0x000ee20000100800 */
[----:B------:R-:W-:-:S03]  /*135c0*/  PRMT R200, RZ, 0x7610, R200 ;  /* 0x00007610ffc87816 */ /* 0x000fc600000000c8 */
[----:B------:R-:W-:Y:S01]  /*135d0*/  STS.U16 [R4+UR4+0x8380], R243 ;  /* 0x008380f304007988 */ /* 0x000fe20008000404 */
[----:B0-----:R-:W-:-:S03]  /*135e0*/  @!P0 IMAD.MOV.U32 R12, RZ, RZ, R28 ;  /* 0x000000ffff0c8224 */ /* 0x001fc600078e001c */
[----:B------:R-:W3:Y:S01]  /*135f0*/  LDL R28, [R1+0x1170] ;  /* 0x00117000011c7983 */ /* 0x000ee20000100800 */
[----:B------:R-:W-:-:S03]  /*13600*/  @!P0 IMAD.MOV.U32 R13, RZ, RZ, R35 ;  /* 0x000000ffff0d8224 */ /* 0x000fc600078e0023 */
[----:B------:R-:W-:Y:S04]  /*13610*/  STS.U16 [R4+UR4+0xa380], R244 ;  /* 0x00a380f404007988 */ /* 0x000fe80008000404 */
[----:B------:R-:W-:Y:S04]  /*13620*/  STS.U16 [R4+UR4+0x8780], R241 ;  /* 0x008780f104007988 */ /* 0x000fe80008000404 */
[----:B------:R-:W-:Y:S04]  /*13630*/  STS.U16 [R4+UR4+0xa780], R242 ;  /* 0x00a780f204007988 */ /* 0x000fe80008000404 */
[----:B------:R0:W-:Y:S04]  /*13640*/  STS.U16 [R4+UR4+0x8b80], R199 ;  /* 0x008b80c704007988 */ /* 0x0001e80008000404 */
[----:B------:R1:W3:Y:S04]  /*13650*/  @!P0 LDG.E.U16 R200, desc[UR58][R12.64] ;  /* 0x0000003a0cc88981 */ /* 0x0002e8000c1e1500 */
[----:B------:R-:W3:Y:S01]  /*13660*/  LDL R35, [R1+0x1140] ;  /* 0x0011400001237983 */ /* 0x000ee20000100800 */
[----:B0-----:R-:W-:-:S02]  /*13670*/  PRMT R199, RZ, 0x7610, R199 ;  /* 0x00007610ffc77816 */ /* 0x001fc400000000c7 */
[----:B------:R-:W-:Y:S01]  /*13680*/  PRMT R198, RZ, 0x7610, R198 ;  /* 0x00007610ffc67816 */ /* 0x000fe200000000c6 */
[----:B------:R-:W3:Y:S01]  /*13690*/  LDL R47, [R1+0x113c] ;  /* 0x00113c00012f7983 */ /* 0x000ee20000100800 */
[----:B-1----:R-:W-:Y:S02]  /*136a0*/  @!P0 IMAD.MOV.U32 R12, RZ, RZ, R29 ;  /* 0x000000ffff0c8224 */ /* 0x002fe400078e001d */
[----:B------:R-:W-:Y:S01]  /*136b0*/  @!P0 IMAD.MOV.U32 R13, RZ, RZ, R34 ;  /* 0x000000ffff0d8224 */ /* 0x000fe200078e0022 */
[----:B------:R-:W3:Y:S04]  /*136c0*/  LDL R29, [R1+0x114c] ;  /* 0x00114c00011d7983 */ /* 0x000ee80000100800 */
[----:B------:R-:W3:Y:S04]  /*136d0*/  LDL R34, [R1+0x1160] ;  /* 0x0011600001227983 */ /* 0x000ee80000100800 */
[----:B------:R4:W3:Y:S01]  /*136e0*/  @!P0 LDG.E.U16 R199, desc[UR58][R12.64] ;  /* 0x0000003a0cc78981 */ /* 0x0008e2000c1e1500 */
[----:B------:R-:W-:-:S03]  /*136f0*/  PRMT R197, RZ, 0x7610, R197 ;  /* 0x00007610ffc57816 */ /* 0x000fc600000000c5 */
[----:B------:R-:W-:Y:S04]  /*13700*/  STS.U16 [R4+UR4+0xab80], R240 ;  /* 0x00ab80f004007988 */ /* 0x000fe80008000404 */
[----:B------:R-:W-:Y:S04]  /*13710*/  STS.U16 [R4+UR4+0x8f80], R176 ;  /* 0x008f80b004007988 */ /* 0x000fe80008000404 */
[----:B------:R0:W-:Y:S01]  /*13720*/  STS.U16 [R4+UR4+0xaf80], R178 ;  /* 0x00af80b204007988 */ /* 0x0001e20008000404 */
[----:B------:R-:W-:Y:S01]  /*13730*/  PRMT R196, RZ, 0x7610, R196 ;  /* 0x00007610ffc47816 */ /* 0x000fe200000000c4 */
[----:B----4-:R-:W-:-:S02]  /*13740*/  @!P0 IMAD.MOV.U32 R13, RZ, RZ, R5 ;  /* 0x000000ffff0d8224 */ /* 0x010fc400078e0005 */
[----:B------:R-:W4:Y:S04]  /*13750*/  LDL R5, [R1+0x1150] ;  /* 0x0011500001057983 */ /* 0x000f280000100800 */
[----:B------:R-:W4:Y:S01]  /*13760*/  LDL.LU R6, [R1+0xe3c] ;  /* 0x000e3c0001067983 */ /* 0x000f220000300800 */
[----:B--2---:R-:W-:-:S03]  /*13770*/  @!P0 IMAD.MOV.U32 R12, RZ, RZ, R3 ;  /* 0x000000ffff0c8224 */ /* 0x004fc600078e0003 */
[----:B------:R-:W2:Y:S04]  /*13780*/  LDL.LU R3, [R1+0xe10] ;  /* 0x000e100001037983 */ /* 0x000ea80000300800 */
[----:B------:R-:W2:Y:S04]  /*13790*/  LDL.LU R249, [R1+0xe2c] ;  /* 0x000e2c0001f97983 */ /* 0x000ea80000300800 */
[----:B------:R3:W2:Y:S04]  /*137a0*/  @!P0 LDG.E.U16 R198, desc[UR58][R12.64] ;  /* 0x0000003a0cc68981 */ /* 0x0006a8000c1e1500 */
[----:B------:R-:W2:Y:S04]  /*137b0*/  LDL.LU R248, [R1+0xe00] ;  /* 0x000e000001f87983 */ /* 0x000ea80000300800 */
[----:B0-----:R-:W2:Y:S01]  /*137c0*/  LDL.LU R4, [R1+0xe1c] ;  /* 0x000e1c0001047983 */ /* 0x001ea20000300800 */
[----:B------:R-:W-:-:S02]  /*137d0*/  PRMT R195, RZ, 0x7610, R195 ;  /* 0x00007610ffc37816 */ /* 0x000fc400000000c3 */
[----:B------:R-:W-:Y:S02]  /*137e0*/  PRMT R194, RZ, 0x7610, R194 ;  /* 0x00007610ffc27816 */ /* 0x000fe400000000c2 */
[----:B------:R-:W-:Y:S02]  /*137f0*/  PRMT R193, RZ, 0x7610, R193 ;  /* 0x00007610ffc17816 */ /* 0x000fe400000000c1 */
[----:B------:R-:W-:Y:S02]  /*13800*/  PRMT R192, RZ, 0x7610, R192 ;  /* 0x00007610ffc07816 */ /* 0x000fe400000000c0 */
[----:B------:R-:W-:Y:S01]  /*13810*/  PRMT R191, RZ, 0x7610, R191 ;  /* 0x00007610ffbf7816 */ /* 0x000fe200000000bf */
[----:B------:R0:W-:Y:S04]  /*13820*/  STS.U16 [R0+UR4+0xc00], R190 ;  /* 0x000c00be00007988 */ /* 0x0001e80008000404 */
[----:B------:R1:W-:Y:S01]  /*13830*/  STS.U16 [R0+UR4+0xe00], R189 ;  /* 0x000e00bd00007988 */ /* 0x0003e20008000404 */
[----:B------:R-:W-:-:S02]  /*13840*/  PRMT R188, RZ, 0x7610, R188 ;  /* 0x00007610ffbc7816 */ /* 0x000fc400000000bc */
[----:B------:R-:W-:Y:S01]  /*13850*/  PRMT R187, RZ, 0x7610, R187 ;  /* 0x00007610ffbb7816 */ /* 0x000fe200000000bb */
[----:B------:R1:W-:Y:S01]  /*13860*/  STS.U16 [R0+UR4+0xa00], R186 ;  /* 0x000a00ba00007988 */ /* 0x0003e20008000404 */
[----:B---3--:R-:W-:-:S03]  /*13870*/  @!P0 IMAD.MOV.U32 R13, RZ, RZ, R43 ;  /* 0x000000ffff0d8224 */ /* 0x008fc600078e002b */
[----:B------:R3:W-:Y:S04]  /*13880*/  STS.U16 [R0+UR4+0x800], R185 ;  /* 0x000800b900007988 */ /* 0x0007e80008000404 */
[----:B------:R-:W3:Y:S01]  /*13890*/  LDL R43, [R1+0x112c] ;  /* 0x00112c00012b7983 */ /* 0x000ee20000100800 */
[----:B------:R-:W-:Y:S01]  /*138a0*/  @!P0 IMAD.MOV.U32 R12, RZ, RZ, R39 ;  /* 0x000000ffff0c8224 */ /* 0x000fe200078e0027 */
[----:B------:R-:W-:Y:S02]  /*138b0*/  PRMT R184, RZ, 0x7610, R184 ;  /* 0x00007610ffb87816 */ /* 0x000fe400000000b8 */
[----:B------:R-:W2:Y:S04]  /*138c0*/  LDL R39, [R1+0x1130] ;  /* 0x0011300001277983 */ /* 0x000ea80000100800 */
[----:B------:R0:W2:Y:S01]  /*138d0*/  @!P0 LDG.E.U16 R197, desc[UR58][R12.64] ;  /* 0x0000003a0cc58981 */ /* 0x0000a2000c1e1500 */
[----:B------:R-:W-:-:S02]  /*138e0*/  PRMT R183, RZ, 0x7610, R183 ;  /* 0x00007610ffb77816 */ /* 0x000fc400000000b7 */
[----:B------:R-:W-:Y:S01]  /*138f0*/  PRMT R182, RZ, 0x7610, R182 ;  /* 0x00007610ffb67816 */ /* 0x000fe200000000b6 */
[----:B------:R1:W-:Y:S01]  /*13900*/  STS.U16 [R0+UR4+0x600], R181 ;  /* 0x000600b500007988 */ /* 0x0003e20008000404 */
[----:B------:R-:W-:-:S03]  /*13910*/  PRMT R180, RZ, 0x7610, R180 ;  /* 0x00007610ffb47816 */ /* 0x000fc600000000b4 */
[----:B------:R1:W-:Y:S01]  /*13920*/  STS.U16 [R0+UR4+0x400], R179 ;  /* 0x000400b300007988 */ /* 0x0003e20008000404 */
[----:B0-----:R-:W-:Y:S02]  /*13930*/  @!P0 IMAD.MOV.U32 R12, RZ, RZ, R28 ;  /* 0x000000ffff0c8224 */ /* 0x001fe400078e001c */
[----:B------:R-:W-:Y:S01]  /*13940*/  @!P0 IMAD.MOV.U32 R13, RZ, RZ, R40 ;  /* 0x000000ffff0d8224 */ /* 0x000fe200078e0028 */
[----:B------:R-:W2:Y:S04]  /*13950*/  LDL R28, [R1+0x1120] ;  /* 0x00112000011c7983 */ /* 0x000ea80000100800 */
[----:B------:R-:W2:Y:S04]  /*13960*/  LDL R40, [R1+0x111c] ;  /* 0x00111c0001287983 */ /* 0x000ea80000100800 */
[----:B------:R0:W2:Y:S01]  /*13970*/  @!P0 LDG.E.U16 R196, desc[UR58][R12.64] ;  /* 0x0000003a0cc48981 */ /* 0x0000a2000c1e1500 */
[----:B------:R-:W-:-:S03]  /*13980*/  PRMT R178, RZ, 0x7610, R178 ;  /* 0x00007610ffb27816 */ /* 0x000fc600000000b2 */
[----:B------:R1:W-:Y:S01]  /*13990*/  STS.U16 [R0+UR4+0x200], R177 ;  /* 0x000200b100007988 */ /* 0x0003e20008000404 */
[----:B------:R-:W-:-:S03]  /*139a0*/  PRMT R176, RZ, 0x7610, R176 ;  /* 0x00007610ffb07816 */ /* 0x000fc600000000b0 */
[----:B------:R1:W-:Y:S01]  /*139b0*/  STS.U16 [R0+UR4+0x1e00], R175 ;  /* 0x001e00af00007988 */ /* 0x0003e20008000404 */
[----:B0-----:R-:W-:-:S03]  /*139c0*/  @!P0 IMAD.MOV.U32 R13, RZ, RZ, R37 ;  /* 0x000000ffff0d8224 */ /* 0x001fc600078e0025 */
[----:B------:R-:W2:Y:S04]  /*139d0*/  LDL R37, [R1+0x110c] ;  /* 0x00110c0001257983 */ /* 0x000ea80000100800 */
[----:B------:R0:W-:Y:S01]  /*139e0*/  STS.U16 [R0+UR4+0x2000], R174 ;  /* 0x002000ae00007988 */ /* 0x0001e20008000404 */
[----:B------:R-:W-:Y:S02]  /*139f0*/  PRMT R173, RZ, 0x7610, R173 ;  /* 0x00007610ffad7816 */ /* 0x000fe400000000ad */
[----:B------:R-:W-:Y:S02]  /*13a00*/  PRMT R172, RZ, 0x7610, R172 ;  /* 0x00007610ffac7816 */ /* 0x000fe400000000ac */
[----:B------:R-:W-:Y:S02]  /*13a10*/  PRMT R171, RZ, 0x7610, R171 ;  /* 0x00007610ffab7816 */ /* 0x000fe400000000ab */
[----:B------:R-:W-:-:S02]  /*13a20*/  PRMT R170, RZ, 0x7610, R170 ;  /* 0x00007610ffaa7816 */ /* 0x000fc400000000aa */
[----:B------:R-:W-:Y:S01]  /*13a30*/  PRMT R169, RZ, 0x7610, R169 ;  /* 0x00007610ffa97816 */ /* 0x000fe200000000a9 */
[----:B------:R-:W-:Y:S01]  /*13a40*/  @!P0 IMAD.MOV.U32 R12, RZ, RZ, R34 ;  /* 0x000000ffff0c8224 */ /* 0x000fe200078e0022 */
[----:B------:R-:W-:Y:S01]  /*13a50*/  PRMT R168, RZ, 0x7610, R168 ;  /* 0x00007610ffa87816 */ /* 0x000fe200000000a8 */
[----:B------:R-:W2:Y:S04]  /*13a60*/  LDL R34, [R1+0x1110] ;  /* 0x0011100001227983 */ /* 0x000ea80000100800 */
[----:B------:R1:W2:Y:S04]  /*13a70*/  @!P0 LDG.E.U16 R195, desc[UR58][R12.64] ;  /* 0x0000003a0cc38981 */ /* 0x0002a8000c1e1500 */
[----:B------:R0:W-:Y:S04]  /*13a80*/  STS.U16 [R0+UR4+0x3000], R167 ;  /* 0x003000a700007988 */ /* 0x0001e80008000404 */
[----:B------:R0:W-:Y:S01]  /*13a90*/  STS.U16 [R0+UR4+0x3200], R166 ;  /* 0x003200a600007988 */ /* 0x0001e20008000404 */
[----:B-1----:R-:W-:-:S03]  /*13aa0*/  @!P0 IMAD.MOV.U32 R13, RZ, RZ, R29 ;  /* 0x000000ffff0d8224 */ /* 0x002fc600078e001d */
[----:B------:R-:W2:Y:S01]  /*13ab0*/  LDL R29, [R1+0x10fc] ;  /* 0x0010fc00011d7983 */ /* 0x000ea20000100800 */
[----:B------:R-:W-:Y:S02]  /*13ac0*/  PRMT R165, RZ, 0x7610, R165 ;  /* 0x00007610ffa57816 */ /* 0x000fe400000000a5 */
[----:B------:R-:W-:Y:S01]  /*13ad0*/  PRMT R164, RZ, 0x7610, R164 ;  /* 0x00007610ffa47816 */ /* 0x000fe200000000a4 */
[----:B------:R-:W2:Y:S01]  /*13ae0*/  LDL R49, [R1+0xf0c] ;  /* 0x000f0c0001317983 */ /* 0x000ea20000100800 */
[----:B------:R-:W-:-:S03]  /*13af0*/  PRMT R163, RZ, 0x7610, R163 ;  /* 0x00007610ffa37816 */ /* 0x000fc600000000a3 */
[----:B------:R-:W2:Y:S01]  /*13b00*/  LDL R48, [R1+0xefc] ;  /* 0x000efc0001307983 */ /* 0x000ea20000100800 */
[----:B----4-:R-:W-:-:S03]  /*13b10*/  @!P0 IMAD.MOV.U32 R12, RZ, RZ, R5 ;  /* 0x000000ffff0c8224 */ /* 0x010fc600078e0005 */
[----:B------:R-:W4:Y:S04]  /*13b20*/  LDL R5, [R1+0x1100] ;  /* 0x0011000001057983 */ /* 0x000f280000100800 */
[----:B------:R1:W4:Y:S02]  /*13b30*/  @!P0 LDG.E.U16 R194, desc[UR58][R12.64] ;  /* 0x0000003a0cc28981 */ /* 0x000324000c1e1500 */
[----:B-1----:R-:W-:Y:S02]  /*13b40*/  @!P0 IMAD.MOV.U32 R12, RZ, RZ, R35 ;  /* 0x000000ffff0c8224 */ /* 0x002fe400078e0023 */
        /* <DEDUP_REMOVED lines=9> */
[----:B-1----:R-:W-:Y:S02]  /*13be0*/  @!P0 IMAD.MOV.U32 R12, RZ, RZ, R28 ;  /* 0x000000ffff0c8224 */ /* 0x002fe400078e001c */
[----:B------:R-:W2:Y:S01]  /*13bf0*/  LDL R28, [R1+0x10d0] ;  /* 0x0010d000011c7983 */ /* 0x000ea20000100800 */
[----:B------:R-:W-:-:S03]  /*13c00*/  @!P0 IMAD.MOV.U32 R13, RZ, RZ, R40 ;  /* 0x000000ffff0d8224 */ /* 0x000fc600078e0028 */
[----:B------:R-:W2:Y:S04]  /*13c10*/  LDL R40, [R1+0x10cc] ;  /* 0x0010cc0001287983 */ /* 0x000ea80000100800 */
[----:B------:R1:W2:Y:S02]  /*13c20*/  @!P0 LDG.E.U16 R191, desc[UR58][R12.64] ;  /* 0x0000003a0cbf8981 */ /* 0x0002a4000c1e1500 */
[----:B-1----:R-:W-:Y:S02]  /*13c30*/  @!P0 IMAD.MOV.U32 R13, RZ, RZ, R37 ;  /* 0x000000ffff0d8224 */ /* 0x002fe400078e0025 */
[----:B------:R-:W2:Y:S01]  /*13c40*/  LDL R37, [R1+0x10bc] ;  /* 0x0010bc0001257983 */ /* 0x000ea20000100800 */
[----:B------:R-:W-:Y:S02]  /*13c50*/  PRMT R190, RZ, 0x7610, R190 ;  /* 0x00007610ffbe7816 */ /* 0x000fe400000000be */
[----:B------:R-:W-:Y:S01]  /*13c60*/  PRMT R189, RZ, 0x7610, R189 ;  /* 0x00007610ffbd7816 */ /* 0x000fe200000000bd */
[----:B------:R-:W-:-:S02]  /*13c70*/  @!P0 IMAD.MOV.U32 R12, RZ, RZ, R34 ;  /* 0x000000ffff0c8224 */ /* 0x000fc400078e0022 */
[----:B------:R-:W2:Y:S04]  /*13c80*/  LDL R34, [R1+0x10c0] ;  /* 0x0010c00001227983 */ /* 0x000ea80000100800 */
[----:B------:R1:W2:Y:S02]  /*13c90*/  @!P0 LDG.E.U16 R190, desc[UR58][R12.64] ;  /* 0x0000003a0cbe8981 */ /* 0x0002a4000c1e1500 */
[----:B-1----:R-:W-:Y:S02]  /*13ca0*/  @!P0 IMAD.MOV.U32 R13, RZ, RZ, R29 ;  /* 0x000000ffff0d8224 */ /* 0x002fe400078e001d */
[----:B------:R-:W2:Y:S01]  /*13cb0*/  LDL R29, [R1+0x10ac] ;  /* 0x0010ac00011d7983 */ /* 0x000ea20000100800 */
[----:B------:R-:W-:Y:S01]  /*13cc0*/  PRMT R186, RZ, 0x7610, R186 ;  /* 0x00007610ffba7816 */ /* 0x000fe200000000ba */
[----:B----4-:R-:W-:-:S02]  /*13cd0*/  @!P0 IMAD.MOV.U32 R12, RZ, RZ, R5 ;  /* 0x000000ffff0c8224 */ /* 0x010fc400078e0005 */
        /* <DEDUP_REMOVED lines=74> */
[----:B0-----:R-:W-:Y:S01]  /*14180*/  PRMT R174, RZ, 0x7610, R174 ;  /* 0x00007610ffae7816 */ /* 0x001fe200000000ae */
[----:B------:R-:W-:-:S02]  /*14190*/  @!P0 IMAD.MOV.U32 R12, RZ, RZ, R34 ;  /* 0x000000ffff0c8224 */ /* 0x000fc400078e0022 */
[----:B------:R-:W2:Y:S04]  /*141a0*/  LDL R34, [R1+0xfd0] ;  /* 0x000fd00001227983 */ /* 0x000ea80000100800 */
[----:B------:R0:W2:Y:S02]  /*141b0*/  @!P0 LDG.E.U16 R175, desc[UR58][R12.64] ;  /* 0x0000003a0caf8981 */ /* 0x0000a4000c1e1500 */
[----:B0-----:R-:W-:Y:S02]  /*141c0*/  @!P0 IMAD.MOV.U32 R13, RZ, RZ, R29 ;  /* 0x000000ffff0d8224 */ /* 0x001fe400078e001d */
[----:B------:R-:W2:Y:S01]  /*141d0*/  LDL R29, [R1+0xfbc] ;  /* 0x000fbc00011d7983 */ /* 0x000ea20000100800 */
[----:B----4-:R-:W-:-:S03]  /*141e0*/  @!P0 IMAD.MOV.U32 R12, RZ, RZ, R5 ;  /* 0x000000ffff0c8224 */ /* 0x010fc600078e0005 */
        /* <DEDUP_REMOVED lines=72> */
[----:B------:R-:W2:Y:S04]  /*14670*/  LDL R37, [R1+0xecc] ;  /* 0x000ecc0001257983 */ /* 0x000ea80000100800 */
[----:B------:R0:W-:Y:S04]  /*14680*/  STS.U16 [R0+UR4+0x2200], R160 ;  /* 0x002200a000007988 */ /* 0x0001e80008000404 */
[----:B------:R1:W-:Y:S01]  /*14690*/  STS.U16 [R0+UR4+0x2400], R159 ;  /* 0x0024009f00007988 */ /* 0x0003e20008000404 */
[----:B0-----:R-:W-:Y:S01]  /*146a0*/  PRMT R160, RZ, 0x7610, R160 ;  /* 0x00007610ffa07816 */ /* 0x001fe200000000a0 */
[----:B------:R-:W-:Y:S01]  /*146b0*/  @!P0 IMAD.MOV.U32 R12, RZ, RZ, R34 ;  /* 0x000000ffff0c8224 */ /* 0x000fe200078e0022 */
[----:B------:R-:W-:Y:S01]  /*146c0*/  PRMT R158, RZ, 0x7610, R158 ;  /* 0x00007610ff9e7816 */ /* 0x000fe2000000009e */
[----:B------:R0:W-:Y:S01]  /*146d0*/  STS.U16 [R0+UR4+0x4800], R157 ;  /* 0x0048009d00007988 */ /* 0x0001e20008000404 */
[----:B-1----:R-:W-:-:S03]  /*146e0*/  PRMT R159, RZ, 0x7610, R159 ;  /* 0x00007610ff9f7816 */ /* 0x002fc6000000009f */
[----:B------:R1:W2:Y:S04]  /*146f0*/  @!P0 LDG.E.U16 R160, desc[UR58][R12.64] ;  /* 0x0000003a0ca08981 */ /* 0x0002a8000c1e1500 */
[----:B------:R-:W2:Y:S01]  /*14700*/  LDL R34, [R1+0xed0] ;  /* 0x000ed00001227983 */ /* 0x000ea20000100800 */
[----:B-1----:R-:W-:Y:S01]  /*14710*/  @!P0 IMAD.MOV.U32 R13, RZ, RZ, R29 ;  /* 0x000000ffff0d8224 */ /* 0x002fe200078e001d */
[----:B0-----:R-:W-:Y:S02]  /*14720*/  PRMT R157, RZ, 0x7610, R157 ;  /* 0x00007610ff9d7816 */ /* 0x001fe4000000009d */
[----:B------:R0:W-:Y:S04]  /*14730*/  STS.U16 [R0+UR4+0x3e00], R156 ;  /* 0x003e009c00007988 */ /* 0x0001e80008000404 */
[----:B------:R-:W2:Y:S01]  /*14740*/  LDL R29, [R1+0xebc] ;  /* 0x000ebc00011d7983 */ /* 0x000ea20000100800 */
[----:B0-----:R-:W-:-:S02]  /*14750*/  PRMT R156, RZ, 0x7610, R156 ;  /* 0x00007610ff9c7816 */ /* 0x001fc4000000009c */
[----:B------:R-:W-:Y:S01]  /*14760*/  PRMT R155, RZ, 0x7610, R155 ;  /* 0x00007610ff9b7816 */ /* 0x000fe2000000009b */
[----:B----4-:R-:W-:Y:S02]  /*14770*/  @!P0 IMAD.MOV.U32 R12, RZ, RZ, R5 ;  /* 0x000000ffff0c8224 */ /* 0x010fe400078e0005 */
[----:B------:R-:W4:Y:S04]  /*14780*/  LDL R5, [R1+0xec0] ;  /* 0x000ec00001057983 */ /* 0x000f280000100800 */
[----:B------:R0:W4:Y:S02]  /*14790*/  @!P0 LDG.E.U16 R159, desc[UR58][R12.64] ;  /* 0x0000003a0c9f8981 */ /* 0x000124000c1e1500 */
[----:B0-----:R-:W-:Y:S02]  /*147a0*/  @!P0 IMAD.MOV.U32 R12, RZ, RZ, R35 ;  /* 0x000000ffff0c8224 */ /* 0x001fe400078e0023 */
[----:B------:R-:W-:Y:S01]  /*147b0*/  @!P0 IMAD.MOV.U32 R13, RZ, RZ, R49 ;  /* 0x000000ffff0d8224 */ /* 0x000fe200078e0031 */
[----:B------:R-:W4:Y:S04]  /*147c0*/  LDL R35, [R1+0xeb0] ;  /* 0x000eb00001237983 */ /* 0x000f280000100800 */
[----:B------:R0:W4:Y:S02]  /*147d0*/  @!P0 LDG.E.U16 R158, desc[UR58][R12.64] ;  /* 0x0000003a0c9e8981 */ /* 0x000124000c1e1500 */
[----:B0-----:R-:W-:-:S02]  /*147e0*/  @!P0 IMAD.MOV.U32 R12, RZ, RZ, R47 ;  /* 0x000000ffff0c8224 */ /* 0x001fc400078e002f */
[----:B------:R-:W-:-:S05]  /*147f0*/  @!P0 IMAD.MOV.U32 R13, RZ, RZ, R48 ;  /* 0x000000ffff0d8224 */ /* 0x000fca00078e0030 */
[----:B------:R3:W4:Y:S02]  /*14800*/  @!P0 LDG.E.U16 R157, desc[UR58][R12.64] ;  /* 0x0000003a0c9d8981 */ /* 0x000724000c1e1500 */
[----:B---3--:R-:W-:Y:S02]  /*14810*/  @!P0 IMAD.MOV.U32 R13, RZ, RZ, R43 ;  /* 0x000000ffff0d8224 */ /* 0x008fe400078e002b */
[----:B--2---:R-:W-:Y:S02]  /*14820*/  @!P0 IMAD.MOV.U32 R12, RZ, RZ, R39 ;  /* 0x000000ffff0c8224 */ /* 0x004fe400078e0027 */
[----:B------:R-:W2:Y:S04]  /*14830*/  LDL R39, [R1+0xea0] ;  /* 0x000ea00001277983 */ /* 0x000ea80000100800 */
[----:B------:R0:W3:Y:S02]  /*14840*/  @!P0 LDG.E.U16 R156, desc[UR58][R12.64] ;  /* 0x0000003a0c9c8981 */ /* 0x0000e4000c1e1500 */
[----:B0-----:R-:W-:-:S02]  /*14850*/  @!P0 IMAD.MOV.U32 R12, RZ, RZ, R28 ;  /* 0x000000ffff0c8224 */ /* 0x001fc400078e001c */
[----:B------:R-:W3:Y:S01]  /*14860*/  LDL R28, [R1+0xe90] ;  /* 0x000e9000011c7983 */ /* 0x000ee20000100800 */
[----:B------:R-:W-:-:S03]  /*14870*/  @!P0 IMAD.MOV.U32 R13, RZ, RZ, R40 ;  /* 0x000000ffff0d8224 */ /* 0x000fc600078e0028 */
[----:B------:R-:W2:Y:S04]  /*14880*/  LDL.LU R47, [R1+0xeac] ;  /* 0x000eac00012f7983 */ /* 0x000ea80000300800 */
[----:B------:R0:W3:Y:S02]  /*14890*/  @!P0 LDG.E.U16 R155, desc[UR58][R12.64] ;  /* 0x0000003a0c9b8981 */ /* 0x0000e4000c1e1500 */
[----:B0-----:R-:W-:Y:S02]  /*148a0*/  @!P0 IMAD.MOV.U32 R13, RZ, RZ, R37 ;  /* 0x000000ffff0d8224 */ /* 0x001fe400078e0025 */
[----:B------:R-:W3:Y:S01]  /*148b0*/  LDL.LU R37, [R1+0xe9c] ;  /* 0x000e9c0001257983 */ /* 0x000ee20000300800 */
[----:B------:R-:W-:-:S03]  /*148c0*/  PRMT R154, RZ, 0x7610, R154 ;  /* 0x00007610ff9a7816 */ /* 0x000fc6000000009a */
[----:B------:R0:W-:Y:S04]  /*148d0*/  STS.U16 [R0+UR4+0x3400], R153 ;  /* 0x0034009900007988 */ /* 0x0001e80008000404 */
[----:B------:R1:W-:Y:S01]  /*148e0*/  STS.U16 [R0+UR4+0x3600], R152 ;  /* 0x0036009800007988 */ /* 0x0003e20008000404 */
[----:B0-----:R-:W-:Y:S01]  /*148f0*/  PRMT R153, RZ, 0x7610, R153 ;  /* 0x00007610ff997816 */ /* 0x001fe20000000099 */
[----:B------:R-:W-:Y:S02]  /*14900*/  @!P0 IMAD.MOV.U32 R12, RZ, RZ, R34 ;  /* 0x000000ffff0c8224 */ /* 0x000fe400078e0022 */
[----:B------:R-:W3:Y:S04]  /*14910*/  LDL.LU R34, [R1+0xe8c] ;  /* 0x000e8c0001227983 */ /* 0x000ee80000300800 */
[----:B------:R0:W3:Y:S01]  /*14920*/  @!P0 LDG.E.U16 R154, desc[UR58][R12.64] ;  /* 0x0000003a0c9a8981 */ /* 0x0000e2000c1e1500 */
[----:B-1----:R-:W-:Y:S01]  /*14930*/  PRMT R152, RZ, 0x7610, R152 ;  /* 0x00007610ff987816 */ /* 0x002fe20000000098 */
[----:B0-----:R-:W-:-:S02]  /*14940*/  @!P0 IMAD.MOV.U32 R13, RZ, RZ, R29 ;  /* 0x000000ffff0d8224 */ /* 0x001fc400078e001d */
[----:B------:R-:W3:Y:S04]  /*14950*/  LDL.LU R29, [R1+0xe7c] ;  /* 0x000e7c00011d7983 */ /* 0x000ee80000300800 */
[----:B------:R0:W-:Y:S02]  /*14960*/  STS.U16 [R0+UR4+0x4a00], R23 ;  /* 0x004a001700007988 */ /* 0x0001e40008000404 */
[----:B0-----:R-:W-:Y:S01]  /*14970*/  PRMT R23, RZ, 0x7610, R23 ;  /* 0x00007610ff177816 */ /* 0x001fe20000000017 */
[----:B----4-:R-:W-:Y:S02]  /*14980*/  @!P0 IMAD.MOV.U32 R12, RZ, RZ, R5 ;  /* 0x000000ffff0c8224 */ /* 0x010fe400078e0005 */
[----:B------:R-:W4:Y:S04]  /*14990*/  LDL.LU R5, [R1+0xe80] ;  /* 0x000e800001057983 */ /* 0x000f280000300800 */
[----:B------:R0:W4:Y:S04]  /*149a0*/  @!P0 LDG.E.U16 R153, desc[UR58][R12.64] ;  /* 0x0000003a0c998981 */ /* 0x000128000c1e1500 */
[----:B------:R-:W4:Y:S01]  /*149b0*/  LDL R51, [R1+0xe60] ;  /* 0x000e600001337983 */ /* 0x000f220000100800 */
[----:B0-----:R-:W-:-:S03]  /*149c0*/  @!P0 IMAD.MOV.U32 R12, RZ, RZ, R35 ;  /* 0x000000ffff0c8224 */ /* 0x001fc600078e0023 */
[----:B------:R-:W4:Y:S04]  /*149d0*/  LDL.LU R35, [R1+0xe70] ;  /* 0x000e700001237983 */ /* 0x000f280000300800 */
[----:B------:R-:W4:Y:S01]  /*149e0*/  LDL.LU R48, [R1+0xe6c] ;  /* 0x000e6c0001307983 */ /* 0x000f220000300800 */
[----:B--2---:R-:W-:-:S05]  /*149f0*/  @!P0 IMAD.MOV.U32 R13, RZ, RZ, R47 ;  /* 0x000000ffff0d8224 */ /* 0x004fca00078e002f */
[----:B------:R0:W2:Y:S02]  /*14a00*/  @!P0 LDG.E.U16 R152, desc[UR58][R12.64] ;  /* 0x0000003a0c988981 */ /* 0x0000a4000c1e1500 */
[----:B0-----:R-:W-:Y:S02]  /*14a10*/  @!P0 IMAD.MOV.U32 R12, RZ, RZ, R39 ;  /* 0x000000ffff0c8224 */ /* 0x001fe400078e0027 */
[----:B---3--:R-:W-:Y:S01]  /*14a20*/  @!P0 IMAD.MOV.U32 R13, RZ, RZ, R37 ;  /* 0x000000ffff0d8224 */ /* 0x008fe200078e0025 */
[----:B------:R-:W3:Y:S04]  /*14a30*/  LDL.LU R39, [R1+0xe5c] ;  /* 0x000e5c0001277983 */ /* 0x000ee80000300800 */
[----:B------:R-:W2:Y:S04]  /*14a40*/  LDL R50, [R1+0xe0c] ;  /* 0x000e0c0001327983 */ /* 0x000ea80000100800 */
[----:B------:R-:W2:Y:S04]  /*14a50*/  LDL.LU R49, [R1+0xe40] ;  /* 0x000e400001317983 */ /* 0x000ea80000300800 */
[----:B------:R0:W2:Y:S04]  /*14a60*/  @!P0 LDG.E.U16 R23, desc[UR58][R12.64] ;  /* 0x0000003a0c178981 */ /* 0x0000a8000c1e1500 */
[----:B------:R-:W2:Y:S04]  /*14a70*/  LDL.LU R43, [R1+0xe4c] ;  /* 0x000e4c00012b7983 */ /* 0x000ea80000300800 */
[----:B------:R-:W2:Y:S01]  /*14a80*/  LDL.LU R40, [R1+0xe30] ;  /* 0x000e300001287983 */ /* 0x000ea20000300800 */
[----:B0-----:R-:W-:-:S03]  /*14a90*/  @!P0 IMAD.MOV.U32 R12, RZ, RZ, R28 ;  /* 0x000000ffff0c8224 */ /* 0x001fc600078e001c */
[----:B------:R-:W2:Y:S01]  /*14aa0*/  LDL.LU R28, [R1+0xe50] ;  /* 0x000e5000011c7983 */ /* 0x000ea20000300800 */
[----:B------:R-:W-:-:S03]  /*14ab0*/  @!P0 IMAD.MOV.U32 R13, RZ, RZ, R34 ;  /* 0x000000ffff0d8224 */ /* 0x000fc600078e0022 */
[----:B------:R0:W-:Y:S04]  /*14ac0*/  STS.U16 [R0+UR4+0x4c00], R22 ;  /* 0x004c001600007988 */ /* 0x0001e80008000404 */
[----:B------:R1:W-:Y:S01]  /*14ad0*/  STS.U16 [R0+UR4+0x3800], R21 ;  /* 0x0038001500007988 */ /* 0x0003e20008000404 */
[----:B0-----:R-:W-:Y:S02]  /*14ae0*/  PRMT R22, RZ, 0x7610, R22 ;  /* 0x00007610ff167816 */ /* 0x001fe40000000016 */
[----:B-1----:R-:W-:-:S04]  /*14af0*/  PRMT R21, RZ, 0x7610, R21 ;  /* 0x00007610ff157816 */ /* 0x002fc80000000015 */
[----:B------:R0:W2:Y:S04]  /*14b00*/  @!P0 LDG.E.U16 R22, desc[UR58][R12.64] ;  /* 0x0000003a0c168981 */ /* 0x0000a8000c1e1500 */
[----:B------:R1:W-:Y:S01]  /*14b10*/  STS.U16 [R0+UR4+0x2e00], R20 ;  /* 0x002e001400007988 */ /* 0x0003e20008000404 */
[----:B0-----:R-:W-:Y:S01]  /*14b20*/  @!P0 IMAD.MOV.U32 R13, RZ, RZ, R29 ;  /* 0x000000ffff0d8224 */ /* 0x001fe200078e001d */
[----:B-1----:R-:W-:Y:S02]  /*14b30*/  PRMT R20, RZ, 0x7610, R20 ;  /* 0x00007610ff147816 */ /* 0x002fe40000000014 */
[----:B------:R0:W-:Y:S04]  /*14b40*/  STS.U16 [R0+UR4+0x3a00], R19 ;  /* 0x003a001300007988 */ /* 0x0001e80008000404 */
[----:B------:R1:W-:Y:S01]  /*14b50*/  STS.U16 [R0+UR4+0x3c00], R18 ;  /* 0x003c001200007988 */ /* 0x0003e20008000404 */
[----:B0-----:R-:W-:-:S02]  /*14b60*/  PRMT R19, RZ, 0x7610, R19 ;  /* 0x00007610ff137816 */ /* 0x001fc40000000013 */
[----:B-1----:R-:W-:Y:S01]  /*14b70*/  PRMT R18, RZ, 0x7610, R18 ;  /* 0x00007610ff127816 */ /* 0x002fe20000000012 */
[----:B------:R0:W-:Y:S01]  /*14b80*/  STL [R1+0x142c], R6 ;  /* 0x00142c0601007387 */ /* 0x0001e20000100800 */
[----:B----4-:R-:W-:-:S05]  /*14b90*/  @!P0 IMAD.MOV.U32 R12, RZ, RZ, R5 ;  /* 0x000000ffff0c8224 */ /* 0x010fca00078e0005 */
[----:B------:R1:W4:Y:S02]  /*14ba0*/  @!P0 LDG.E.U16 R21, desc[UR58][R12.64] ;  /* 0x0000003a0c158981 */ /* 0x000324000c1e1500 */
[----:B-1----:R-:W-:Y:S02]  /*14bb0*/  @!P0 IMAD.MOV.U32 R12, RZ, RZ, R35 ;  /* 0x000000ffff0c8224 */ /* 0x002fe400078e0023 */
[----:B------:R-:W-:-:S05]  /*14bc0*/  @!P0 IMAD.MOV.U32 R13, RZ, RZ, R48 ;  /* 0x000000ffff0d8224 */ /* 0x000fca00078e0030 */
[----:B------:R1:W4:Y:S02]  /*14bd0*/  @!P0 LDG.E.U16 R20, desc[UR58][R12.64] ;  /* 0x0000003a0c148981 */ /* 0x000324000c1e1500 */
[----:B-1----:R-:W-:Y:S02]  /*14be0*/  @!P0 IMAD.MOV.U32 R12, RZ, RZ, R51 ;  /* 0x000000ffff0c8224 */ /* 0x002fe400078e0033 */
[----:B---3--:R-:W-:-:S05]  /*14bf0*/  @!P0 IMAD.MOV.U32 R13, RZ, RZ, R39 ;  /* 0x000000ffff0d8224 */ /* 0x008fca00078e0027 */
[----:B------:R2:W3:Y:S02]  /*14c00*/  @!P0 LDG.E.U16 R19, desc[UR58][R12.64] ;  /* 0x0000003a0c138981 */ /* 0x0004e4000c1e1500 */
[----:B--2---:R-:W-:Y:S02]  /*14c10*/  @!P0 IMAD.MOV.U32 R13, RZ, RZ, R43 ;  /* 0x000000ffff0d8224 */ /* 0x004fe400078e002b */
[----:B------:R-:W-:-:S05]  /*14c20*/  @!P0 IMAD.MOV.U32 R12, RZ, RZ, R28 ;  /* 0x000000ffff0c8224 */ /* 0x000fca00078e001c */
[----:B------:R1:W2:Y:S02]  /*14c30*/  @!P0 LDG.E.U16 R18, desc[UR58][R12.64] ;  /* 0x0000003a0c128981 */ /* 0x0002a4000c1e1500 */
[----:B-1----:R-:W-:Y:S02]  /*14c40*/  @!P0 IMAD.MOV.U32 R13, RZ, RZ, R6 ;  /* 0x000000ffff0d8224 */ /* 0x002fe400078e0006 */
[----:B0-----:R-:W4:Y:S01]  /*14c50*/  LDL.LU R6, [R1+0xe20] ;  /* 0x000e200001067983 */ /* 0x001f220000300800 */
[----:B------:R-:W-:-:S03]  /*14c60*/  @!P0 IMAD.MOV.U32 R12, RZ, RZ, R49 ;  /* 0x000000ffff0c8224 */ /* 0x000fc600078e0031 */
[----:B------:R0:W-:Y:S04]  /*14c70*/  STS.U16 [R0+UR4+0x2600], R17 ;  /* 0x0026001100007988 */ /* 0x0001e80008000404 */
[----:B------:R1:W-:Y:S01]  /*14c80*/  STS.U16 [R0+UR4+0x2800], R16 ;  /* 0x0028001000007988 */ /* 0x0003e20008000404 */
[----:B0-----:R-:W-:Y:S02]  /*14c90*/  PRMT R17, RZ, 0x7610, R17 ;  /* 0x00007610ff117816 */ /* 0x001fe40000000011 */
[----:B-1----:R-:W-:-:S04]  /*14ca0*/  PRMT R16, RZ, 0x7610, R16 ;  /* 0x00007610ff107816 */ /* 0x002fc80000000010 */
[----:B------:R0:W2:Y:S04]  /*14cb0*/  @!P0 LDG.E.U16 R17, desc[UR58][R12.64] ;  /* 0x0000003a0c118981 */ /* 0x0000a8000c1e1500 */
[----:B------:R1:W-:Y:S01]  /*14cc0*/  STS.U16 [R0+UR4+0x2a00], R15 ;  /* 0x002a000f00007988 */ /* 0x0003e20008000404 */
[----:B0-----:R-:W-:Y:S02]  /*14cd0*/  @!P0 IMAD.MOV.U32 R12, RZ, RZ, R40 ;  /* 0x000000ffff0c8224 */ /* 0x001fe400078e0028 */
[----:B------:R-:W-:Y:S01]  /*14ce0*/  @!P0 IMAD.MOV.U32 R13, RZ, RZ, R249 ;  /* 0x000000ffff0d8224 */ /* 0x000fe200078e00f9 */
[----:B-1----:R-:W-:-:S04]  /*14cf0*/  PRMT R15, RZ, 0x7610, R15 ;  /* 0x00007610ff0f7816 */ /* 0x002fc8000000000f */
[----:B------:R0:W2:Y:S04]  /*14d00*/  @!P0 LDG.E.U16 R16, desc[UR58][R12.64] ;  /* 0x0000003a0c108981 */ /* 0x0000a8000c1e1500 */
[----:B------:R1:W-:Y:S01]  /*14d10*/  STS.U16 [R0+UR4+0x2c00], R14 ;  /* 0x002c000e00007988 */ /* 0x0003e20008000404 */
[----:B0-----:R-:W-:Y:S01]  /*14d20*/  @!P0 IMAD.MOV.U32 R13, RZ, RZ, R4 ;  /* 0x000000ffff0d8224 */ /* 0x001fe200078e0004 */
[----:B-1----:R-:W-:Y:S02]  /*14d30*/  PRMT R14, RZ, 0x7610, R14 ;  /* 0x00007610ff0e7816 */ /* 0x002fe4000000000e */
[----:B------:R0:W-:Y:S02]  /*14d40*/  STS.U16 [R0+UR4], R7 ;  /* 0x0000000700007988 */ /* 0x0001e40008000404 */
[----:B0-----:R-:W-:Y:S01]  /*14d50*/  PRMT R7, RZ, 0x7610, R7 ;  /* 0x00007610ff077816 */ /* 0x001fe20000000007 */
[----:B----4-:R-:W-:-:S05]  /*14d60*/  @!P0 IMAD.MOV.U32 R12, RZ, RZ, R6 ;  /* 0x000000ffff0c8224 */ /* 0x010fca00078e0006 */
[----:B------:R0:W4:Y:S02]  /*14d70*/  @!P0 LDG.E.U16 R15, desc[UR58][R12.64] ;  /* 0x0000003a0c0f8981 */ /* 0x000124000c1e1500 */
[----:B0-----:R-:W-:Y:S02]  /*14d80*/  @!P0 IMAD.MOV.U32 R12, RZ, RZ, R3 ;  /* 0x000000ffff0c8224 */ /* 0x001fe400078e0003 */
[----:B------:R-:W-:-:S05]  /*14d90*/  @!P0 IMAD.MOV.U32 R13, RZ, RZ, R50 ;  /* 0x000000ffff0d8224 */ /* 0x000fca00078e0032 */
[----:B------:R0:W4:Y:S02]  /*14da0*/  @!P0 LDG.E.U16 R14, desc[UR58][R12.64] ;  /* 0x0000003a0c0e8981 */ /* 0x000124000c1e1500 */
[----:B0-----:R-:W-:Y:S02]  /*14db0*/  @!P0 IMAD.MOV.U32 R12, RZ, RZ, R248 ;  /* 0x000000ffff0c8224 */ /* 0x001fe400078e00f8 */
[----:B------:R-:W-:-:S05]  /*14dc0*/  @!P0 IMAD.MOV.U32 R13, RZ, RZ, R252 ;  /* 0x000000ffff0d8224 */ /* 0x000fca00078e00fc */
[----:B------:R-:W4:Y:S01]  /*14dd0*/  @!P0 LDG.E.U16 R7, desc[UR58][R12.64] ;  /* 0x0000003a0c078981 */ /* 0x000f22000c1e1500 */
[----:B------:R-:W-:-:S03]  /*14de0*/  LOP3.LUT R50, R0, 0x20, RZ, 0x3c, !PT ;  /* 0x0000002000327812 */ /* 0x000fc600078e3cff */
[----:B------:R-:W-:Y:S04]  /*14df0*/  STS.U16 [R0+UR4+0x1000], R212 ;  /* 0x001000d400007988 */ /* 0x000fe80008000404 */
        /* <DEDUP_REMOVED lines=64> */
[----:B------:R-:W-:Y:S04]  /*15200*/  STL [R1+0x1430], R249 ;  /* 0x001430f901007387 */ /* 0x000fe80000100800 */
        /* <DEDUP_REMOVED lines=13> */
[----:B------:R-:W-:Y:S04]  /*152e0*/  STS.U16 [R50+UR4+0x4700], R168 ;  /* 0x004700a832007988 */ /* 0x000fe80008000404 */
[----:B------:R-:W-:Y:S04]  /*152f0*/  STL.64 [R1+0x1bf8], R150 ;  /* 0x001bf89601007387 */ /* 0x000fe80000100a00 */
[----:B------:R-:W-:Y:S04]  /*15300*/  STS.U16 [R50+UR4+0x4900], R167 ;  /* 0x004900a732007988 */ /* 0x000fe80008000404 */
[----:B------:R-:W-:Y:S04]  /*15310*/  STL [R1+0x1bf0], R149 ;  /* 0x001bf09501007387 */ /* 0x000fe80000100800 */
[----:B------:R-:W-:Y:S04]  /*15320*/  STS.U16 [R50+UR4+0x4b00], R166 ;  /* 0x004b00a632007988 */ /* 0x000fe80008000404 */
[----:B------:R-:W-:Y:S04]  /*15330*/  STL.64 [R1+0x1be8], R48 ;  /* 0x001be83001007387 */ /* 0x000fe80000100a00 */
        /* <DEDUP_REMOVED lines=23> */
[----:B------:R0:W-:Y:S04]  /*154b0*/  STL.64 [R1+0x1b88], R24 ;  /* 0x001b881801007387 */ /* 0x0001e80000100a00 */
[----:B------:R-:W-:Y:S04]  /*154c0*/  STS.U16 [R50+UR4+0x6500], R153 ;  /* 0x0065009932007988 */ /* 0x000fe80008000404 */
[----:B------:R-:W-:Y:S04]  /*154d0*/  STS.U16 [R50+UR4+0x6700], R152 ;  /* 0x0067009832007988 */ /* 0x000fe80008000404 */
[----:B0-----:R-:W4:Y:S04]  /*154e0*/  LDL.LU.64 R24, [R1+0xc00] ;  /* 0x000c000001187983 */ /* 0x001f280000300a00 */
[----:B------:R-:W4:Y:S04]  /*154f0*/  LDL.LU.64 R26, [R1+0xc08] ;  /* 0x000c0800011a7983 */ /* 0x000f280000300a00 */
[----:B------:R-:W-:Y:S04]  /*15500*/  STS.U16 [R50+UR4+0x6900], R23 ;  /* 0x0069001732007988 */ /* 0x000fe80008000404 */
[----:B------:R-:W4:Y:S04]  /*15510*/  LDL.LU.64 R28, [R1+0xc10] ;  /* 0x000c1000011c7983 */ /* 0x000f280000300a00 */
[----:B------:R-:W-:Y:S04]  /*15520*/  STS.U16 [R50+UR4+0x6b00], R22 ;  /* 0x006b001632007988 */ /* 0x000fe80008000404 */
[----:B------:R-:W4:Y:S04]  /*15530*/  LDL.LU.64 R30, [R1+0xc18] ;  /* 0x000c1800011e7983 */ /* 0x000f280000300a00 */
[----:B------:R-:W-:Y:S04]  /*15540*/  STS.U16 [R50+UR4+0x6d00], R21 ;  /* 0x006d001532007988 */ /* 0x000fe80008000404 */
[----:B------:R-:W4:Y:S04]  /*15550*/  LDL.LU.64 R32, [R1+0xc20] ;  /* 0x000c200001207983 */ /* 0x000f280000300a00 */
[----:B------:R-:W-:Y:S04]  /*15560*/  STS.U16 [R50+UR4+0x6f00], R20 ;  /* 0x006f001432007988 */ /* 0x000fe80008000404 */
[----:B------:R-:W4:Y:S04]  /*15570*/  LDL.LU.64 R34, [R1+0xc28] ;  /* 0x000c280001227983 */ /* 0x000f280000300a00 */
[----:B---3--:R-:W-:Y:S04]  /*15580*/  STS.U16 [R50+UR4+0x7100], R19 ;  /* 0x0071001332007988 */ /* 0x008fe80008000404 */
[----:B------:R-:W3:Y:S04]  /*15590*/  LDL.LU.64 R36, [R1+0xc30] ;  /* 0x000c300001247983 */ /* 0x000ee80000300a00 */
[----:B--2---:R-:W-:Y:S04]  /*155a0*/  STS.U16 [R50+UR4+0x7300], R18 ;  /* 0x0073001232007988 */ /* 0x004fe80008000404 */
[----:B------:R-:W3:Y:S04]  /*155b0*/  LDL.LU.64 R38, [R1+0xc38] ;  /* 0x000c380001267983 */ /* 0x000ee80000300a00 */
[----:B------:R-:W-:Y:S04]  /*155c0*/  STS.U16 [R50+UR4+0x7500], R17 ;  /* 0x0075001132007988 */ /* 0x000fe80008000404 */
[----:B------:R-:W3:Y:S04]  /*155d0*/  LDL.LU.64 R40, [R1+0xc40] ;  /* 0x000c400001287983 */ /* 0x000ee80000300a00 */
[----:B------:R-:W-:Y:S04]  /*155e0*/  STS.U16 [R50+UR4+0x7700], R16 ;  /* 0x0077001032007988 */ /* 0x000fe80008000404 */
[----:B------:R-:W3:Y:S04]  /*155f0*/  LDL.LU.64 R42, [R1+0xc48] ;  /* 0x000c4800012a7983 */ /* 0x000ee80000300a00 */
[----:B----4-:R-:W-:Y:S04]  /*15600*/  STS.U16 [R50+UR4+0x7900], R15 ;  /* 0x0079000f32007988 */ /* 0x010fe80008000404 */
[----:B------:R-:W3:Y:S04]  /*15610*/  LDL.LU.64 R44, [R1+0xc50] ;  /* 0x000c5000012c7983 */ /* 0x000ee80000300a00 */
[----:B------:R-:W-:Y:S04]  /*15620*/  STS.U16 [R50+UR4+0x7b00], R14 ;  /* 0x007b000e32007988 */ /* 0x000fe80008000404 */
[----:B------:R-:W3:Y:S04]  /*15630*/  LDL.LU.64 R46, [R1+0xc58] ;  /* 0x000c5800012e7983 */ /* 0x000ee80000300a00 */
[----:B------:R0:W-:Y:S04]  /*15640*/  STS.U16 [R50+UR4+0x7d00], R7 ;  /* 0x007d000732007988 */ /* 0x0001e80008000404 */
[----:B------:R-:W3:Y:S01]  /*15650*/  LDL.LU.64 R48, [R1+0xc60] ;  /* 0x000c600001307983 */ /* 0x000ee20000300a00 */
[----:B------:R1:W-:Y:S06]  /*15660*/  MEMBAR.ALL.CTA ;  /* 0x0000000000007992 */ /* 0x0003ec0000008000 */
[----:B-1----:R-:W1:Y:S04]  /*15670*/  FENCE.VIEW.ASYNC.S ;  /* 0x00000000000073c6 */ /* 0x002e680000000000 */
[----:B0-----:R-:W3:Y:S04]  /*15680*/  LDL.LU.64 R50, [R1+0xc68] ;  /* 0x000c680001327983 */ /* 0x001ee80000300a00 */
[----:B------:R-:W3:Y:S04]  /*15690*/  LDL.LU.64 R52, [R1+0xc70] ;  /* 0x000c700001347983 */ /* 0x000ee80000300a00 */
        /* <DEDUP_REMOVED lines=48> */
[----:B------:R-:W3:Y:S01]  /*159a0*/  LDL.LU.64 R150, [R1+0xdf8] ;  /* 0x000df80001967983 */ /* 0x000ee20000300a00 */
[----:B-1----:R-:W-:Y:S06]  /*159b0*/  BAR.SYNC.DEFER_BLOCKING 0x0 ;  /* 0x0000000000007b1d */ /* 0x002fec0000010000 */
[----:B---3--:R-:W-:-:S06]  /*159c0*/  WARPGROUP.ARRIVE ;  /* 0x00000000000079c5 */ /* 0x008fcc0000000000 */
[----:B------:R-:W-:Y:S03]  /*159d0*/  HGMMA.64x256x16.F32 R24, gdesc[UR32].tnspA, R24, gsb0 ;  /* 0x23e00000201879f0 */ /* 0x000fe60008000818 */
[----:B------:R-:W-:Y:S02]  /*159e0*/  WARPGROUP.DEPBAR.LE gsb0, 0x0 ;  /* 0x00008000000079c5 */ /* 0x000fe40000010000 */
[----:B------:R-:W-:-:S15]  /*159f0*/  WARPGROUP.ARRIVE ;  /* 0x00000000000079c5 */ /* 0x000fde0000000000 */
[----:B------:R-:W-:-:S08]  /*15a00*/  NOP ;  /* 0x0000000000007918 */ /* 0x000fd00000000000 */
[----:B------:R-:W-:Y:S03]  /*15a10*/  HGMMA.64x256x16.F32 R24, gdesc[UR8].tnspA, R24, gsb0 ;  /* 0x23e00000081879f0 */ /* 0x000fe60008000818 */
[----:B------:R-:W-:Y:S02]  /*15a20*/  WARPGROUP.DEPBAR.LE gsb0, 0x0 ;  /* 0x00008000000079c5 */ /* 0x000fe40000010000 */
[----:B------:R0:W-:Y:S04]  /*15a30*/  STL.64 [R1+0xc00], R24 ;  /* 0x000c001801007387 */ /* 0x0001e80000100a00 */
        /* <DEDUP_REMOVED lines=58> */
[----:B------:R4:W-:Y:S01]  /*15de0*/  STL.64 [R1+0xdd8], R142 ;  /* 0x000dd88e01007387 */ /* 0x0009e20000100a00 */
[----:B------:R-:W-:-:S03]  /*15df0*/  IMAD.MOV.U32 R192, RZ, RZ, R25 ;  /* 0x000000ffffc07224 */ /* 0x000fc600078e0019 */
[----:B------:R4:W-:Y:S01]  /*15e00*/  STL.64 [R1+0xde0], R144 ;  /* 0x000de09001007387 */ /* 0x0009e20000100a00 */
[----:B------:R-:W-:-:S03]  /*15e10*/  IMAD.MOV.U32 R156, RZ, RZ, R24 ;  /* 0x000000ffff9c7224 */ /* 0x000fc600078e0018 */
[----:B------:R4:W-:Y:S01]  /*15e20*/  STL.64 [R1+0xde8], R146 ;  /* 0x000de89201007387 */ /* 0x0009e20000100a00 */
[----:B------:R-:W-:-:S03]  /*15e30*/  IMAD.MOV.U32 R194, RZ, RZ, R27 ;  /* 0x000000ffffc27224 */ /* 0x000fc600078e001b */
[----:B------:R4:W-:Y:S01]  /*15e40*/  STL.64 [R1+0xdf0], R148 ;  /* 0x000df09401007387 */ /* 0x0009e20000100a00 */
[----:B------:R-:W-:-:S03]  /*15e50*/  IMAD.MOV.U32 R157, RZ, RZ, R26 ;  /* 0x000000ffff9d7224 */ /* 0x000fc600078e001a */
[----:B------:R4:W-:Y:S04]  /*15e60*/  STL.64 [R1+0xdf8], R150 ;  /* 0x000df89601007387 */ /* 0x0009e80000100a00 */
[----:B0-----:R-:W4:Y:S04]  /*15e70*/  LDL.LU.64 R24, [R1+0xa00] ;  /* 0x000a000001187983 */ /* 0x001f280000300a00 */
[----:B-1----:R-:W4:Y:S04]  /*15e80*/  LDL.LU.64 R26, [R1+0xa08] ;  /* 0x000a0800011a7983 */ /* 0x002f280000300a00 */
[----:B--2---:R-:W2:Y:S04]  /*15e90*/  LDL.LU.64 R28, [R1+0xa10] ;  /* 0x000a1000011c7983 */ /* 0x004ea80000300a00 */
[----:B---3--:R-:W2:Y:S04]  /*15ea0*/  LDL.LU.64 R30, [R1+0xa18] ;  /* 0x000a1800011e7983 */ /* 0x008ea80000300a00 */
[----:B----4-:R-:W2:Y:S04]  /*15eb0*/  LDL.LU.64 R32, [R1+0xa20] ;  /* 0x000a200001207983 */ /* 0x010ea80000300a00 */
[----:B------:R-:W2:Y:S04]  /*15ec0*/  LDL.LU.64 R34, [R1+0xa28] ;  /* 0x000a280001227983 */ /* 0x000ea80000300a00 */
        /* <DEDUP_REMOVED lines=9> */
[----:B------:R-:W2:Y:S01]  /*15f60*/  LDL.LU.64 R54, [R1+0xa78] ;  /* 0x000a780001367983 */ /* 0x000ea20000300a00 */
[----:B------:R-:W-:-:S03]  /*15f70*/  IMAD.MOV.U32 R20, RZ, RZ, R65 ;  /* 0x000000ffff147224 */ /* 0x000fc600078e0041 */
        /* <DEDUP_REMOVED lines=29> */
[----:B------:R-:W-:Y:S02]  /*16150*/  IMAD.MOV.U32 R172, RZ, RZ, R97 ;  /* 0x000000ffffac7224 */ /* 0x000fe400078e0061 */
[----:B------:R-:W-:Y:S01]  /*16160*/  IMAD.MOV.U32 R168, RZ, RZ, R96 ;  /* 0x000000ffffa87224 */ /* 0x000fe200078e0060 */
[----:B------:R-:W2:Y:S01]  /*16170*/  LDL.LU.64 R92, [R1+0xb10] ;  /* 0x000b1000015c7983 */ /* 0x000ea20000300a00 */
[----:B------:R-:W-:Y:S02]  /*16180*/  IMAD.MOV.U32 R173, RZ, RZ, R99 ;  /* 0x000000ffffad7224 */ /* 0x000fe400078e0063 */
[----:B------:R-:W-:Y:S01]  /*16190*/  IMAD.MOV.U32 R169, RZ, RZ, R98 ;  /* 0x000000ffffa97224 */ /* 0x000fe200078e0062 */
[----:B------:R-:W2:Y:S01]  /*161a0*/  LDL.LU.64 R94, [R1+0xb18] ;  /* 0x000b1800015e7983 */ /* 0x000ea20000300a00 */
[----:B------:R-:W-:Y:S02]  /*161b0*/  IMAD.MOV.U32 R180, RZ, RZ, R101 ;  /* 0x000000ffffb47224 */ /* 0x000fe400078e0065 */
[----:B------:R-:W-:Y:S01]  /*161c0*/  IMAD.MOV.U32 R176, RZ, RZ, R100 ;  /* 0x000000ffffb07224 */ /* 0x000fe200078e0064 */
[----:B------:R-:W2:Y:S01]  /*161d0*/  LDL.LU.64 R96, [R1+0xb20] ;  /* 0x000b200001607983 */ /* 0x000ea20000300a00 */
[----:B------:R-:W-:-:S02]  /*161e0*/  IMAD.MOV.U32 R181, RZ, RZ, R103 ;  /* 0x000000ffffb57224 */ /* 0x000fc400078e0067 */
        /* <DEDUP_REMOVED lines=56> */
[----:B------:R-:W-:Y:S01]  /*16570*/  UMOV UR36, UR32 ;  /* 0x0000002000247c82 */ /* 0x000fe20008000000 */
[----:B------:R-:W-:Y:S01]  /*16580*/  UMOV UR37, UR33 ;  /* 0x0000002100257c82 */ /* 0x000fe20008000000 */
[----:B------:R-:W-:Y:S01]  /*16590*/  UMOV UR44, UR8 ;  /* 0x00000008002c7c82 */ /* 0x000fe20008000000 */
[----:B------:R-:W-:Y:S01]  /*165a0*/  UMOV UR45, UR9 ;  /* 0x00000009002d7c82 */ /* 0x000fe20008000000 */
[----:B--2---:R-:W-:-:S06]  /*165b0*/  WARPGROUP.ARRIVE ;  /* 0x00000000000079c5 */ /* 0x004fcc0000000000 */
[----:B------:R-:W-:Y:S01]  /*165c0*/  HGMMA.64x256x16.F32 R24, gdesc[UR36].tnspA, R24, gsb0 ;  /* 0x23e00000241879f0 */ /* 0x000fe20008000818 */
[----:B------:R-:W-:Y:S04]  /*165d0*/  STL [R1+0x1498], R208 ;  /* 0x001498d001007387 */ /* 0x000fe80000100800 */
        /* <DEDUP_REMOVED lines=18> */
[----:B------:R-:W-:Y:S01]  /*16700*/  STL [R1+0x144c], R245 ;  /* 0x00144cf501007387 */ /* 0x000fe20000100800 */
[----:B------:R-:W-:-:S02]  /*16710*/  WARPGROUP.DEPBAR.LE gsb0, 0x0 ;  /* 0x00008000000079c5 */ /* 0x000fc40000010000 */
[----:B------:R-:W-:-:S06]  /*16720*/  WARPGROUP.ARRIVE ;  /* 0x00000000000079c5 */ /* 0x000fcc0000000000 */
[----:B------:R-:W-:Y:S03]  /*16730*/  HGMMA.64x256x16.F32 R24, gdesc[UR44].tnspA, R24, gsb0 ;  /* 0x23e000002c1879f0 */ /* 0x000fe60008000818 */
[----:B------:R-:W-:Y:S02]  /*16740*/  WARPGROUP.DEPBAR.LE gsb0, 0x0 ;  /* 0x00008000000079c5 */ /* 0x000fe40000010000 */
        /* <DEDUP_REMOVED lines=64> */
[----:B0-----:R-:W2:Y:S04]  /*16b50*/  LDL.LU.64 R150, [R1+0x1bf8] ;  /* 0x001bf80001967983 */ /* 0x001ea80000300a00 */
[----:B------:R-:W3:Y:S04]  /*16b60*/  LDL.LU R149, [R1+0x1bf0] ;  /* 0x001bf00001957983 */ /* 0x000ee80000300800 */
[----:B------:R-:W4:Y:S04]  /*16b70*/  LDL.LU.64 R48, [R1+0x1be8] ;  /* 0x001be80001307983 */ /* 0x000f280000300a00 */
        /* <DEDUP_REMOVED lines=12> */
[----:B--2---:R-:W-:Y:S04]  /*16c40*/  STL.64 [R1+0x1980], R150 ;  /* 0x0019809601007387 */ /* 0x004fe80000100a00 */
[----:B---3--:R-:W-:Y:S04]  /*16c50*/  STL [R1+0x1978], R149 ;  /* 0x0019789501007387 */ /* 0x008fe80000100800 */
[----:B----4-:R-:W-:Y:S04]  /*16c60*/  STL.64 [R1+0x1970], R48 ;  /* 0x0019703001007387 */ /* 0x010fe80000100a00 */
        /* <DEDUP_REMOVED lines=13> */
[----:B------:R-:W3:Y:S04]  /*16d40*/  LDL.LU.64 R26, [R1+0x608] ;  /* 0x00060800011a7983 */ /* 0x000ee80000300a00 */
[----:B------:R-:W4:Y:S04]  /*16d50*/  LDL.LU.64 R28, [R1+0x610] ;  /* 0x00061000011c7983 */ /* 0x000f280000300a00 */
[----:B------:R-:W2:Y:S04]  /*16d60*/  LDL.LU.64 R30, [R1+0x618] ;  /* 0x00061800011e7983 */ /* 0x000ea80000300a00 */
        /* <DEDUP_REMOVED lines=60> */
[----:B--2---:R-:W-:Y:S04]  /*17130*/  STL.64 [R1+0x1b80], R150 ;  /* 0x001b809601007387 */ /* 0x004fe80000100a00 */
[----:B----4-:R-:W-:Y:S04]  /*17140*/  STL.64 [R1+0x1b78], R148 ;  /* 0x001b789401007387 */ /* 0x010fe80000100a00 */
[----:B---3--:R-:W-:Y:S04]  /*17150*/  STL.64 [R1+0x1b70], R146 ;  /* 0x001b709201007387 */ /* 0x008fe80000100a00 */
        /* <DEDUP_REMOVED lines=130> */
[----:B------:R-:W-:Y:S03]  /*17980*/  HGMMA.64x256x16.F32 R24, gdesc[UR40].tnspA, R24, gsb0 ;  /* 0x23e00000281879f0 */ /* 0x000fe60008000818 */
[----:B------:R-:W-:Y:S02]  /*17990*/  WARPGROUP.DEPBAR.LE gsb0, 0x0 ;  /* 0x00008000000079c5 */ /* 0x000fe40000010000 */
[----:B------:R-:W-:-:S15]  /*179a0*/  WARPGROUP.ARRIVE ;  /* 0x00000000000079c5 */ /* 0x000fde0000000000 */
[----:B------:R-:W-:-:S08]  /*179b0*/  NOP ;  /* 0x0000000000007918 */ /* 0x000fd00000000000 */
        /* <DEDUP_REMOVED lines=65> */
[----:B------:R0:W-:Y:S01]  /*17dd0*/  STL.64 [R1+0x9f8], R150 ;  /* 0x0009f89601007387 */ /* 0x0001e20000100a00 */
[----:B------:R-:W-:-:S03]  /*17de0*/  IMAD.MOV.U32 R243, RZ, RZ, R130 ;  /* 0x000000fffff37224 */ /* 0x000fc600078e0082 */
[----:B0-----:R-:W2:Y:S04]  /*17df0*/  LDL.LU.64 R150, [R1+0x1b80] ;  /* 0x001b800001967983 */ /* 0x001ea80000300a00 */
        /* <DEDUP_REMOVED lines=188> */
[----:B------:R-:W2:Y:S04]  /*189c0*/  LDL.LU.64 R46, [R1+0x1968] ;  /* 0x00196800012e7983 */ /* 0x000ea80000300a00 */
        /* <DEDUP_REMOVED lines=11> */
[----:B----4-:R-:W-:-:S02]  /*18a80*/  IMAD.MOV.U32 R7, RZ, RZ, R49 ;  /* 0x000000ffff077224 */ /* 0x010fc400078e0031 */
[----:B------:R-:W-:Y:S02]  /*18a90*/  IMAD.MOV.U32 R216, RZ, RZ, R48 ;  /* 0x000000ffffd87224 */ /* 0x000fe400078e0030 */
[----:B--2---:R-:W-:Y:S02]  /*18aa0*/  IMAD.MOV.U32 R213, RZ, RZ, R47 ;  /* 0x000000ffffd57224 */ /* 0x004fe400078e002f */
[----:B------:R-:W-:Y:S02]  /*18ab0*/  IMAD.MOV.U32 R250, RZ, RZ, R46 ;  /* 0x000000fffffa7224 */ /* 0x000fe400078e002e */
[----:B---3--:R-:W-:Y:S02]  /*18ac0*/  IMAD.MOV.U32 R251, RZ, RZ, R45 ;  /* 0x000000fffffb7224 */ /* 0x008fe400078e002d */
[----:B------:R-:W-:Y:S02]  /*18ad0*/  IMAD.MOV.U32 R212, RZ, RZ, R44 ;  /* 0x000000ffffd47224 */ /* 0x000fe400078e002c */
[----:B------:R-:W-:-:S02]  /*18ae0*/  IMAD.MOV.U32 R249, RZ, RZ, R43 ;  /* 0x000000fffff97224 */ /* 0x000fc400078e002b */
[----:B------:R-:W-:Y:S02]  /*18af0*/  IMAD.MOV.U32 R4, RZ, RZ, R42 ;  /* 0x000000ffff047224 */ /* 0x000fe400078e002a */
[----:B------:R-:W-:Y:S02]  /*18b00*/  IMAD.MOV.U32 R6, RZ, RZ, R41 ;  /* 0x000000ffff067224 */ /* 0x000fe400078e0029 */
[----:B------:R-:W-:Y:S02]  /*18b10*/  IMAD.MOV.U32 R3, RZ, RZ, R40 ;  /* 0x000000ffff037224 */ /* 0x000fe400078e0028 */
[----:B------:R-:W-:Y:S02]  /*18b20*/  IMAD.MOV.U32 R252, RZ, RZ, R39 ;  /* 0x000000fffffc7224 */ /* 0x000fe400078e0027 */
        /* <DEDUP_REMOVED lines=15> */
[----:B------:R-:W2:Y:S04]  /*18c20*/  LDL.LU.64 R24, [R1] ;  /* 0x0000000001187983 */ /* 0x000ea80000300a00 */
        /* <DEDUP_REMOVED lines=56> */
[----:B------:R-:W2:Y:S01]  /*18fb0*/  LDL.LU.64 R138, [R1+0x1c8] ;  /* 0x0001c800018a7983 */ /* 0x000ea20000300a00 */
[----:B------:R-:W-:-:S03]  /*18fc0*/  IMAD.MOV.U32 R240, RZ, RZ, R149 ;  /* 0x000000fffff07224 */ /* 0x000fc600078e0095 */
[----:B------:R-:W3:Y:S01]  /*18fd0*/  LDL.LU.64 R140, [R1+0x1d0] ;  /* 0x0001d000018c7983 */ /* 0x000ee20000300a00 */
[----:B------:R-:W-:-:S03]  /*18fe0*/  IMAD.MOV.U32 R237, RZ, RZ, R150 ;  /* 0x000000ffffed7224 */ /* 0x000fc600078e0096 */
[----:B------:R-:W4:Y:S01]  /*18ff0*/  LDL.LU.64 R142, [R1+0x1d8] ;  /* 0x0001d800018e7983 */ /* 0x000f220000300a00 */
[----:B------:R-:W-:-:S03]  /*19000*/  IMAD.MOV.U32 R236, RZ, RZ, R151 ;  /* 0x000000ffffec7224 */ /* 0x000fc600078e0097 */
        /* <DEDUP_REMOVED lines=414> */
[----:B------:R-:W3:Y:S01]  /*1a9f0*/  LDL R244, [R1+0x13e0] ;  /* 0x0013e00001f47983 */ /* 0x000ee20000100800 */
        /* <DEDUP_REMOVED lines=10> */
[----:B------:R-:W-:Y:S01]  /*1aaa0*/  IMAD.MOV.U32 R216, RZ, RZ, R7 ;  /* 0x000000ffffd87224 */ /* 0x000fe200078e0007 */
[----:B------:R-:W-:Y:S01]  /*1aab0*/  IADD3 R7, P0, R8, R10, RZ ;  /* 0x0000000a08077210 */ /* 0x000fe20007f1e0ff */
[----:B------:R-:W-:-:S04]  /*1aac0*/  VIADD R11, R11, 0x1 ;  /* 0x000000010b0b7836 */ /* 0x000fc80000000000 */
[----:B------:R-:W-:Y:S01]  /*1aad0*/  IMAD.X R8, R9, 0x1, R2, P0 ;  /* 0x0000000109087824 */ /* 0x000fe200000e0602 */
[----:B---3--:R-:W-:Y:S01]  /*1aae0*/  ISETP.NE.U32.AND P0, PT, R11, R244, PT ;  /* 0x000000f40b00720c */ /* 0x008fe20003f05070 */
[----:B------:R-:W-:Y:S02]  /*1aaf0*/  IMAD.MOV.U32 R244, RZ, RZ, R241 ;  /* 0x000000fffff47224 */ /* 0x000fe400078e00f1 */
[----:B------:R-:W-:Y:S02]  /*1ab00*/  IMAD.MOV.U32 R241, RZ, RZ, R240 ;  /* 0x000000fffff17224 */ /* 0x000fe400078e00f0 */
[----:B------:R-:W-:Y:S02]  /*1ab10*/  IMAD.MOV.U32 R240, RZ, RZ, R237 ;  /* 0x000000fffff07224 */ /* 0x000fe400078e00ed */
[----:B------:R-:W-:Y:S02]  /*1ab20*/  IMAD.MOV.U32 R237, RZ, RZ, R236 ;  /* 0x000000ffffed7224 */ /* 0x000fe400078e00ec */
[----:B------:R-:W-:-:S02]  /*1ab30*/  IMAD.MOV.U32 R236, RZ, RZ, R229 ;  /* 0x000000ffffec7224 */ /* 0x000fc400078e00e5 */
[----:B------:R-:W-:Y:S02]  /*1ab40*/  IMAD.MOV.U32 R229, RZ, RZ, R228 ;  /* 0x000000ffffe57224 */ /* 0x000fe400078e00e4 */
[----:B------:R-:W-:Y:S01]  /*1ab50*/  IMAD.MOV.U32 R228, RZ, RZ, R221 ;  /* 0x000000ffffe47224 */ /* 0x000fe200078e00dd */
[----:B------:R-:W-:Y:S01]  /*1ab60*/  IADD3 R244, P3, R244, R10, RZ ;  /* 0x0000000af4f47210 */ /* 0x000fe20007f7e0ff */
[----:B------:R-:W-:Y:S02]  /*1ab70*/  IMAD.MOV.U32 R221, RZ, RZ, R220 ;  /* 0x000000ffffdd7224 */ /* 0x000fe400078e00dc */
[----:B------:R-:W-:Y:S02]  /*1ab80*/  IMAD.MOV.U32 R220, RZ, RZ, R217 ;  /* 0x000000ffffdc7224 */ /* 0x000fe400078e00d9 */
[----:B------:R-:W-:Y:S02]  /*1ab90*/  IMAD.MOV.U32 R217, RZ, RZ, R216 ;  /* 0x000000ffffd97224 */ /* 0x000fe400078e00d8 */
[----:B------:R-:W-:-:S02]  /*1aba0*/  IMAD.MOV.U32 R216, RZ, RZ, R5 ;  /* 0x000000ffffd87224 */ /* 0x000fc400078e0005 */
[----:B------:R-:W-:Y:S02]  /*1abb0*/  IMAD.MOV.U32 R5, RZ, RZ, R246 ;  /* 0x000000ffff057224 */ /* 0x000fe400078e00f6 */
[----:B------:R-:W3:Y:S04]  /*1abc0*/  LDL.LU R246, [R1+0x170c] ;  /* 0x00170c0001f67983 */ /* 0x000ee80000300800 */
[----:B------:R0:W-:Y:S04]  /*1abd0*/  STL [R1+0x13a4], R244 ;  /* 0x0013a4f401007387 */ /* 0x0001e80000100800 */
[----:B0-----:R-:W4:Y:S02]  /*1abe0*/  LDL.LU R244, [R1+0x139c] ;  /* 0x00139c0001f47983 */ /* 0x001f240000300800 */
[----:B----4-:R-:W-:-:S05]  /*1abf0*/  IADD3 R244, P6, R244, R10, RZ ;  /* 0x0000000af4f47210 */ /* 0x010fca0007fde0ff */
[----:B------:R0:W-:Y:S04]  /*1ac00*/  STL [R1+0x139c], R244 ;  /* 0x00139cf401007387 */ /* 0x0001e80000100800 */
[----:B0-----:R-:W4:Y:S02]  /*1ac10*/  LDL.LU R244, [R1+0x1394] ;  /* 0x0013940001f47983 */ /* 0x001f240000300800 */
[----:B----4-:R-:W-:-:S05]  /*1ac20*/  IADD3 R244, P5, R244, R10, RZ ;  /* 0x0000000af4f47210 */ /* 0x010fca0007fbe0ff */
[----:B------:R0:W-:Y:S04]  /*1ac30*/  STL [R1+0x1394], R244 ;  /* 0x001394f401007387 */ /* 0x0001e80000100800 */
[----:B0-----:R-:W4:Y:S01]  /*1ac40*/  LDL.LU R244, [R1+0x138c] ;  /* 0x00138c0001f47983 */ /* 0x001f220000300800 */
[-C--:B---3--:R-:W-:Y:S02]  /*1ac50*/  IADD3 R246, P1, R246, R10.reuse, RZ ;  /* 0x0000000af6f67210 */ /* 0x088fe40007f3e0ff */
[----:B----4-:R-:W-:-:S05]  /*1ac60*/  IADD3 R244, P2, R244, R10, RZ ;  /* 0x0000000af4f47210 */ /* 0x010fca0007f5e0ff */
[----:B------:R-:W-:Y:S04]  /*1ac70*/  STL [R1+0x138c], R244 ;  /* 0x00138cf401007387 */ /* 0x000fe80000100800 */
[----:B------:R0:W-:Y:S04]  /*1ac80*/  STL [R1+0x1384], R246 ;  /* 0x001384f601007387 */ /* 0x0001e80000100800 */
[----:B0-----:R-:W3:Y:S01]  /*1ac90*/  LDL.LU R246, [R1+0x1708] ;  /* 0x0017080001f67983 */ /* 0x001ee20000300800 */
[----:B------:R-:W-:Y:S01]  /*1aca0*/  IADD3 R247, P4, R247, R10, RZ ;  /* 0x0000000af7f77210 */ /* 0x000fe20007f9e0ff */
        /* <DEDUP_REMOVED lines=9> */
[----:B------:R-:W4:Y:S01]  /*1ad40*/  LDL.LU R190, [R1+0xe78] ;  /* 0x000e780001be7983 */ /* 0x000f220000300800 */
[----:B---3--:R-:W-:Y:S01]  /*1ad50*/  IMAD.X R246, R246, 0x1, R2, P4 ;  /* 0x00000001f6f67824 */ /* 0x008fe200020e0602 */
[----:B------:R-:W-:-:S05]  /*1ad60*/  IADD3 R244, P4, R244, R10, RZ ;  /* 0x0000000af4f47210 */ /* 0x000fca0007f9e0ff */
[----:B------:R0:W-:Y:S04]  /*1ad70*/  STL [R1+0x137c], R244 ;  /* 0x00137cf401007387 */ /* 0x0001e80000100800 */
[----:B0-----:R-:W3:Y:S02]  /*1ad80*/  LDL.LU R244, [R1+0x13a0] ;  /* 0x0013a00001f47983 */ /* 0x001ee40000300800 */
[----:B---3--:R-:W-:-:S05]  /*1ad90*/  IMAD.X R244, R244, 0x1, R2, P3 ;  /* 0x00000001f4f47824 */ /* 0x008fca00018e0602 */
[----:B------:R0:W-:Y:S04]  /*1ada0*/  STL [R1+0x13a0], R244 ;  /* 0x0013a0f401007387 */ /* 0x0001e80000100800 */
[----:B0-----:R-:W3:Y:S02]  /*1adb0*/  LDL.LU R244, [R1+0x1374] ;  /* 0x0013740001f47983 */ /* 0x001ee40000300800 */
[----:B---3--:R-:W-:-:S05]  /*1adc0*/  IADD3 R244, P3, R244, R10, RZ ;  /* 0x0000000af4f47210 */ /* 0x008fca0007f7e0ff */
        /* <DEDUP_REMOVED lines=19> */
[----:B0-----:R-:W3:Y:S01]  /*1af00*/  LDL.LU R244, [R1+0x1380] ;  /* 0x0013800001f47983 */ /* 0x001ee20000300800 */
[----:B--2---:R-:W-:Y:S01]  /*1af10*/  WARPGROUP.ARRIVE ;  /* 0x00000000000079c5 */ /* 0x004fe20000000000 */
[----:B------:R-:W-:Y:S01]  /*1af20*/  UMOV UR26, UR34 ;  /* 0x00000022001a7c82 */ /* 0x000fe20008000000 */
[----:B------:R-:W-:-:S04]  /*1af30*/  UMOV UR27, UR35 ;  /* 0x00000023001b7c82 */ /* 0x000fc80008000000 */
[----:B------:R-:W-:Y:S01]  /*1af40*/  HGMMA.64x256x16.F32 R24, gdesc[UR24].tnspA, R24, gsb0 ;  /* 0x23e00000181879f0 */ /* 0x000fe20008000818 */
[----:B---3--:R-:W-:-:S05]  /*1af50*/  IMAD.X R244, R244, 0x1, R2, P1 ;  /* 0x00000001f4f47824 */ /* 0x008fca00008e0602 */
[----:B------:R0:W-:Y:S04]  /*1af60*/  STL [R1+0x1380], R244 ;  /* 0x001380f401007387 */ /* 0x0001e80000100800 */
[----:B0-----:R-:W2:Y:S01]  /*1af70*/  LDL.LU R244, [R1+0x1354] ;  /* 0x0013540001f47983 */ /* 0x001ea20000300800 */
[----:B------:R-:W-:Y:S02]  /*1af80*/  WARPGROUP.DEPBAR.LE gsb0, 0x0 ;  /* 0x00008000000079c5 */ /* 0x000fe40000010000 */
[----:B------:R-:W-:Y:S01]  /*1af90*/  WARPGROUP.ARRIVE ;  /* 0x00000000000079c5 */ /* 0x000fe20000000000 */
[----:B------:R-:W-:Y:S01]  /*1afa0*/  UMOV UR30, UR10 ;  /* 0x0000000a001e7c82 */ /* 0x000fe20008000000 */
[----:B------:R-:W-:-:S13]  /*1afb0*/  UMOV UR31, UR11 ;  /* 0x0000000b001f7c82 */ /* 0x000fda0008000000 */
[----:B------:R-:W-:Y:S01]  /*1afc0*/  HGMMA.64x256x16.F32 R24, gdesc[UR28].tnspA, R24, gsb0 ;  /* 0x23e000001c1879f0 */ /* 0x000fe20008000818 */
[----:B--2---:R-:W-:-:S05]  /*1afd0*/  IADD3 R244, P1, R244, R10, RZ ;  /* 0x0000000af4f47210 */ /* 0x004fca0007f3e0ff */
[----:B------:R0:W-:Y:S04]  /*1afe0*/  STL [R1+0x1354], R244 ;  /* 0x001354f401007387 */ /* 0x0001e80000100800 */
[----:B0-----:R-:W2:Y:S01]  /*1aff0*/  LDL.LU R244, [R1+0x1378] ;  /* 0x0013780001f47983 */ /* 0x001ea20000300800 */
[----:B------:R-:W-:Y:S02]  /*1b000*/  WARPGROUP.DEPBAR.LE gsb0, 0x0 ;  /* 0x00008000000079c5 */ /* 0x000fe40000010000 */
[----:B--2---:R-:W-:-:S05]  /*1b010*/  IMAD.X R244, R244, 0x1, R2, P4 ;  /* 0x00000001f4f47824 */ /* 0x004fca00020e0602 */
[----:B------:R-:W-:Y:S04]  /*1b020*/  STL [R1+0x1378], R244 ;  /* 0x001378f401007387 */ /* 0x000fe80000100800 */
[----:B------:R-:W-:Y:S04]  /*1b030*/  STL.64 [R1], R24 ;  /* 0x0000001801007387 */ /* 0x000fe80000100a00 */
        /* <DEDUP_REMOVED lines=65> */
[----:B------:R-:W2:Y:S04]  /*1b450*/  LDL.LU.64 R146, [R1+0x16f0] ;  /* 0x0016f00001927983 */ /* 0x000ea80000300a00 */
[----:B------:R-:W3:Y:S04]  /*1b460*/  LDL.LU.64 R144, [R1+0x16e8] ;  /* 0x0016e80001907983 */ /* 0x000ee80000300a00 */
[----:B------:R-:W2:Y:S04]  /*1b470*/  LDL.LU.64 R142, [R1+0x16e0] ;  /* 0x0016e000018e7983 */ /* 0x000ea80000300a00 */
[----:B------:R-:W3:Y:S04]  /*1b480*/  LDL.LU.64 R140, [R1+0x16d8] ;  /* 0x0016d800018c7983 */ /* 0x000ee80000300a00 */
[----:B------:R-:W2:Y:S04]  /*1b490*/  LDL.LU.64 R138, [R1+0x16d0] ;  /* 0x0016d000018a7983 */ /* 0x000ea80000300a00 */
[----:B------:R-:W3:Y:S04]  /*1b4a0*/  LDL.LU.64 R136, [R1+0x16c8] ;  /* 0x0016c80001887983 */ /* 0x000ee80000300a00 */
        /* <DEDUP_REMOVED lines=46> */
[----:B------:R-:W-:-:S03]  /*1b790*/  IMAD.MOV.U32 R244, RZ, RZ, R240 ;  /* 0x000000fffff47224 */ /* 0x000fc600078e00f0 */
        /* <DEDUP_REMOVED lines=9> */
[----:B------:R-:W-:Y:S02]  /*1b830*/  IMAD.MOV.U32 R228, RZ, RZ, R220 ;  /* 0x000000ffffe47224 */ /* 0x000fe400078e00dc */
[----:B------:R-:W-:Y:S01]  /*1b840*/  IMAD.MOV.U32 R221, RZ, RZ, R191 ;  /* 0x000000ffffdd7224 */ /* 0x000fe200078e00bf */
[----:B------:R-:W3:Y:S01]  /*1b850*/  LDL.LU.64 R32, [R1+0x1528] ;  /* 0x0015280001207983 */ /* 0x000ee20000300a00 */
[----:B----4-:R-:W-:Y:S02]  /*1b860*/  IMAD.MOV.U32 R220, RZ, RZ, R190 ;  /* 0x000000ffffdc7224 */ /* 0x010fe400078e00be */
[----:B------:R-:W-:Y:S01]  /*1b870*/  IMAD.MOV.U32 R191, RZ, RZ, R26 ;  /* 0x000000ffffbf7224 */ /* 0x000fe200078e001a */
[----:B------:R-:W4:Y:S01]  /*1b880*/  LDL.LU.64 R30, [R1+0x1520] ;  /* 0x00152000011e7983 */ /* 0x000f220000300a00 */
[----:B------:R-:W-:-:S03]  /*1b890*/  IMAD.MOV.U32 R190, RZ, RZ, R24 ;  /* 0x000000ffffbe7224 */ /* 0x000fc600078e0018 */
[----:B------:R-:W4:Y:S04]  /*1b8a0*/  LDL.LU.64 R28, [R1+0x1518] ;  /* 0x00151800011c7983 */ /* 0x000f280000300a00 */
[----:B------:R-:W4:Y:S04]  /*1b8b0*/  LDL.LU.64 R26, [R1+0x1510] ;  /* 0x00151000011a7983 */ /* 0x000f280000300a00 */
[----:B------:R-:W4:Y:S01]  /*1b8c0*/  LDL.LU.64 R24, [R1+0x1508] ;  /* 0x0015080001187983 */ /* 0x000f220000300a00 */
[----:B------:R-:W-:Y:S02]  /*1b8d0*/  IMAD.MOV.U32 R9, RZ, RZ, R245 ;  /* 0x000000ffff097224 */ /* 0x000fe400078e00f5 */
[----:B------:R-:W-:-:S02]  /*1b8e0*/  IMAD.MOV.U32 R245, RZ, RZ, R244 ;  /* 0x000000fffff57224 */ /* 0x000fc400078e00f4 */
[----:B------:R-:W-:Y:S02]  /*1b8f0*/  IMAD.MOV.U32 R244, RZ, RZ, R229 ;  /* 0x000000fffff47224 */ /* 0x000fe400078e00e5 */
[----:B------:R-:W-:Y:S02]  /*1b900*/  IMAD.MOV.U32 R229, RZ, RZ, R228 ;  /* 0x000000ffffe57224 */ /* 0x000fe400078e00e4 */
[--C-:B--2---:R-:W-:Y:S02]  /*1b910*/  IMAD.X R134, R134, 0x1, R2.reuse, P1 ;  /* 0x0000000186867824 */ /* 0x104fe400008e0602 */
[--C-:B---3--:R-:W-:Y:S02]  /*1b920*/  IMAD.X R132, R132, 0x1, R2.reuse, P2 ;  /* 0x0000000184847824 */ /* 0x108fe400010e0602 */
[--C-:B------:R-:W-:Y:S02]  /*1b930*/  IMAD.X R130, R130, 0x1, R2.reuse, P5 ;  /* 0x0000000182827824 */ /* 0x100fe400028e0602 */
[----:B------:R-:W-:-:S02]  /*1b940*/  IMAD.X R128, R128, 0x1, R2, P6 ;  /* 0x0000000180807824 */ /* 0x000fc400030e0602 */
[----:B------:R-:W-:Y:S01]  /*1b950*/  IMAD.X R126, R126, 0x1, R2, P3 ;  /* 0x000000017e7e7824 */ /* 0x000fe200018e0602 */
[-C--:B------:R-:W-:Y:S02]  /*1b960*/  IADD3 R125, P4, R125, R10.reuse, RZ ;  /* 0x0000000a7d7d7210 */ /* 0x080fe40007f9e0ff */
[----:B------:R-:W-:-:S03]  /*1b970*/  IADD3 R127, P3, R127, R10, RZ ;  /* 0x0000000a7f7f7210 */ /* 0x000fc60007f7e0ff */
[----:B------:R0:W-:Y:S01]  /*1b980*/  STL [R1+0x134c], R125 ;  /* 0x00134c7d01007387 */ /* 0x0001e20000100800 */
[-C--:B------:R-:W-:Y:S02]  /*1b990*/  IADD3 R129, P6, R129, R10.reuse, RZ ;  /* 0x0000000a81817210 */ /* 0x080fe40007fde0ff */
[-C--:B------:R-:W-:Y:S01]  /*1b9a0*/  IADD3 R131, P5, R131, R10.reuse, RZ ;  /* 0x0000000a83837210 */ /* 0x080fe20007fbe0ff */
[----:B0-----:R-:W4:Y:S04]  /*1b9b0*/  LDL.LU R125, [R1+0x1504] ;  /* 0x00150400017d7983 */ /* 0x001f280000300800 */
[----:B------:R0:W-:Y:S01]  /*1b9c0*/  STL [R1+0x1370], R126 ;  /* 0x0013707e01007387 */ /* 0x0001e20000100800 */
[----:B------:R-:W-:-:S03]  /*1b9d0*/  IADD3 R133, P2, R133, R10, RZ ;  /* 0x0000000a85857210 */ /* 0x000fc60007f5e0ff */
[----:B0-----:R-:W4:Y:S04]  /*1b9e0*/  LDL.LU R126, [R1+0x1500] ;  /* 0x00150000017e7983 */ /* 0x001f280000300800 */
[----:B------:R0:W-:Y:S04]  /*1b9f0*/  STL [R1+0x1344], R127 ;  /* 0x0013447f01007387 */ /* 0x0001e80000100800 */
[----:B0-----:R-:W4:Y:S04]  /*1ba00*/  LDL.LU R127, [R1+0x14fc] ;  /* 0x0014fc00017f7983 */ /* 0x001f280000300800 */
[----:B------:R0:W-:Y:S01]  /*1ba10*/  STL [R1+0x1368], R128 ;  /* 0x0013688001007387 */ /* 0x0001e20000100800 */
[----:B------:R-:W-:-:S03]  /*1ba20*/  IADD3 R135, P1, R135, R10, RZ ;  /* 0x0000000a87877210 */ /* 0x000fc60007f3e0ff */
[----:B0-----:R-:W4:Y:S04]  /*1ba30*/  LDL.LU R128, [R1+0x14f8] ;  /* 0x0014f80001807983 */ /* 0x001f280000300800 */
[----:B------:R0:W-:Y:S01]  /*1ba40*/  STL [R1+0x133c], R129 ;  /* 0x00133c8101007387 */ /* 0x0001e20000100800 */
[----:B------:R-:W-:-:S03]  /*1ba50*/  IMAD.X R136, R136, 0x1, R2, P4 ;  /* 0x0000000188887824 */ /* 0x000fc600020e0602 */
        /* <DEDUP_REMOVED lines=61> */
[----:B------:R-:W2:Y:S04]  /*1be30*/  LDL.LU R228, [R1+0xe68] ;  /* 0x000e680001e47983 */ /* 0x000ea80000300800 */
        /* <DEDUP_REMOVED lines=216> */
[----:B------:R0:W-:Y:S02]  /*1cbc0*/  STL [R1+0x11e8], R9 ;  /* 0x0011e80901007387 */ /* 0x0001e40000100800 */
[----:B0-----:R-:W-:Y:S02]  /*1cbd0*/  IMAD.MOV.U32 R9, RZ, RZ, R245 ;  /* 0x000000ffff097224 */ /* 0x001fe400078e00f5 */
[----:B------:R-:W-:Y:S02]  /*1cbe0*/  IMAD.MOV.U32 R245, RZ, RZ, R229 ;  /* 0x000000fffff57224 */ /* 0x000fe400078e00e5 */
[----:B------:R-:W-:Y:S02]  /*1cbf0*/  IMAD.MOV.U32 R229, RZ, RZ, R208 ;  /* 0x000000ffffe57224 */ /* 0x000fe400078e00d0 */
[----:B------:R-:W3:Y:S02]  /*1cc00*/  LDL.LU R208, [R1+0x11bc] ;  /* 0x0011bc0001d07983 */ /* 0x000ee40000300800 */
[----:B---3--:R-:W-:-:S05]  /*1cc10*/  IADD3 R208, P6, R208, R10, RZ ;  /* 0x0000000ad0d07210 */ /* 0x008fca0007fde0ff */
[----:B------:R0:W-:Y:S04]  /*1cc20*/  STL [R1+0x11bc], R208 ;  /* 0x0011bcd001007387 */ /* 0x0001e80000100800 */
[----:B0-----:R0:W5:Y:S04]  /*1cc30*/  LDL.LU R208, [R1+0x1498] ;  /* 0x0014980001d07983 */ /* 0x0011680000300800 */
[----:B------:R-:W3:Y:S02]  /*1cc40*/  LDL.LU R10, [R1+0x11e0] ;  /* 0x0011e000010a7983 */ /* 0x000ee40000300800 */
[----:B---3--:R-:W-:-:S05]  /*1cc50*/  IMAD.X R10, R10, 0x1, R2, P5 ;  /* 0x000000010a0a7824 */ /* 0x008fca00028e0602 */
[----:B------:R1:W-:Y:S04]  /*1cc60*/  STL [R1+0x11e0], R10 ;  /* 0x0011e00a01007387 */ /* 0x0003e80000100800 */
[----:B-1----:R-:W3:Y:S02]  /*1cc70*/  LDL.LU R10, [R1+0x13d8] ;  /* 0x0013d800010a7983 */ /* 0x002ee40000300800 */
[----:B---3--:R-:W-:-:S05]  /*1cc80*/  IADD3 R10, P5, R10, UR6, RZ ;  /* 0x000000060a0a7c10 */ /* 0x008fca000ffbe0ff */
[----:B------:R1:W-:Y:S04]  /*1cc90*/  STL [R1+0x13d8], R10 ;  /* 0x0013d80a01007387 */ /* 0x0003e80000100800 */
[----:B-1----:R-:W3:Y:S02]  /*1cca0*/  LDL.LU R10, [R1+0x11d8] ;  /* 0x0011d800010a7983 */ /* 0x002ee40000300800 */
        /* <DEDUP_REMOVED lines=30> */
[----:B---3--:R-:W-:-:S05]  /*1ce90*/  IADD3.X R10, R10, UR5, RZ, P5, !PT ;  /* 0x000000050a0a7c10 */ /* 0x008fca000affe4ff */
        /* <DEDUP_REMOVED lines=607> */
[----:B-1----:R-:W3:Y:S01]  /*1f490*/  LDL.LU R10, [R1+0xe90] ;  /* 0x000e9000010a7983 */ /* 0x002ee20000300800 */
[----:B------:R-:W-:Y:S02]  /*1f4a0*/  IADD3.X R209, R209, UR5, RZ, P5, !PT ;  /* 0x00000005d1d17c10 */ /* 0x000fe4000affe4ff */
[----:B------:R-:W-:Y:S02]  /*1f4b0*/  IADD3 R212, P5, R212, UR6, RZ ;  /* 0x00000006d4d47c10 */ /* 0x000fe4000ffbe0ff */
[----:B------:R-:W-:Y:S02]  /*1f4c0*/  IADD3.X R213, R213, UR5, RZ, P2, !PT ;  /* 0x00000005d5d57c10 */ /* 0x000fe400097fe4ff */
[----:B------:R-:W-:-:S02]  /*1f4d0*/  IADD3 R216, P2, R216, UR6, RZ ;  /* 0x00000006d8d87c10 */ /* 0x000fc4000ff5e0ff */
[----:B------:R-:W-:Y:S02]  /*1f4e0*/  IADD3.X R217, R217, UR5, RZ, P1, !PT ;  /* 0x00000005d9d97c10 */ /* 0x000fe40008ffe4ff */
[----:B------:R-:W-:Y:S02]  /*1f4f0*/  IADD3 R220, P1, R220, UR6, RZ ;  /* 0x00000006dcdc7c10 */ /* 0x000fe4000ff3e0ff */
[----:B---3--:R-:W-:-:S05]  /*1f500*/  IADD3 R10, P6, R10, UR6, RZ ;  /* 0x000000060a0a7c10 */ /* 0x008fca000ffde0ff */
[----:B------:R1:W-:Y:S04]  /*1f510*/  STL [R1+0xe90], R10 ;  /* 0x000e900a01007387 */ /* 0x0003e80000100800 */
[----:B-1----:R-:W3:Y:S04]  /*1f520*/  LDL.LU R10, [R1+0xe60] ;  /* 0x000e6000010a7983 */ /* 0x002ee80000300800 */
[----:B------:R1:W-:Y:S01]  /*1f530*/  STL [R1+0xeb4], R209 ;  /* 0x000eb4d101007387 */ /* 0x0003e20000100800 */
[----:B------:R-:W-:Y:S02]  /*1f540*/  IADD3.X R221, R221, UR5, RZ, P4, !PT ;  /* 0x00000005dddd7c10 */ /* 0x000fe4000a7fe4ff */
[----:B------:R-:W-:Y:S01]  /*1f550*/  IADD3 R224, P4, R224, UR6, RZ ;  /* 0x00000006e0e07c10 */ /* 0x000fe2000ff9e0ff */
[----:B-1----:R0:W5:Y:S04]  /*1f560*/  LDL.LU R209, [R1+0x1494] ;  /* 0x0014940001d17983 */ /* 0x0021680000300800 */
[----:B------:R1:W-:Y:S01]  /*1f570*/  STL [R1+0xe88], R212 ;  /* 0x000e88d401007387 */ /* 0x0003e20000100800 */
[----:B------:R-:W-:-:S03]  /*1f580*/  IADD3.X R225, R225, UR5, RZ, P3, !PT ;  /* 0x00000005e1e17c10 */ /* 0x000fc60009ffe4ff */
[----:B-1----:R0:W5:Y:S04]  /*1f590*/  LDL.LU R212, [R1+0x1490] ;  /* 0x0014900001d47983 */ /* 0x0021680000300800 */
[----:B------:R1:W-:Y:S01]  /*1f5a0*/  STL [R1+0xeac], R213 ;  /* 0x000eacd501007387 */ /* 0x0003e20000100800 */
[----:B--2---:R-:W-:-:S03]  /*1f5b0*/  IADD3 R228, P3, R228, UR6, RZ ;  /* 0x00000006e4e47c10 */ /* 0x004fc6000ff7e0ff */
[----:B-1----:R0:W5:Y:S04]  /*1f5c0*/  LDL.LU R213, [R1+0x148c] ;  /* 0x00148c0001d57983 */ /* 0x0021680000300800 */
[----:B------:R1:W-:Y:S01]  /*1f5d0*/  STL [R1+0xe80], R216 ;  /* 0x000e80d801007387 */ /* 0x0003e20000100800 */
[----:B------:R-:W-:-:S03]  /*1f5e0*/  IADD3.X R229, R229, UR5, RZ, P6, !PT ;  /* 0x00000005e5e57c10 */ /* 0x000fc6000b7fe4ff */
[----:B-1----:R0:W5:Y:S04]  /*1f5f0*/  LDL.LU R216, [R1+0x1488] ;  /* 0x0014880001d87983 */ /* 0x0021680000300800 */
[----:B------:R1:W-:Y:S04]  /*1f600*/  STL [R1+0xea4], R217 ;  /* 0x000ea4d901007387 */ /* 0x0003e80000100800 */
[----:B-1----:R0:W5:Y:S04]  /*1f610*/  LDL.LU R217, [R1+0x1484] ;  /* 0x0014840001d97983 */ /* 0x0021680000300800 */
[----:B------:R1:W-:Y:S01]  /*1f620*/  STL [R1+0xe78], R220 ;  /* 0x000e78dc01007387 */ /* 0x0003e20000100800 */
[----:B------:R-:W-:-:S03]  /*1f630*/  IADD3.X R232, R232, UR5, RZ, P5, !PT ;  /* 0x00000005e8e87c10 */ /* 0x000fc6000affe4ff */
[----:B-1----:R0:W5:Y:S04]  /*1f640*/  LDL.LU R220, [R1+0x1480] ;  /* 0x0014800001dc7983 */ /* 0x0021680000300800 */
[----:B------:R1:W-:Y:S01]  /*1f650*/  STL [R1+0xe9c], R221 ;  /* 0x000e9cdd01007387 */ /* 0x0003e20000100800 */
[----:B------:R-:W-:-:S03]  /*1f660*/  IADD3 R233, P5, R233, UR6, RZ ;  /* 0x00000006e9e97c10 */ /* 0x000fc6000ffbe0ff */
        /* <DEDUP_REMOVED lines=12> */
[----:B-1----:R0:W5:Y:S01]  /*1f730*/  LDL.LU R229, [R1+0x146c] ;  /* 0x00146c0001e57983 */ /* 0x0021620000300800 */
[----:B------:R-:W-:Y:S02]  /*1f740*/  IADD3.X R244, R244, UR5, RZ, P4, !PT ;  /* 0x00000005f4f47c10 */ /* 0x000fe4000a7fe4ff */
[----:B------:R-:W-:Y:S02]  /*1f750*/  IADD3 R245, P4, R245, UR6, RZ ;  /* 0x00000006f5f57c10 */ /* 0x000fe4000ff9e0ff */
[----:B------:R-:W-:Y:S02]  /*1f760*/  IADD3.X R0, R0, UR5, RZ, P3, !PT ;  /* 0x0000000500007c10 */ /* 0x000fe40009ffe4ff */
[----:B------:R-:W-:Y:S02]  /*1f770*/  IADD3 R248, P3, R248, UR6, RZ ;  /* 0x00000006f8f87c10 */ /* 0x000fe4000ff7e0ff */
[----:B------:R-:W-:Y:S02]  /*1f780*/  IADD3.X R6, R6, UR5, RZ, P5, !PT ;  /* 0x0000000506067c10 */ /* 0x000fe4000affe4ff */
[----:B---3--:R-:W-:-:S05]  /*1f790*/  IADD3 R10, P6, R10, UR6, RZ ;  /* 0x000000060a0a7c10 */ /* 0x008fca000ffde0ff */
[----:B------:R1:W-:Y:S04]  /*1f7a0*/  STL [R1+0xe60], R10 ;  /* 0x000e600a01007387 */ /* 0x0003e80000100800 */
[----:B-1----:R-:W2:Y:S04]  /*1f7b0*/  LDL.LU R10, [R1+0xe0c] ;  /* 0x000e0c00010a7983 */ /* 0x002ea80000300800 */
[----:B------:R1:W-:Y:S04]  /*1f7c0*/  STL [R1+0xe84], R232 ;  /* 0x000e84e801007387 */ /* 0x0003e80000100800 */
[----:B-1----:R0:W5:Y:S04]  /*1f7d0*/  LDL.LU R232, [R1+0x1468] ;  /* 0x0014680001e87983 */ /* 0x0021680000300800 */
[----:B------:R1:W-:Y:S04]  /*1f7e0*/  STL [R1+0xe58], R233 ;  /* 0x000e58e901007387 */ /* 0x0003e80000100800 */
        /* <DEDUP_REMOVED lines=9> */
[----:B------:R1:W-:Y:S04]  /*1f880*/  STL [R1+0xe48], R241 ;  /* 0x000e48f101007387 */ /* 0x0003e80000100800 */
        /* <DEDUP_REMOVED lines=8> */
[----:B-1----:R-:W3:Y:S04]  /*1f910*/  LDL.LU R248, [R1+0x1444] ;  /* 0x0014440001f87983 */ /* 0x002ee80000300800 */
[----:B------:R1:W-:Y:S04]  /*1f920*/  STL [R1+0xe5c], R252 ;  /* 0x000e5cfc01007387 */ /* 0x0003e80000100800 */
[----:B-1----:R-:W2:Y:S04]  /*1f930*/  LDL.LU R252, [R1+0x1440] ;  /* 0x0014400001fc7983 */ /* 0x002ea80000300800 */
[----:B------:R1:W-:Y:S04]  /*1f940*/  STL [R1+0xe30], R3 ;  /* 0x000e300301007387 */ /* 0x0003e80000100800 */
[----:B-1----:R-:W3:Y:S04]  /*1f950*/  LDL.LU R3, [R1+0x143c] ;  /* 0x00143c0001037983 */ /* 0x002ee80000300800 */
[----:B------:R1:W-:Y:S04]  /*1f960*/  STL [R1+0xe54], R6 ;  /* 0x000e540601007387 */ /* 0x0003e80000100800 */
[----:B-1----:R-:W4:Y:S01]  /*1f970*/  LDL.LU R6, [R1+0x1438] ;  /* 0x0014380001067983 */ /* 0x002f220000300800 */
[----:B------:R-:W-:-:S02]  /*1f980*/  IADD3 R4, P5, R4, UR6, RZ ;  /* 0x0000000604047c10 */ /* 0x000fc4000ffbe0ff */
[----:B------:R-:W-:-:S03]  /*1f990*/  IADD3.X R249, R249, UR5, RZ, P2, !PT ;  /* 0x00000005f9f97c10 */ /* 0x000fc600097fe4ff */
[----:B------:R1:W-:Y:S04]  /*1f9a0*/  STL [R1+0xe28], R4 ;  /* 0x000e280401007387 */ /* 0x0003e80000100800 */
[----:B-1----:R-:W2:Y:S04]  /*1f9b0*/  LDL.LU R4, [R1+0x1434] ;  /* 0x0014340001047983 */ /* 0x002ea80000300800 */
[----:B------:R1:W-:Y:S04]  /*1f9c0*/  STL [R1+0xe4c], R249 ;  /* 0x000e4cf901007387 */ /* 0x0003e80000100800 */
[----:B-1----:R-:W2:Y:S01]  /*1f9d0*/  LDL.LU R249, [R1+0x1430] ;  /* 0x0014300001f97983 */ /* 0x002ea20000300800 */
[----:B----4-:R-:W-:-:S05]  /*1f9e0*/  IADD3 R6, P2, R6, UR6, RZ ;  /* 0x0000000606067c10 */ /* 0x010fca000ff5e0ff */
[----:B------:R1:W-:Y:S04]  /*1f9f0*/  STL [R1+0xe20], R6 ;  /* 0x000e200601007387 */ /* 0x0003e80000100800 */
[----:B-1----:R-:W4:Y:S01]  /*1fa00*/  LDL.LU R6, [R1+0x142c] ;  /* 0x00142c0001067983 */ /* 0x002f220000300800 */
[----:B------:R-:W-:Y:S02]  /*1fa10*/  IADD3.X R251, R251, UR5, RZ, P1, !PT ;  /* 0x00000005fbfb7c10 */ /* 0x000fe40008ffe4ff */
[----:B------:R-:W-:-:S03]  /*1fa20*/  IADD3 R250, P1, R250, UR6, RZ ;  /* 0x00000006fafa7c10 */ /* 0x000fc6000ff3e0ff */
[----:B------:R1:W-:Y:S04]  /*1fa30*/  STL [R1+0xe44], R251 ;  /* 0x000e44fb01007387 */ /* 0x0003e80000100800 */
[----:B-1----:R-:W2:Y:S04]  /*1fa40*/  LDL.LU R251, [R1+0x1428] ;  /* 0x0014280001fb7983 */ /* 0x002ea80000300800 */
[----:B------:R1:W-:Y:S04]  /*1fa50*/  STL [R1+0xe18], R250 ;  /* 0x000e18fa01007387 */ /* 0x0003e80000100800 */
[----:B-1----:R-:W2:Y:S01]  /*1fa60*/  LDL.LU R250, [R1+0x1424] ;  /* 0x0014240001fa7983 */ /* 0x002ea20000300800 */
[----:B------:R-:W-:Y:S01]  /*1fa70*/  WARPGROUP.ARRIVE ;  /* 0x00000000000079c5 */ /* 0x000fe20000000000 */
[----:B------:R-:W-:Y:S01]  /*1fa80*/  UMOV UR26, UR38 ;  /* 0x00000026001a7c82 */ /* 0x000fe20008000000 */
[----:B------:R-:W-:-:S04]  /*1fa90*/  UMOV UR27, UR39 ;  /* 0x00000027001b7c82 */ /* 0x000fc80008000000 */
[----:B------:R-:W-:Y:S01]  /*1faa0*/  HGMMA.64x256x16.F32 R24, gdesc[UR24].tnspA, R24, gsb0 ;  /* 0x23e00000181879f0 */ /* 0x000fe20008000818 */
[----:B----4-:R-:W-:-:S05]  /*1fab0*/  IADD3.X R6, R6, UR5, RZ, P4, !PT ;  /* 0x0000000506067c10 */ /* 0x010fca000a7fe4ff */
[----:B------:R1:W-:Y:S04]  /*1fac0*/  STL [R1+0xe3c], R6 ;  /* 0x000e3c0601007387 */ /* 0x0003e80000100800 */
[----:B-1----:R-:W4:Y:S01]  /*1fad0*/  LDL.LU R6, [R1+0x1420] ;  /* 0x0014200001067983 */ /* 0x002f220000300800 */
[----:B---3--:R-:W-:Y:S02]  /*1fae0*/  IADD3 R3, P4, R3, UR6, RZ ;  /* 0x0000000603037c10 */ /* 0x008fe4000ff9e0ff */
[----:B------:R-:W-:-:S03]  /*1faf0*/  IADD3.X R5, R5, UR5, RZ, P3, !PT ;  /* 0x0000000505057c10 */ /* 0x000fc60009ffe4ff */
[----:B------:R1:W-:Y:S04]  /*1fb00*/  STL [R1+0xe10], R3 ;  /* 0x000e100301007387 */ /* 0x0003e80000100800 */
[----:B-1----:R-:W3:Y:S04]  /*1fb10*/  LDL.LU R3, [R1+0x141c] ;  /* 0x00141c0001037983 */ /* 0x002ee80000300800 */
[----:B------:R1:W-:Y:S04]  /*1fb20*/  STL [R1+0xe34], R5 ;  /* 0x000e340501007387 */ /* 0x0003e80000100800 */
[----:B-1----:R-:W3:Y:S01]  /*1fb30*/  LDL.LU R5, [R1+0x1418] ;  /* 0x0014180001057983 */ /* 0x002ee20000300800 */
[----:B--2---:R-:W-:-:S02]  /*1fb40*/  IADD3.X R249, R249, UR5, RZ, P6, !PT ;  /* 0x00000005f9f97c10 */ /* 0x004fc4000b7fe4ff */
[----:B------:R-:W-:Y:S01]  /*1fb50*/  IADD3 R248, P6, R248, UR6, RZ ;  /* 0x00000006f8f87c10 */ /* 0x000fe2000ffde0ff */
[----:B------:R-:W-:Y:S02]  /*1fb60*/  WARPGROUP.DEPBAR.LE gsb0, 0x0 ;  /* 0x00008000000079c5 */ /* 0x000fe40000010000 */
[----:B------:R-:W-:Y:S01]  /*1fb70*/  WARPGROUP.ARRIVE ;  /* 0x00000000000079c5 */ /* 0x000fe20000000000 */
[----:B------:R-:W-:Y:S01]  /*1fb80*/  UMOV UR44, UR28 ;  /* 0x0000001c002c7c82 */ /* 0x000fe20008000000 */
[----:B------:R-:W-:-:S04]  /*1fb90*/  UMOV UR45, UR29 ;  /* 0x0000001d002d7c82 */ /* 0x000fc80008000000 */
[----:B------:R-:W-:Y:S01]  /*1fba0*/  HGMMA.64x256x16.F32 R24, gdesc[UR44].tnspA, R24, gsb0 ;  /* 0x23e000002c1879f0 */ /* 0x000fe20008000818 */
[----:B----4-:R-:W-:-:S05]  /*1fbb0*/  IADD3 R6, P3, R6, UR6, RZ ;  /* 0x0000000606067c10 */ /* 0x010fca000ff7e0ff */
[----:B------:R1:W-:Y:S04]  /*1fbc0*/  STL [R1+0xe08], R6 ;  /* 0x000e080601007387 */ /* 0x0003e80000100800 */
[----:B-1----:R0:W5:Y:S04]  /*1fbd0*/  LDL.LU R6, [R1+0x1414] ;  /* 0x0014140001067983 */ /* 0x0021680000300800 */
[----:B------:R1:W-:Y:S04]  /*1fbe0*/  STL [R1+0xe2c], R249 ;  /* 0x000e2cf901007387 */ /* 0x0003e80000100800 */
[----:B-1----:R-:W2:Y:S04]  /*1fbf0*/  LDL.LU R249, [R1+0x1410] ;  /* 0x0014100001f97983 */ /* 0x002ea80000300800 */
[----:B------:R1:W-:Y:S04]  /*1fc00*/  STL [R1+0xe00], R248 ;  /* 0x000e00f801007387 */ /* 0x0003e80000100800 */
[----:B-1----:R-:W4:Y:S01]  /*1fc10*/  LDL.LU R248, [R1+0x140c] ;  /* 0x00140c0001f87983 */ /* 0x002f220000300800 */
[----:B---3--:R-:W-:-:S02]  /*1fc20*/  IADD3.X R5, R5, UR5, RZ, P5, !PT ;  /* 0x0000000505057c10 */ /* 0x008fc4000affe4ff */
[----:B------:R-:W-:Y:S02]  /*1fc30*/  IADD3.X R4, R4, UR5, RZ, P2, !PT ;  /* 0x0000000504047c10 */ /* 0x000fe400097fe4ff */
[----:B------:R-:W-:Y:S02]  /*1fc40*/  IADD3.X R3, R3, UR5, RZ, P1, !PT ;  /* 0x0000000503037c10 */ /* 0x000fe40008ffe4ff */
[----:B------:R-:W-:Y:S01]  /*1fc50*/  IADD3.X R10, R10, UR5, RZ, P4, !PT ;  /* 0x000000050a0a7c10 */ /* 0x000fe2000a7fe4ff */
[----:B------:R1:W-:Y:S04]  /*1fc60*/  STL [R1+0xe24], R5 ;  /* 0x000e240501007387 */ /* 0x0003e80000100800 */
[----:B-1----:R0:W5:Y:S04]  /*1fc70*/  LDL.LU R5, [R1+0x1408] ;  /* 0x0014080001057983 */ /* 0x0021680000300800 */
[----:B------:R1:W-:Y:S04]  /*1fc80*/  STL [R1+0xe1c], R4 ;  /* 0x000e1c0401007387 */ /* 0x0003e80000100800 */
[----:B-1----:R0:W5:Y:S04]  /*1fc90*/  LDL.LU R4, [R1+0x1404] ;  /* 0x0014040001047983 */ /* 0x0021680000300800 */
[----:B------:R1:W-:Y:S04]  /*1fca0*/  STL [R1+0xe14], R3 ;  /* 0x000e140301007387 */ /* 0x0003e80000100800 */
[----:B-1----:R0:W5:Y:S04]  /*1fcb0*/  LDL.LU R3, [R1+0x1400] ;  /* 0x0014000001037983 */ /* 0x0021680000300800 */
[----:B------:R1:W-:Y:S02]  /*1fcc0*/  STL [R1+0xe0c], R10 ;  /* 0x000e0c0a01007387 */ /* 0x0003e40000100800 */
[----:B-1----:R-:W1:Y:S01]  /*1fcd0*/  LDC R10, c[0x0][0x238] ;  /* 0x00008e00ff0a7b82 */ /* 0x002e620000000800 */
[----:B------:R-:W-:-:S02]  /*1fce0*/  IADD3 R251, P5, R251, UR6, RZ ;  /* 0x00000006fbfb7c10 */ /* 0x000fc4000ffbe0ff */
[----:B------:R-:W-:Y:S01]  /*1fcf0*/  IADD3.X R9, R9, UR5, RZ, P3, !PT ;  /* 0x0000000509097c10 */ /* 0x000fe20009ffe4ff */
[----:B------:R-:W-:Y:S02]  /*1fd00*/  WARPGROUP.DEPBAR.LE gsb0, 0x0 ;  /* 0x00008000000079c5 */ /* 0x000fe40000010000 */
[----:B------:R-:W-:Y:S02]  /*1fd10*/  IADD3.X R252, R252, UR5, RZ, P6, !PT ;  /* 0x00000005fcfc7c10 */ /* 0x000fe4000b7fe4ff */
[----:B------:R-:W-:Y:S01]  /*1fd20*/  IADD3.X R250, R250, UR5, RZ, P5, !PT ;  /* 0x00000005fafa7c10 */ /* 0x000fe2000affe4ff */
[----:B------:R3:W-:Y:S02]  /*1fd30*/  STL [R1+0xe04], R9 ;  /* 0x000e040901007387 */ /* 0x0007e40000100800 */
[----:B---3--:R-:W-:Y:S02]  /*1fd40*/  IMAD.MOV.U32 R9, RZ, RZ, R8 ;  /* 0x000000ffff097224 */ /* 0x008fe400078e0008 */
[----:B------:R-:W-:-:S02]  /*1fd50*/  IMAD.MOV.U32 R8, RZ, RZ, R7 ;  /* 0x000000ffff087224 */ /* 0x000fc400078e0007 */
[----:B-1----:R-:W-:-:S04]  /*1fd60*/  IMAD.SHL.U32 R10, R10, 0x20, RZ ;  /* 0x000000200a0a7824 */ /* 0x002fc800078e00ff */
[----:B------:R-:W-:Y:S01]  /*1fd70*/  IMAD.SHL.U32 R10, R10, 0x2, RZ ;  /* 0x000000020a0a7824 */ /* 0x000fe200078e00ff */
[----:B--2---:R-:W-:-:S04]  /*1fd80*/  IADD3 R249, P2, R249, UR6, RZ ;  /* 0x00000006f9f97c10 */ /* 0x004fc8000ff5e0ff */
[----:B----4-:R-:W-:Y:S01]  /*1fd90*/  IADD3.X R248, R248, UR5, RZ, P2, !PT ;  /* 0x00000005f8f87c10 */ /* 0x010fe200097fe4ff */
[----:B0-----:R-:W-:Y:S08]  /*1fda0*/  @P0 BRA `(.L_x_1) ;  /* 0xfffffef800680947 */ /* 0x001ff0000383ffff */
[----:B------:R-:W2:Y:S04]  /*1fdb0*/  LDL.LU R7, [R1+0x1b8] ;  /* 0x0001b80001077983 */ /* 0x000ea80000300800 */
[----:B------:R-:W3:Y:S04]  /*1fdc0*/  LDL.LU R10, [R1+0x9b8] ;  /* 0x0009b800010a7983 */ /* 0x000ee80000300800 */
[----:B------:R-:W4:Y:S04]  /*1fdd0*/  LDL.LU R251, [R1+0x7ac] ;  /* 0x0007ac0001fb7983 */ /* 0x000f280000300800 */
[----:B------:R-:W2:Y:S04]  /*1fde0*/  LDL.LU R248, [R1+0x7a4] ;  /* 0x0007a40001f87983 */ /* 0x000ea80000300800 */
[----:B------:R-:W3:Y:S04]  /*1fdf0*/  LDL.LU R250, [R1+0x7a8] ;  /* 0x0007a80001fa7983 */ /* 0x000ee80000300800 */
[----:B------:R-:W3:Y:S04]  /*1fe00*/  LDL.LU R252, [R1+0x7a0] ;  /* 0x0007a00001fc7983 */ /* 0x000ee80000300800 */
[----:B------:R-:W3:Y:S04]  /*1fe10*/  LDL.LU R11, [R1+0x770] ;  /* 0x00077000010b7983 */ /* 0x000ee80000300800 */
[----:B------:R-:W3:Y:S04]  /*1fe20*/  LDL.LU R2, [R1+0x778] ;  /* 0x0007780001027983 */ /* 0x000ee80000300800 */
[----:B------:R-:W4:Y:S04]  /*1fe30*/  LDL.LU R9, [R1+0x3a4] ;  /* 0x0003a40001097983 */ /* 0x000f280000300800 */
[----:B------:R-:W2:Y:S04]  /*1fe40*/  LDL.LU R247, [R1+0xba4] ;  /* 0x000ba40001f77983 */ /* 0x000ea80000300800 */
[----:B------:R-:W3:Y:S04]  /*1fe50*/  LDL.LU R246, [R1+0xbac] ;  /* 0x000bac0001f67983 */ /* 0x000ee80000300800 */
[----:B------:R-:W3:Y:S04]  /*1fe60*/  LDL.LU R249, [R1+0x3ac] ;  /* 0x0003ac0001f97983 */ /* 0x000ee80000300800 */
[----:B-----5:R-:W4:Y:S04]  /*1fe70*/  LDL.LU R6, [R1+0xbd8] ;  /* 0x000bd80001067983 */ /* 0x020f280000300800 */
[----:B------:R-:W2:Y:S04]  /*1fe80*/  LDL.LU R0, [R1+0x3d0] ;  /* 0x0003d00001007983 */ /* 0x000ea80000300800 */
[----:B------:R-:W3:Y:S04]  /*1fe90*/  LDL.LU R8, [R1+0xbd0] ;  /* 0x000bd00001087983 */ /* 0x000ee80000300800 */
[----:B------:R0:W-:Y:S04]  /*1fea0*/  STL [R1+0x16e4], R245 ;  /* 0x0016e4f501007387 */ /* 0x0001e80000100800 */
[----:B0-----:R-:W4:Y:S04]  /*1feb0*/  LDL.LU R245, [R1+0x3d8] ;  /* 0x0003d80001f57983 */ /* 0x001f280000300800 */
[----:B------:R0:W-:Y:S04]  /*1fec0*/  STL [R1+0x16e0], R244 ;  /* 0x0016e0f401007387 */ /* 0x0001e80000100800 */
[----:B0-----:R-:W2:Y:S04]  /*1fed0*/  LDL.LU R244, [R1+0x7d0] ;  /* 0x0007d00001f47983 */ /* 0x001ea80000300800 */
[----:B------:R0:W-:Y:S04]  /*1fee0*/  STL [R1+0x16dc], R243 ;  /* 0x0016dcf301007387 */ /* 0x0001e80000100800 */
[----:B0-----:R-:W3:Y:S04]  /*1fef0*/  LDL.LU R243, [R1+0x7d8] ;  /* 0x0007d80001f37983 */ /* 0x001ee80000300800 */
[----:B------:R0:W-:Y:S04]  /*1ff00*/  STL [R1+0x16d8], R242 ;  /* 0x0016d8f201007387 */ /* 0x0001e80000100800 */
[----:B0-----:R-:W4:Y:S04]  /*1ff10*/  LDL.LU R242, [R1+0x7e4] ;  /* 0x0007e40001f27983 */ /* 0x001f280000300800 */
[----:B------:R0:W-:Y:S04]  /*1ff20*/  STL [R1+0x16d4], R241 ;  /* 0x0016d4f101007387 */ /* 0x0001e80000100800 */
[----:B0-----:R-:W2:Y:S04]  /*1ff30*/  LDL.LU R241, [R1+0x7ec] ;  /* 0x0007ec0001f17983 */ /* 0x001ea80000300800 */
        /* <DEDUP_REMOVED lines=24> */
[----:B------:R-:W-:Y:S04]  /*200c0*/  STL [R1+0x16a0], R228 ;  /* 0x0016a0e401007387 */ /* 0x000fe80000100800 */
[----:B------:R-:W-:Y:S04]  /*200d0*/  STL [R1+0x169c], R227 ;  /* 0x00169ce301007387 */ /* 0x000fe80000100800 */
[----:B------:R4:W-:Y:S04]  /*200e0*/  STL [R1+0x1698], R226 ;  /* 0x001698e201007387 */ /* 0x0009e80000100800 */
[----:B------:R2:W-:Y:S04]  /*200f0*/  STL [R1+0x1694], R225 ;  /* 0x001694e101007387 */ /* 0x0005e80000100800 */
[----:B------:R3:W-:Y:S04]  /*20100*/  STL [R1+0x1690], R224 ;  /* 0x001690e001007387 */ /* 0x0007e80000100800 */
[----:B------:R0:W-:Y:S04]  /*20110*/  STL [R1+0x168c], R223 ;  /* 0x00168cdf01007387 */ /* 0x0001e80000100800 */
[----:B------:R1:W-:Y:S04]  /*20120*/  STL [R1+0x1688], R222 ;  /* 0x001688de01007387 */ /* 0x0003e80000100800 */
[----:B------:R1:W-:Y:S04]  /*20130*/  STL [R1+0x1684], R221 ;  /* 0x001684dd01007387 */ /* 0x0003e80000100800 */
[----:B------:R1:W-:Y:S04]  /*20140*/  STL [R1+0x1680], R220 ;  /* 0x001680dc01007387 */ /* 0x0003e80000100800 */
[----:B------:R1:W-:Y:S04]  /*20150*/  STL [R1+0x167c], R219 ;  /* 0x00167cdb01007387 */ /* 0x0003e80000100800 */
        /* <DEDUP_REMOVED lines=19> */
[----:B----4-:R-:W-:-:S03]  /*20290*/  IMAD.MOV.U32 R226, RZ, RZ, R242 ;  /* 0x000000ffffe27224 */ /* 0x010fc600078e00f2 */
[----:B------:R-:W-:Y:S04]  /*202a0*/  STL [R1+0x162c], R199 ;  /* 0x00162cc701007387 */ /* 0x000fe80000100800 */
[----:B------:R-:W-:Y:S04]  /*202b0*/  STL [R1+0x1628], R198 ;  /* 0x001628c601007387 */ /* 0x000fe80000100800 */
[----:B------:R-:W-:Y:S04]  /*202c0*/  STL [R1+0x1624], R197 ;  /* 0x001624c501007387 */ /* 0x000fe80000100800 */
[----:B------:R-:W-:Y:S01]  /*202d0*/  STL [R1+0x1620], R196 ;  /* 0x001620c401007387 */ /* 0x000fe20000100800 */
[----:B--2---:R-:W-:-:S03]  /*202e0*/  IMAD.MOV.U32 R225, RZ, RZ, R241 ;  /* 0x000000ffffe17224 */ /* 0x004fc600078e00f1 */
[----:B------:R-:W-:Y:S04]  /*202f0*/  STL [R1+0x161c], R187 ;  /* 0x00161cbb01007387 */ /* 0x000fe80000100800 */
[----:B------:R-:W-:Y:S04]  /*20300*/  STL [R1+0x1618], R186 ;  /* 0x001618ba01007387 */ /* 0x000fe80000100800 */
[----:B------:R-:W-:Y:S01]  /*20310*/  STL [R1+0x1614], R185 ;  /* 0x001614b901007387 */ /* 0x000fe20000100800 */
[----:B---3--:R-:W-:-:S03]  /*20320*/  IMAD.MOV.U32 R224, RZ, RZ, R240 ;  /* 0x000000ffffe07224 */ /* 0x008fc600078e00f0 */
[----:B------:R-:W-:Y:S04]  /*20330*/  STL [R1+0x1610], R184 ;  /* 0x001610b801007387 */ /* 0x000fe80000100800 */
[----:B------:R-:W-:Y:S04]  /*20340*/  STL [R1+0x160c], R183 ;  /* 0x00160cb701007387 */ /* 0x000fe80000100800 */
[----:B------:R-:W-:Y:S04]  /*20350*/  STL [R1+0x1608], R182 ;  /* 0x001608b601007387 */ /* 0x000fe80000100800 */
[----:B------:R-:W-:Y:S01]  /*20360*/  STL [R1+0x1604], R181 ;  /* 0x001604b501007387 */ /* 0x000fe20000100800 */
[----:B0-----:R-:W-:-:S03]  /*20370*/  IMAD.MOV.U32 R223, RZ, RZ, R239 ;  /* 0x000000ffffdf7224 */ /* 0x001fc600078e00ef */
[----:B------:R-:W-:Y:S04]  /*20380*/  STL [R1+0x1600], R180 ;  /* 0x001600b401007387 */ /* 0x000fe80000100800 */
[----:B------:R-:W-:Y:S04]  /*20390*/  STL [R1+0x15fc], R179 ;  /* 0x0015fcb301007387 */ /* 0x000fe80000100800 */
[----:B------:R-:W-:Y:S01]  /*203a0*/  STL [R1+0x15f8], R178 ;  /* 0x0015f8b201007387 */ /* 0x000fe20000100800 */
[----:B-1----:R-:W-:-:S03]  /*203b0*/  IMAD.MOV.U32 R222, RZ, RZ, R238 ;  /* 0x000000ffffde7224 */ /* 0x002fc600078e00ee */
[----:B------:R-:W-:Y:S04]  /*203c0*/  STL [R1+0x15f4], R177 ;  /* 0x0015f4b101007387 */ /* 0x000fe80000100800 */
[----:B------:R-:W-:Y:S04]  /*203d0*/  STL [R1+0x15f0], R176 ;  /* 0x0015f0b001007387 */ /* 0x000fe80000100800 */
[----:B------:R-:W-:Y:S04]  /*203e0*/  STL [R1+0x15ec], R175 ;  /* 0x0015ecaf01007387 */ /* 0x000fe80000100800 */
[----:B------:R-:W-:Y:S01]  /*203f0*/  STL [R1+0x15e8], R174 ;  /* 0x0015e8ae01007387 */ /* 0x000fe20000100800 */
[----:B------:R-:W-:-:S03]  /*20400*/  IMAD.MOV.U32 R221, RZ, RZ, R237 ;  /* 0x000000ffffdd7224 */ /* 0x000fc600078e00ed */
[----:B------:R-:W-:Y:S04]  /*20410*/  STL [R1+0x15e4], R173 ;  /* 0x0015e4ad01007387 */ /* 0x000fe80000100800 */
[----:B------:R-:W-:Y:S04]  /*20420*/  STL [R1+0x15e0], R172 ;  /* 0x0015e0ac01007387 */ /* 0x000fe80000100800 */
[----:B------:R-:W-:Y:S01]  /*20430*/  STL [R1+0x15dc], R171 ;  /* 0x0015dcab01007387 */ /* 0x000fe20000100800 */
[----:B------:R-:W-:-:S03]  /*20440*/  IMAD.MOV.U32 R220, RZ, RZ, R236 ;  /* 0x000000ffffdc7224 */ /* 0x000fc600078e00ec */
[----:B------:R-:W-:Y:S04]  /*20450*/  STL [R1+0x15d8], R170 ;  /* 0x0015d8aa01007387 */ /* 0x000fe80000100800 */
[----:B------:R-:W-:Y:S04]  /*20460*/  STL [R1+0x15d4], R169 ;  /* 0x0015d4a901007387 */ /* 0x000fe80000100800 */
[----:B------:R-:W-:Y:S04]  /*20470*/  STL [R1+0x15d0], R168 ;  /* 0x0015d0a801007387 */ /* 0x000fe80000100800 */
[----:B------:R-:W-:Y:S01]  /*20480*/  STL [R1+0x15cc], R167 ;  /* 0x0015cca701007387 */ /* 0x000fe20000100800 */
[----:B------:R-:W-:-:S03]  /*20490*/  IMAD.MOV.U32 R219, RZ, RZ, R235 ;  /* 0x000000ffffdb7224 */ /* 0x000fc600078e00eb */
        /* <DEDUP_REMOVED lines=35> */
[----:B------:R0:W-:Y:S04]  /*206d0*/  STL [R1+0x1408], R5 ;  /* 0x0014080501007387 */ /* 0x0001e80000100800 */
[----:B------:R1:W-:Y:S04]  /*206e0*/  STL [R1+0x1404], R4 ;  /* 0x0014040401007387 */ /* 0x0003e80000100800 */
[----:B------:R2:W-:Y:S01]  /*206f0*/  STL [R1+0x1400], R3 ;  /* 0x0014000301007387 */ /* 0x0005e20000100800 */
[----:B0-----:R-:W-:-:S02]  /*20700*/  F2FP.F16.F32.PACK_AB R5, R149, R230 ;  /* 0x000000e69505723e */ /* 0x001fc400000000ff */
[----:B-1----:R-:W-:Y:S02]  /*20710*/  F2FP.F16.F32.PACK_AB R4, R231, R232 ;  /* 0x000000e8e704723e */ /* 0x002fe400000000ff */
[----:B--2---:R-:W-:-:S05]  /*20720*/  F2FP.F16.F32.PACK_AB R3, R151, R229 ;  /* 0x000000e59703723e */ /* 0x004fca00000000ff */
[----:B------:R0:W-:Y:S04]  /*20730*/  STL [R1+0xf1c], R3 ;  /* 0x000f1c0301007387 */ /* 0x0001e80000100800 */
[----:B------:R-:W-:Y:S04]  /*20740*/  STL [R1+0xf18], R5 ;  /* 0x000f180501007387 */ /* 0x000fe80000100800 */
[----:B------:R-:W-:Y:S01]  /*20750*/  STL [R1+0xf14], R4 ;  /* 0x000f140401007387 */ /* 0x000fe20000100800 */
[----:B0-----:R-:W-:-:S05]  /*20760*/  F2FP.F16.F32.PACK_AB R3, R233, R234 ;  /* 0x000000eae903723e */ /* 0x001fca00000000ff */
[----:B------:R0:W-:Y:S04]  /*20770*/  STL [R1+0xf10], R3 ;  /* 0x000f100301007387 */ /* 0x0001e80000100800 */
[----:B------:R-:W2:Y:S04]  /*20780*/  LDL.LU R227, [R1+0x3ec] ;  /* 0x0003ec0001e37983 */ /* 0x000ea80000300800 */
[----:B------:R-:W2:Y:S04]  /*20790*/  LDL.LU R228, [R1+0xbec] ;  /* 0x000bec0001e47983 */ /* 0x000ea80000300800 */
[----:B------:R-:W3:Y:S04]  /*207a0*/  LDL.LU R229, [R1+0x3e4] ;  /* 0x0003e40001e57983 */ /* 0x000ee80000300800 */
[----:B------:R-:W3:Y:S04]  /*207b0*/  LDL.LU R230, [R1+0xbe4] ;  /* 0x000be40001e67983 */ /* 0x000ee80000300800 */
[----:B------:R-:W4:Y:S04]  /*207c0*/  LDL.LU R231, [R1+0x7e8] ;  /* 0x0007e80001e77983 */ /* 0x000f280000300800 */
        /* <DEDUP_REMOVED lines=10> */
[----:B------:R-:W4:Y:S01]  /*20870*/  LDL.LU R242, [R1+0xbd4] ;  /* 0x000bd40001f27983 */ /* 0x000f220000300800 */
[----:B0-----:R-:W-:Y:S01]  /*20880*/  F2FP.F16.F32.PACK_AB R3, R150, R219 ;  /* 0x000000db9603723e */ /* 0x001fe200000000ff */
[----:B------:R-:W-:Y:S01]  /*20890*/  IMAD.MOV.U32 R219, RZ, RZ, R243 ;  /* 0x000000ffffdb7224 */ /* 0x000fe200078e00f3 */
[----:B------:R-:W-:Y:S01]  /*208a0*/  F2FP.F16.F32.PACK_AB R5, R148, R220 ;  /* 0x000000dc9405723e */ /* 0x000fe200000000ff */
[----:B------:R-:W-:Y:S01]  /*208b0*/  IMAD.MOV.U32 R220, RZ, RZ, R244 ;  /* 0x000000ffffdc7224 */ /* 0x000fe200078e00f4 */
[----:B------:R-:W-:Y:S01]  /*208c0*/  F2FP.F16.F32.PACK_AB R4, R221, R222 ;  /* 0x000000dedd04723e */ /* 0x000fe200000000ff */
[----:B------:R0:W-:Y:S01]  /*208d0*/  STL [R1+0xf0c], R3 ;  /* 0x000f0c0301007387 */ /* 0x0001e20000100800 */
[----:B------:R-:W-:-:S02]  /*208e0*/  IMAD.MOV.U32 R221, RZ, RZ, R245 ;  /* 0x000000ffffdd7224 */ /* 0x000fc400078e00f5 */
[----:B------:R-:W-:Y:S01]  /*208f0*/  IMAD.MOV.U32 R222, RZ, RZ, R6 ;  /* 0x000000ffffde7224 */ /* 0x000fe200078e0006 */
[----:B------:R1:W-:Y:S04]  /*20900*/  STL [R1+0xf08], R5 ;  /* 0x000f080501007387 */ /* 0x0003e80000100800 */
[----:B------:R1:W-:Y:S01]  /*20910*/  STL [R1+0xf04], R4 ;  /* 0x000f040401007387 */ /* 0x0003e20000100800 */
[----:B0-----:R-:W-:Y:S01]  /*20920*/  F2FP.F16.F32.PACK_AB R3, R223, R224 ;  /* 0x000000e0df03723e */ /* 0x001fe200000000ff */
[----:B------:R-:W-:Y:S02]  /*20930*/  IMAD.MOV.U32 R223, RZ, RZ, R0 ;  /* 0x000000ffffdf7224 */ /* 0x000fe400078e0000 */
[----:B------:R-:W-:Y:S01]  /*20940*/  IMAD.MOV.U32 R224, RZ, RZ, R8 ;  /* 0x000000ffffe07224 */ /* 0x000fe200078e0008 */
[----:B-1----:R-:W-:Y:S01]  /*20950*/  F2FP.F16.F32.PACK_AB R5, R147, R225 ;  /* 0x000000e19305723e */ /* 0x002fe200000000ff */
[----:B------:R2:W-:Y:S01]  /*20960*/  STL [R1+0xf00], R3 ;  /* 0x000f000301007387 */ /* 0x0005e20000100800 */
[----:B------:R-:W-:-:S03]  /*20970*/  F2FP.F16.F32.PACK_AB R4, R145, R226 ;  /* 0x000000e29104723e */ /* 0x000fc600000000ff */
[----:B------:R3:W-:Y:S04]  /*20980*/  STL [R1+0xefc], R5 ;  /* 0x000efc0501007387 */ /* 0x0007e80000100800 */
[----:B------:R4:W-:Y:S01]  /*20990*/  STL [R1+0xef8], R4 ;  /* 0x000ef80401007387 */ /* 0x0009e20000100800 */
[----:B--2---:R-:W-:-:S05]  /*209a0*/  F2FP.F16.F32.PACK_AB R3, R227, R228 ;  /* 0x000000e4e303723e */ /* 0x004fca00000000ff */
[----:B------:R0:W-:Y:S01]  /*209b0*/  STL [R1+0xef4], R3 ;  /* 0x000ef40301007387 */ /* 0x0001e20000100800 */
[----:B---3--:R-:W-:Y:S02]  /*209c0*/  F2FP.F16.F32.PACK_AB R5, R229, R230 ;  /* 0x000000e6e505723e */ /* 0x008fe400000000ff */
[----:B----4-:R-:W-:-:S03]  /*209d0*/  F2FP.F16.F32.PACK_AB R4, R146, R231 ;  /* 0x000000e79204723e */ /* 0x010fc600000000ff */
[----:B------:R1:W-:Y:S01]  /*209e0*/  STL [R1+0xef0], R5 ;  /* 0x000ef00501007387 */ /* 0x0003e20000100800 */
[----:B0-----:R-:W-:-:S03]  /*209f0*/  F2FP.F16.F32.PACK_AB R3, R144, R232 ;  /* 0x000000e89003723e */ /* 0x001fc600000000ff */
[----:B------:R0:W-:Y:S04]  /*20a00*/  STL [R1+0xeec], R4 ;  /* 0x000eec0401007387 */ /* 0x0001e80000100800 */
[----:B------:R2:W-:Y:S01]  /*20a10*/  STL [R1+0xee8], R3 ;  /* 0x000ee80301007387 */ /* 0x0005e20000100800 */
[----:B-1----:R-:W-:-:S05]  /*20a20*/  F2FP.F16.F32.PACK_AB R5, R233, R234 ;  /* 0x000000eae905723e */ /* 0x002fca00000000ff */
[----:B------:R1:W-:Y:S01]  /*20a30*/  STL [R1+0xee4], R5 ;  /* 0x000ee40501007387 */ /* 0x0003e20000100800 */
[----:B0-----:R-:W-:Y:S02]  /*20a40*/  F2FP.F16.F32.PACK_AB R4, R235, R236 ;  /* 0x000000eceb04723e */ /* 0x001fe400000000ff */
[----:B--2---:R-:W-:-:S03]  /*20a50*/  F2FP.F16.F32.PACK_AB R3, R143, R237 ;  /* 0x000000ed8f03723e */ /* 0x004fc600000000ff */
[----:B------:R0:W-:Y:S01]  /*20a60*/  STL [R1+0xee0], R4 ;  /* 0x000ee00401007387 */ /* 0x0001e20000100800 */
[----:B-1----:R-:W-:-:S03]  /*20a70*/  F2FP.F16.F32.PACK_AB R5, R141, R238 ;  /* 0x000000ee8d05723e */ /* 0x002fc600000000ff */
[----:B------:R1:W-:Y:S04]  /*20a80*/  STL [R1+0xedc], R3 ;  /* 0x000edc0301007387 */ /* 0x0003e80000100800 */
[----:B------:R-:W-:Y:S01]  /*20a90*/  STL [R1+0xed8], R5 ;  /* 0x000ed80501007387 */ /* 0x000fe20000100800 */
[----:B0-----:R-:W-:-:S05]  /*20aa0*/  F2FP.F16.F32.PACK_AB R4, R239, R240 ;  /* 0x000000f0ef04723e */ /* 0x001fca00000000ff */
[----:B------:R-:W-:Y:S01]  /*20ab0*/  STL [R1+0xed4], R4 ;  /* 0x000ed40401007387 */ /* 0x000fe20000100800 */
[----:B-1----:R-:W-:-:S05]  /*20ac0*/  F2FP.F16.F32.PACK_AB R3, R241, R242 ;  /* 0x000000f2f103723e */ /* 0x002fca00000000ff */
[----:B------:R0:W-:Y:S04]  /*20ad0*/  STL [R1+0xed0], R3 ;  /* 0x000ed00301007387 */ /* 0x0001e80000100800 */
[----:B------:R-:W2:Y:S04]  /*20ae0*/  LDL.LU R225, [R1+0x7cc] ;  /* 0x0007cc0001e17983 */ /* 0x000ea80000300800 */
        /* <DEDUP_REMOVED lines=31> */
[----:B------:R2:W-:Y:S01]  /*20ce0*/  STL [R1+0xec8], R5 ;  /* 0x000ec80501007387 */ /* 0x0005e20000100800 */
[----:B------:R-:W-:Y:S02]  /*20cf0*/  IMAD.MOV.U32 R215, RZ, RZ, R251 ;  /* 0x000000ffffd77224 */ /* 0x000fe400078e00fb */
[----:B------:R-:W-:Y:S01]  /*20d00*/  IMAD.MOV.U32 R216, RZ, RZ, R248 ;  /* 0x000000ffffd87224 */ /* 0x000fe200078e00f8 */
[----:B------:R3:W-:Y:S01]  /*20d10*/  STL [R1+0xec4], R4 ;  /* 0x000ec40401007387 */ /* 0x0007e20000100800 */
[----:B------:R-:W-:Y:S01]  /*20d20*/  IMAD.MOV.U32 R221, RZ, RZ, R250 ;  /* 0x000000ffffdd7224 */ /* 0x000fe200078e00fa */
[----:B0-----:R-:W-:Y:S01]  /*20d30*/  F2FP.F16.F32.PACK_AB R3, R223, R224 ;  /* 0x000000e0df03723e */ /* 0x001fe200000000ff */
[----:B------:R-:W-:-:S04]  /*20d40*/  IMAD.MOV.U32 R222, RZ, RZ, R252 ;  /* 0x000000ffffde7224 */ /* 0x000fc800078e00fc */
[----:B------:R4:W-:Y:S01]  /*20d50*/  STL [R1+0xec0], R3 ;  /* 0x000ec00301007387 */ /* 0x0009e20000100800 */
[----:B--2---:R-:W-:Y:S02]  /*20d60*/  F2FP.F16.F32.PACK_AB R5, R139, R225 ;  /* 0x000000e18b05723e */ /* 0x004fe400000000ff */
[----:B---3--:R-:W-:-:S03]  /*20d70*/  F2FP.F16.F32.PACK_AB R4, R137, R226 ;  /* 0x000000e28904723e */ /* 0x008fc600000000ff */
[----:B------:R0:W-:Y:S04]  /*20d80*/  STL [R1+0xebc], R5 ;  /* 0x000ebc0501007387 */ /* 0x0001e80000100800 */
[----:B------:R1:W-:Y:S01]  /*20d90*/  STL [R1+0xeb8], R4 ;  /* 0x000eb80401007387 */ /* 0x0003e20000100800 */
[----:B----4-:R-:W-:-:S05]  /*20da0*/  F2FP.F16.F32.PACK_AB R3, R227, R228 ;  /* 0x000000e4e303723e */ /* 0x010fca00000000ff */
[----:B------:R2:W-:Y:S01]  /*20db0*/  STL [R1+0xeb4], R3 ;  /* 0x000eb40301007387 */ /* 0x0005e20000100800 */
[----:B0-----:R-:W-:Y:S02]  /*20dc0*/  F2FP.F16.F32.PACK_AB R5, R229, R230 ;  /* 0x000000e6e505723e */ /* 0x001fe400000000ff */
[----:B-1----:R-:W-:-:S03]  /*20dd0*/  F2FP.F16.F32.PACK_AB R4, R138, R231 ;  /* 0x000000e78a04723e */ /* 0x002fc600000000ff */
[----:B------:R0:W-:Y:S01]  /*20de0*/  STL [R1+0xeb0], R5 ;  /* 0x000eb00501007387 */ /* 0x0001e20000100800 */
[----:B--2---:R-:W-:-:S03]  /*20df0*/  F2FP.F16.F32.PACK_AB R3, R136, R232 ;  /* 0x000000e88803723e */ /* 0x004fc600000000ff */
[----:B------:R1:W-:Y:S04]  /*20e00*/  STL [R1+0xeac], R4 ;  /* 0x000eac0401007387 */ /* 0x0003e80000100800 */
[----:B------:R2:W-:Y:S01]  /*20e10*/  STL [R1+0xea8], R3 ;  /* 0x000ea80301007387 */ /* 0x0005e20000100800 */
[----:B0-----:R-:W-:-:S05]  /*20e20*/  F2FP.F16.F32.PACK_AB R5, R233, R234 ;  /* 0x000000eae905723e */ /* 0x001fca00000000ff */
[----:B------:R0:W-:Y:S01]  /*20e30*/  STL [R1+0xea4], R5 ;  /* 0x000ea40501007387 */ /* 0x0001e20000100800 */
[----:B-1----:R-:W-:Y:S02]  /*20e40*/  F2FP.F16.F32.PACK_AB R4, R235, R236 ;  /* 0x000000eceb04723e */ /* 0x002fe400000000ff */
[----:B--2---:R-:W-:-:S03]  /*20e50*/  F2FP.F16.F32.PACK_AB R3, R135, R237 ;  /* 0x000000ed8703723e */ /* 0x004fc600000000ff */
        /* <DEDUP_REMOVED lines=10> */
[----:B------:R-:W-:Y:S04]  /*20f00*/  STL [R1+0xe8c], R5 ;  /* 0x000e8c0501007387 */ /* 0x000fe80000100800 */
[----:B------:R-:W-:Y:S01]  /*20f10*/  STL [R1+0xe88], R4 ;  /* 0x000e880401007387 */ /* 0x000fe20000100800 */
[----:B0-----:R-:W-:-:S05]  /*20f20*/  F2FP.F16.F32.PACK_AB R3, R245, R6 ;  /* 0x00000006f503723e */ /* 0x001fca00000000ff */
[----:B------:R-:W-:Y:S01]  /*20f30*/  STL [R1+0xe84], R3 ;  /* 0x000e840301007387 */ /* 0x000fe20000100800 */
[----:B------:R-:W-:-:S05]  /*20f40*/  F2FP.F16.F32.PACK_AB R0, R0, R8 ;  /* 0x000000080000723e */ /* 0x000fca00000000ff */
        /* <DEDUP_REMOVED lines=25> */
[----:B0-----:R-:W4:Y:S04]  /*210e0*/  LDL.LU R0, [R1+0x388] ;  /* 0x0003880001007983 */ /* 0x001f280000300800 */
        /* <DEDUP_REMOVED lines=9> */
[----:B------:R-:W-:Y:S01]  /*21180*/  F2FP.F16.F32.PACK_AB R5, R131, R215 ;  /* 0x000000d78305723e */ /* 0x000fe200000000ff */
[----:B------:R-:W-:Y:S01]  /*21190*/  IMAD.MOV.U32 R212, RZ, RZ, R11 ;  /* 0x000000ffffd47224 */ /* 0x000fe200078e000b */
[----:B------:R-:W-:Y:S01]  /*211a0*/  F2FP.F16.F32.PACK_AB R4, R129, R216 ;  /* 0x000000d88104723e */ /* 0x000fe200000000ff */
[----:B------:R-:W-:Y:S01]  /*211b0*/  IMAD.MOV.U32 R211, RZ, RZ, R2 ;  /* 0x000000ffffd37224 */ /* 0x000fe200078e0002 */
[----:B------:R-:W-:Y:S01]  /*211c0*/  F2FP.F16.F32.PACK_AB R3, R217, R218 ;  /* 0x000000dad903723e */ /* 0x000fe200000000ff */
[----:B------:R0:W-:Y:S04]  /*211d0*/  STL [R1+0xe7c], R5 ;  /* 0x000e7c0501007387 */ /* 0x0001e80000100800 */
[----:B------:R1:W-:Y:S04]  /*211e0*/  STL [R1+0xe78], R4 ;  /* 0x000e780401007387 */ /* 0x0003e80000100800 */
[----:B------:R1:W-:Y:S01]  /*211f0*/  STL [R1+0xe74], R3 ;  /* 0x000e740301007387 */ /* 0x0003e20000100800 */
[----:B0-----:R-:W-:-:S02]  /*21200*/  F2FP.F16.F32.PACK_AB R5, R219, R220 ;  /* 0x000000dcdb05723e */ /* 0x001fc400000000ff */
[----:B-1----:R-:W-:-:S03]  /*21210*/  F2FP.F16.F32.PACK_AB R4, R130, R221 ;  /* 0x000000dd8204723e */ /* 0x002fc600000000ff */
        /* <DEDUP_REMOVED lines=37> */
[----:B------:R0:W-:Y:S01]  /*21470*/  STL [R1+0xe24], R4 ;  /* 0x000e240401007387 */ /* 0x0001e20000100800 */
[----:B-1----:R-:W-:Y:S02]  /*21480*/  F2FP.F16.F32.PACK_AB R3, R9, R247 ;  /* 0x000000f70903723e */ /* 0x002fe400000000ff */
[----:B------:R-:W-:-:S03]  /*21490*/  F2FP.F16.F32.PACK_AB R0, R119, R246 ;  /* 0x000000f67700723e */ /* 0x000fc600000000ff */
[----:B------:R1:W-:Y:S01]  /*214a0*/  STL [R1+0xe20], R3 ;  /* 0x000e200301007387 */ /* 0x0003e20000100800 */
[----:B0-----:R-:W-:-:S03]  /*214b0*/  F2FP.F16.F32.PACK_AB R4, R117, R249 ;  /* 0x000000f97504723e */ /* 0x001fc600000000ff */
[----:B------:R0:W-:Y:S04]  /*214c0*/  STL [R1+0xe1c], R0 ;  /* 0x000e1c0001007387 */ /* 0x0001e80000100800 */
[----:B------:R-:W-:Y:S01]  /*214d0*/  STL [R1+0xe18], R4 ;  /* 0x000e180401007387 */ /* 0x000fe20000100800 */
[----:B-1----:R-:W-:-:S05]  /*214e0*/  F2FP.F16.F32.PACK_AB R3, R251, R248 ;  /* 0x000000f8fb03723e */ /* 0x002fca00000000ff */
        /* <DEDUP_REMOVED lines=49> */
[----:B------:R-:W-:-:S02]  /*21800*/  F2FP.F16.F32.PACK_AB R3, R118, R211 ;  /* 0x000000d37603723e */ /* 0x000fc400000000ff */
        /* <DEDUP_REMOVED lines=44> */
[----:B------:R-:W-:Y:S01]  /*21ad0*/  STL [R1+0xbb4], R5 ;  /* 0x000bb40501007387 */ /* 0x000fe20000100800 */
[----:B0-----:R-:W-:Y:S02]  /*21ae0*/  F2FP.F16.F32.PACK_AB R4, R245, R6 ;  /* 0x00000006f504723e */ /* 0x001fe400000000ff */
[----:B--2---:R-:W-:-:S03]  /*21af0*/  F2FP.F16.F32.PACK_AB R3, R106, R0 ;  /* 0x000000006a03723e */ /* 0x004fc600000000ff */
[----:B------:R0:W-:Y:S01]  /*21b00*/  STL [R1+0xbb0], R4 ;  /* 0x000bb00401007387 */ /* 0x0001e20000100800 */
[----:B------:R-:W-:-:S03]  /*21b10*/  F2FP.F16.F32.PACK_AB R0, R104, R8 ;  /* 0x000000086800723e */ /* 0x000fc600000000ff */
        /* <DEDUP_REMOVED lines=62> */
[----:B--2---:R-:W-:-:S02]  /*21f00*/  F2FP.F16.F32.PACK_AB R3, R102, R211 ;  /* 0x000000d36603723e */ /* 0x004fc400000000ff */
        /* <DEDUP_REMOVED lines=44> */
[----:B------:R-:W-:Y:S01]  /*221d0*/  STL [R1+0xb34], R5 ;  /* 0x000b340501007387 */ /* 0x000fe20000100800 */
[----:B-1----:R-:W-:Y:S02]  /*221e0*/  F2FP.F16.F32.PACK_AB R4, R245, R6 ;  /* 0x00000006f504723e */ /* 0x002fe400000000ff */
        /* <DEDUP_REMOVED lines=414> */
[----:B------:R-:W-:Y:S01]  /*23bd0*/  STL [R1+0x688], R5 ;  /* 0x0006880501007387 */ /* 0x000fe20000100800 */
[----:B0-----:R-:W-:-:S05]  /*23be0*/  F2FP.F16.F32.PACK_AB R4, R217, R218 ;  /* 0x000000dad904723e */ /* 0x001fca00000000ff */
[----:B------:R0:W-:Y:S01]  /*23bf0*/  STL [R1+0x684], R4 ;  /* 0x0006840401007387 */ /* 0x0001e20000100800 */
[----:B-1----:R-:W-:-:S05]  /*23c00*/  F2FP.F16.F32.PACK_AB R3, R219, R220 ;  /* 0x000000dcdb03723e */ /* 0x002fca00000000ff */
[----:B------:R1:W-:Y:S01]  /*23c10*/  STL [R1+0x680], R3 ;  /* 0x0006800301007387 */ /* 0x0003e20000100800 */
[----:B0-----:R-:W-:-:S05]  /*23c20*/  F2FP.F16.F32.PACK_AB R4, R34, R221 ;  /* 0x000000dd2204723e */ /* 0x001fca00000000ff */
[----:B------:R0:W-:Y:S01]  /*23c30*/  STL [R1+0x67c], R4 ;  /* 0x00067c0401007387 */ /* 0x0001e20000100800 */
[----:B-1----:R-:W-:Y:S02]  /*23c40*/  F2FP.F16.F32.PACK_AB R3, R32, R222 ;  /* 0x000000de2003723e */ /* 0x002fe400000000ff */
[----:B------:R-:W-:-:S03]  /*23c50*/  F2FP.F16.F32.PACK_AB R5, R223, R224 ;  /* 0x000000e0df05723e */ /* 0x000fc600000000ff */
[----:B------:R1:W-:Y:S01]  /*23c60*/  STL [R1+0x678], R3 ;  /* 0x0006780301007387 */ /* 0x0003e20000100800 */
[----:B0-----:R-:W-:-:S03]  /*23c70*/  F2FP.F16.F32.PACK_AB R4, R225, R226 ;  /* 0x000000e2e104723e */ /* 0x001fc600000000ff */
[----:B------:R0:W-:Y:S04]  /*23c80*/  STL [R1+0x674], R5 ;  /* 0x0006740501007387 */ /* 0x0001e80000100800 */
[----:B------:R2:W-:Y:S01]  /*23c90*/  STL [R1+0x670], R4 ;  /* 0x0006700401007387 */ /* 0x0005e20000100800 */
[----:B-1----:R-:W-:Y:S02]  /*23ca0*/  F2FP.F16.F32.PACK_AB R3, R31, R227 ;  /* 0x000000e31f03723e */ /* 0x002fe400000000ff */
[----:B0-----:R-:W-:-:S03]  /*23cb0*/  F2FP.F16.F32.PACK_AB R5, R29, R228 ;  /* 0x000000e41d05723e */ /* 0x001fc600000000ff */
[----:B------:R0:W-:Y:S01]  /*23cc0*/  STL [R1+0x66c], R3 ;  /* 0x00066c0301007387 */ /* 0x0001e20000100800 */
[----:B--2---:R-:W-:-:S03]  /*23cd0*/  F2FP.F16.F32.PACK_AB R4, R229, R230 ;  /* 0x000000e6e504723e */ /* 0x004fc600000000ff */
[----:B------:R1:W-:Y:S04]  /*23ce0*/  STL [R1+0x668], R5 ;  /* 0x0006680501007387 */ /* 0x0003e80000100800 */
        /* <DEDUP_REMOVED lines=25> */
[----:B-1----:R-:W-:-:S05]  /*23e80*/  F2FP.F16.F32.PACK_AB R3, R9, R247 ;  /* 0x000000f70903723e */ /* 0x002fca00000000ff */
[----:B------:R1:W-:Y:S01]  /*23e90*/  STL [R1+0x630], R3 ;  /* 0x0006300301007387 */ /* 0x0003e20000100800 */
[----:B------:R-:W-:-:S05]  /*23ea0*/  F2FP.F16.F32.PACK_AB R0, R246, R249 ;  /* 0x000000f9f600723e */ /* 0x000fca00000000ff */
[----:B------:R2:W-:Y:S01]  /*23eb0*/  STL [R1+0x62c], R0 ;  /* 0x00062c0001007387 */ /* 0x0005e20000100800 */
[----:B0-----:R-:W-:-:S05]  /*23ec0*/  F2FP.F16.F32.PACK_AB R4, R251, R248 ;  /* 0x000000f8fb04723e */ /* 0x001fca00000000ff */
[----:B------:R-:W-:Y:S01]  /*23ed0*/  STL [R1+0x628], R4 ;  /* 0x0006280401007387 */ /* 0x000fe20000100800 */
[----:B-1----:R-:W-:-:S03]  /*23ee0*/  F2FP.F16.F32.PACK_AB R3, R250, R252 ;  /* 0x000000fcfa03723e */ /* 0x002fc600000000ff */
[----:B------:R-:W3:Y:S04]  /*23ef0*/  LDL.LU R197, [R1+0x1f0] ;  /* 0x0001f00001c57983 */ /* 0x000ee80000300800 */
[----:B------:R-:W-:Y:S01]  /*23f00*/  STL [R1+0x624], R3 ;  /* 0x0006240301007387 */ /* 0x000fe20000100800 */
[----:B--2---:R-:W-:-:S03]  /*23f10*/  F2FP.F16.F32.PACK_AB R0, R11, R2 ;  /* 0x000000020b00723e */ /* 0x004fc600000000ff */
[----:B------:R-:W3:Y:S04]  /*23f20*/  LDL.LU R198, [R1+0x9f0] ;  /* 0x0009f00001c67983 */ /* 0x000ee80000300800 */
[----:B------:R0:W-:Y:S04]  /*23f30*/  STL [R1+0x620], R0 ;  /* 0x0006200001007387 */ /* 0x0001e80000100800 */
[----:B------:R-:W2:Y:S04]  /*23f40*/  LDL.LU R199, [R1+0x5f8] ;  /* 0x0005f80001c77983 */ /* 0x000ea80000300800 */
[----:B------:R-:W2:Y:S04]  /*23f50*/  LDL.LU R200, [R1+0xdf8] ;  /* 0x000df80001c87983 */ /* 0x000ea80000300800 */
        /* <DEDUP_REMOVED lines=60> */
[----:B---3--:R-:W-:-:S02]  /*24320*/  F2FP.F16.F32.PACK_AB R5, R197, R198 ;  /* 0x000000c6c505723e */ /* 0x008fc400000000ff */
[----:B--2---:R-:W-:Y:S02]  /*24330*/  F2FP.F16.F32.PACK_AB R4, R199, R200 ;  /* 0x000000c8c704723e */ /* 0x004fe400000000ff */
[----:B----4-:R-:W-:-:S05]  /*24340*/  F2FP.F16.F32.PACK_AB R3, R187, R196 ;  /* 0x000000c4bb03723e */ /* 0x010fca00000000ff */
[----:B------:R0:W-:Y:S04]  /*24350*/  STL [R1+0x61c], R3 ;  /* 0x00061c0301007387 */ /* 0x0001e80000100800 */
[----:B------:R1:W-:Y:S01]  /*24360*/  STL [R1+0x618], R5 ;  /* 0x0006180501007387 */ /* 0x0003e20000100800 */
[----:B0-----:R-:W-:-:S03]  /*24370*/  F2FP.F16.F32.PACK_AB R3, R201, R202 ;  /* 0x000000cac903723e */ /* 0x001fc600000000ff */
[----:B------:R0:W-:Y:S01]  /*24380*/  STL [R1+0x614], R4 ;  /* 0x0006140401007387 */ /* 0x0001e20000100800 */
[----:B-1----:R-:W-:-:S03]  /*24390*/  F2FP.F16.F32.PACK_AB R5, R203, R204 ;  /* 0x000000cccb05723e */ /* 0x002fc600000000ff */
[----:B------:R1:W-:Y:S01]  /*243a0*/  STL [R1+0x610], R3 ;  /* 0x0006100301007387 */ /* 0x0003e20000100800 */
[----:B0-----:R-:W-:-:S03]  /*243b0*/  F2FP.F16.F32.PACK_AB R4, R205, R206 ;  /* 0x000000cecd04723e */ /* 0x001fc600000000ff */
[----:B------:R0:W-:Y:S01]  /*243c0*/  STL [R1+0x60c], R5 ;  /* 0x00060c0501007387 */ /* 0x0001e20000100800 */
[----:B-1----:R-:W-:-:S03]  /*243d0*/  F2FP.F16.F32.PACK_AB R3, R207, R208 ;  /* 0x000000d0cf03723e */ /* 0x002fc600000000ff */
        /* <DEDUP_REMOVED lines=40> */
[----:B------:R-:W-:Y:S01]  /*24660*/  STL [R1+0x368], R5 ;  /* 0x0003680501007387 */ /* 0x000fe20000100800 */
[----:B--2---:R-:W-:-:S03]  /*24670*/  F2FP.F16.F32.PACK_AB R3, R9, R247 ;  /* 0x000000f70903723e */ /* 0x004fc600000000ff */
[----:B------:R0:W-:Y:S04]  /*24680*/  STL [R1+0x364], R4 ;  /* 0x0003640401007387 */ /* 0x0001e80000100800 */
[----:B------:R1:W-:Y:S01]  /*24690*/  STL [R1+0x360], R3 ;  /* 0x0003600301007387 */ /* 0x0003e20000100800 */
[----:B------:R-:W-:Y:S02]  /*246a0*/  F2FP.F16.F32.PACK_AB R0, R246, R249 ;  /* 0x000000f9f600723e */ /* 0x000fe400000000ff */
[----:B0-----:R-:W-:-:S03]  /*246b0*/  F2FP.F16.F32.PACK_AB R4, R251, R248 ;  /* 0x000000f8fb04723e */ /* 0x001fc600000000ff */
[----:B------:R0:W-:Y:S01]  /*246c0*/  STL [R1+0x33c], R0 ;  /* 0x00033c0001007387 */ /* 0x0001e20000100800 */
[----:B-1----:R-:W-:-:S03]  /*246d0*/  F2FP.F16.F32.PACK_AB R3, R250, R252 ;  /* 0x000000fcfa03723e */ /* 0x002fc600000000ff */
[----:B------:R-:W-:Y:S04]  /*246e0*/  STL [R1+0x338], R4 ;  /* 0x0003380401007387 */ /* 0x000fe80000100800 */
[----:B------:R-:W-:Y:S04]  /*246f0*/  STL [R1+0x334], R3 ;  /* 0x0003340301007387 */ /* 0x000fe80000100800 */
[----:B------:R-:W2:Y:S01]  /*24700*/  LDL.LU R250, [R1+0x9b0] ;  /* 0x0009b00001fa7983 */ /* 0x000ea20000300800 */
[----:B0-----:R-:W-:-:S05]  /*24710*/  F2FP.F16.F32.PACK_AB R0, R11, R2 ;  /* 0x000000020b00723e */ /* 0x001fca00000000ff */
[----:B------:R-:W-:Y:S04]  /*24720*/  STL [R1+0x330], R0 ;  /* 0x0003300001007387 */ /* 0x000fe80000100800 */
[----:B--2---:R-:W-:Y:S04]  /*24730*/  STL [R1+0x16f8], R250 ;  /* 0x0016f8fa01007387 */ /* 0x004fe80000100800 */
[----:B------:R-:W2:Y:S04]  /*24740*/  LDL.LU R249, [R1+0xdb8] ;  /* 0x000db80001f97983 */ /* 0x000ea80000300800 */
[----:B--2---:R0:W-:Y:S04]  /*24750*/  STL [R1+0x16f4], R249 ;  /* 0x0016f4f901007387 */ /* 0x0041e80000100800 */
[----:B0-----:R-:W2:Y:S04]  /*24760*/  LDL.LU R249, [R1+0x1b0] ;  /* 0x0001b00001f97983 */ /* 0x001ea80000300800 */
[----:B------:R-:W3:Y:S04]  /*24770*/  LDL.LU R248, [R1+0xdb0] ;  /* 0x000db00001f87983 */ /* 0x000ee80000300800 */
[----:B---3--:R0:W-:Y:S04]  /*24780*/  STL [R1+0x16f0], R248 ;  /* 0x0016f0f801007387 */ /* 0x0081e80000100800 */
[----:B0-----:R-:W3:Y:S04]  /*24790*/  LDL.LU R248, [R1+0x5b8] ;  /* 0x0005b80001f87983 */ /* 0x001ee80000300800 */
[----:B------:R-:W4:Y:S04]  /*247a0*/  LDL.LU R247, [R1+0x9ac] ;  /* 0x0009ac0001f77983 */ /* 0x000f280000300800 */
[----:B----4-:R0:W-:Y:S04]  /*247b0*/  STL [R1+0x16ec], R247 ;  /* 0x0016ecf701007387 */ /* 0x0101e80000100800 */
[----:B0-----:R-:W4:Y:S04]  /*247c0*/  LDL.LU R247, [R1+0x5b0] ;  /* 0x0005b00001f77983 */ /* 0x001f280000300800 */
[----:B------:R-:W2:Y:S04]  /*247d0*/  LDL.LU R245, [R1+0x1a4] ;  /* 0x0001a40001f57983 */ /* 0x000ea80000300800 */
[----:B--2---:R0:W-:Y:S04]  /*247e0*/  STL [R1+0x16e8], R245 ;  /* 0x0016e8f501007387 */ /* 0x0041e80000100800 */
[----:B0-----:R-:W2:Y:S04]  /*247f0*/  LDL.LU R245, [R1+0x1ac] ;  /* 0x0001ac0001f57983 */ /* 0x001ea80000300800 */
[----:B------:R-:W2:Y:S04]  /*24800*/  LDL.LU R246, [R1+0x9a4] ;  /* 0x0009a40001f67983 */ /* 0x000ea80000300800 */
        /* <DEDUP_REMOVED lines=177> */
[----:B------:R-:W2:Y:S01]  /*25320*/  LDL.LU R11, [R1+0x8c8] ;  /* 0x0008c800010b7983 */ /* 0x000ea20000300800 */
[----:B------:R-:W-:-:S03]  /*25330*/  IMAD.MOV.U32 R251, RZ, RZ, R10 ;  /* 0x000000fffffb7224 */ /* 0x000fc600078e000a */
        /* <DEDUP_REMOVED lines=143> */
[----:B------:R-:W4:Y:S01]  /*25c30*/  LDL.LU R194, [R1+0x58] ;  /* 0x0000580001c27983 */ /* 0x000f220000300800 */
[----:B------:R-:W-:-:S05]  /*25c40*/  IMAD.MOV.U32 R250, RZ, RZ, R7 ;  /* 0x000000fffffa7224 */ /* 0x000fca00078e0007 */
[----:B------:R-:W-:Y:S01]  /*25c50*/  F2FP.F16.F32.PACK_AB R251, R250, R251 ;  /* 0x000000fbfafb723e */ /* 0x000fe200000000ff */
[----:B----4-:R0:W-:Y:S04]  /*25c60*/  STL [R1+0x143c], R194 ;  /* 0x00143cc201007387 */ /* 0x0101e80000100800 */
        /* <DEDUP_REMOVED lines=76> */
[----:B------:R-:W2:Y:S02]  /*26130*/  LDL.LU R250, [R1+0x16f8] ;  /* 0x0016f80001fa7983 */ /* 0x000ea40000300800 */
[----:B--2---:R-:W-:-:S02]  /*26140*/  F2FP.F16.F32.PACK_AB R250, R249, R250 ;  /* 0x000000faf9fa723e */ /* 0x004fc400000000ff */
[----:B------:R-:W2:Y:S02]  /*26150*/  LDL.LU R249, [R1+0x16f4] ;  /* 0x0016f40001f97983 */ /* 0x000ea40000300800 */
[----:B--2---:R-:W-:Y:S02]  /*26160*/  F2FP.F16.F32.PACK_AB R249, R248, R249 ;  /* 0x000000f9f8f9723e */ /* 0x004fe400000000ff */
[----:B------:R-:W2:Y:S02]  /*26170*/  LDL.LU R248, [R1+0x16f0] ;  /* 0x0016f00001f87983 */ /* 0x000ea40000300800 */
[----:B--2---:R-:W-:Y:S02]  /*26180*/  F2FP.F16.F32.PACK_AB R248, R247, R248 ;  /* 0x000000f8f7f8723e */ /* 0x004fe400000000ff */
        /* <DEDUP_REMOVED lines=340> */
[----:B------:R-:W3:Y:S02]  /*276d0*/  LDL.LU R77, [R1+0x1444] ;  /* 0x00144400014d7983 */ /* 0x000ee40000300800 */
[----:B---3--:R-:W-:Y:S02]  /*276e0*/  F2FP.F16.F32.PACK_AB R77, R76, R77 ;  /* 0x0000004d4c4d723e */ /* 0x008fe400000000ff */
[----:B------:R-:W4:Y:S02]  /*276f0*/  LDL.LU R76, [R1+0x1440] ;  /* 0x00144000014c7983 */ /* 0x000f240000300800 */
[----:B----4-:R-:W-:-:S02]  /*27700*/  F2FP.F16.F32.PACK_AB R76, R194, R76 ;  /* 0x0000004cc24c723e */ /* 0x010fc400000000ff */
[----:B------:R-:W2:Y:S01]  /*27710*/  LDL.LU R194, [R1+0x143c] ;  /* 0x00143c0001c27983 */ /* 0x000ea20000300800 */
[----:B------:R-:W-:Y:S02]  /*27720*/  F2FP.F16.F32.PACK_AB R82, R195, R82 ;  /* 0x00000052c352723e */ /* 0x000fe400000000ff */
[----:B------:R-:W-:Y:S02]  /*27730*/  F2FP.F16.F32.PACK_AB R81, R192, R81 ;  /* 0x00000051c051723e */ /* 0x000fe400000000ff */
[----:B------:R-:W-:Y:S02]  /*27740*/  F2FP.F16.F32.PACK_AB R80, R193, R80 ;  /* 0x00000050c150723e */ /* 0x000fe400000000ff */
[----:B------:R-:W-:Y:S02]  /*27750*/  F2FP.F16.F32.PACK_AB R87, R159, R87 ;  /* 0x000000579f57723e */ /* 0x000fe400000000ff */
[----:B------:R-:W-:Y:S02]  /*27760*/  F2FP.F16.F32.PACK_AB R86, R191, R86 ;  /* 0x00000056bf56723e */ /* 0x000fe400000000ff */
[----:B------:R-:W-:-:S02]  /*27770*/  F2FP.F16.F32.PACK_AB R85, R158, R85 ;  /* 0x000000559e55723e */ /* 0x000fc400000000ff */
        /* <DEDUP_REMOVED lines=8> */
[----:B--2---:R-:W-:Y:S02]  /*27800*/  F2FP.F16.F32.PACK_AB R83, R194, R83 ;  /* 0x00000053c253723e */ /* 0x004fe400000000ff */
        /* <DEDUP_REMOVED lines=12> */
[----:B------:R0:W5:Y:S04]  /*278d0*/  LDL.LU R5, [R1+0x1408] ;  /* 0x0014080001057983 */ /* 0x0001680000300800 */
[----:B------:R0:W5:Y:S04]  /*278e0*/  LDL.LU R4, [R1+0x1404] ;  /* 0x0014040001047983 */ /* 0x0001680000300800 */
[----:B------:R0:W5:Y:S01]  /*278f0*/  LDL.LU R3, [R1+0x1400] ;  /* 0x0014000001037983 */ /* 0x0001620000300800 */
        /* <DEDUP_REMOVED lines=23> */
[----:B--2---:R-:W-:Y:S02]  /*27a70*/  F2FP.F16.F32.PACK_AB R149, R195, R194 ;  /* 0x000000c2c395723e */ /* 0x004fe400000000ff */
[----:B---3--:R-:W-:-:S02]  /*27a80*/  F2FP.F16.F32.PACK_AB R148, R193, R192 ;  /* 0x000000c0c194723e */ /* 0x008fc400000000ff */
[----:B----4-:R-:W-:Y:S02]  /*27a90*/  F2FP.F16.F32.PACK_AB R159, R191, R159 ;  /* 0x0000009fbf9f723e */ /* 0x010fe400000000ff */
[----:B------:R-:W-:Y:S02]  /*27aa0*/  F2FP.F16.F32.PACK_AB R158, R190, R158 ;  /* 0x0000009ebe9e723e */ /* 0x000fe400000000ff */
[----:B------:R-:W-:Y:S02]  /*27ab0*/  F2FP.F16.F32.PACK_AB R157, R189, R157 ;  /* 0x0000009dbd9d723e */ /* 0x000fe400000000ff */
[----:B0-----:R-:W-:-:S07]  /*27ac0*/  F2FP.F16.F32.PACK_AB R156, R188, R156 ;  /* 0x0000009cbc9c723e */ /* 0x001fce00000000ff */
.L_x_0:
[----:B------:R0:W-:Y:S01]  /*27ad0*/  STL [R1+0x14c0], R72 ;  /* 0x0014c04801007387 */ /* 0x0001e20000100800 */
[----:B------:R-:W1:Y:S01]  /*27ae0*/  LDC R66, c[0x0][0x244] ;  /* 0x00009100ff427b82 */ /* 0x000e620000000800 */
[C---:B-----5:R-:W-:Y:S01]  /*27af0*/  VIADD R64, R3.reuse, 0x137 ;  /* 0x0000013703407836 */ /* 0x060fe20000000000 */
[----:B------:R-:W-:Y:S01]  /*27b00*/  ULDC.64 UR10, c[0x0][0x228] ;  /* 0x00008a00000a7ab9 */ /* 0x000fe20000000a00 */
[----:B------:R3:W-:Y:S01]  /*27b10*/  STL [R1+0x14bc], R71 ;  /* 0x0014bc4701007387 */ /* 0x0007e20000100800 */
[C---:B------:R-:W-:Y:S01]  /*27b20*/  VIADD R2, R3.reuse, 0x135 ;  /* 0x0000013503027836 */ /* 0x040fe20000000000 */
[----:B------:R-:W-:Y:S01]  /*27b30*/  ULDC.64 UR12, c[0x0][0x228] ;  /* 0x00008a00000c7ab9 */ /* 0x000fe20000000a00 */
[----:B------:R-:W-:Y:S01]  /*27b40*/  ISETP.GE.AND P5, PT, R64, UR11, PT ;  /* 0x0000000b40007c0c */ /* 0x000fe2000bfa6270 */
[----:B------:R4:W-:Y:S01]  /*27b50*/  STL [R1+0x14b8], R70 ;  /* 0x0014b84601007387 */ /* 0x0009e20000100800 */
[----:B------:R-:W-:Y:S01]  /*27b60*/  ULDC UR5, c[0x0][0x244] ;  /* 0x0000910000057ab9 */ /* 0x000fe20000000800 */
[----:B------:R-:W-:Y:S01]  /*27b70*/  VIADD R65, R3, 0x136 ;  /* 0x0000013603417836 */ /* 0x000fe20000000000 */
[----:B------:R-:W-:Y:S01]  /*27b80*/  ISETP.GE.AND P1, PT, R2, UR13, PT ;  /* 0x0000000d02007c0c */ /* 0x000fe2000bf26270 */
[----:B------:R2:W-:Y:S01]  /*27b90*/  STL [R1+0x14b4], R69 ;  /* 0x0014b44501007387 */ /* 0x0005e20000100800 */
[----:B------:R-:W-:Y:S01]  /*27ba0*/  ULDC.64 UR6, c[0x0][0x228] ;  /* 0x00008a0000067ab9 */ /* 0x000fe20000000a00 */
[C---:B------:R-:W-:Y:S01]  /*27bb0*/  IMAD R2, R4.reuse, UR5, RZ ;  /* 0x0000000504027c24 */ /* 0x040fe2000f8e02ff */
[----:B------:R-:W-:Y:S01]  /*27bc0*/  ISETP.LT.AND P6, PT, R5, UR10, !P5 ;  /* 0x0000000a05007c0c */ /* 0x000fe2000efc1270 */
[----:B------:R2:W-:Y:S01]  /*27bd0*/  STL [R1+0x14b0], R68 ;  /* 0x0014b04401007387 */ /* 0x0005e20000100800 */
[----:B------:R-:W-:Y:S01]  /*27be0*/  ISETP.LT.AND P5, PT, R4, UR12, !P5 ;  /* 0x0000000c04007c0c */ /* 0x000fe2000efa1270 */
[C---:B------:R-:W-:Y:S01]  /*27bf0*/  VIADD R64, R3.reuse, 0x134 ;  /* 0x0000013403407836 */ /* 0x040fe20000000000 */
[----:B------:R-:W-:Y:S01]  /*27c00*/  ULDC.64 UR14, c[0x0][0x228] ;  /* 0x00008a00000e7ab9 */ /* 0x000fe20000000a00 */
[----:B------:R2:W-:Y:S01]  /*27c10*/  STL [R1+0x14ac], R63 ;  /* 0x0014ac3f01007387 */ /* 0x0005e20000100800 */
[----:B------:R-:W-:Y:S01]  /*27c20*/  ULDC.64 UR8, c[0x0][0x220] ;  /* 0x0000880000087ab9 */ /* 0x000fe20000000a00 */
[----:B------:R-:W-:Y:S01]  /*27c30*/  LOP3.LUT R6, R6, 0x7fffffff, RZ, 0xc0, !PT ;  /* 0x7fffffff06067812 */ /* 0x000fe200078ec0ff */
[----:B------:R-:W-:Y:S01]  /*27c40*/  ULDC.64 UR12, c[0x0][0x228] ;  /* 0x00008a00000c7ab9 */ /* 0x000fe20000000a00 */
[----:B------:R2:W-:Y:S01]  /*27c50*/  STL [R1+0x14a8], R62 ;  /* 0x0014a83e01007387 */ /* 0x0005e20000100800 */
[----:B------:R-:W-:Y:S01]  /*27c60*/  ISETP.GE.AND P0, PT, R64, UR15, PT ;  /* 0x0000000f40007c0c */ /* 0x000fe2000bf06270 */
[----:B------:R-:W-:Y:S01]  /*27c70*/  ULDC.64 UR28, c[0x0][0x228] ;  /* 0x00008a00001c7ab9 */ /* 0x000fe20000000a00 */
[C---:B0-----:R-:W-:Y:S01]  /*27c80*/  VIADD R72, R3.reuse, 0x133 ;  /* 0x0000013303487836 */ /* 0x041fe20000000000 */
[----:B------:R-:W-:Y:S01]  /*27c90*/  STL [R1+0x14a4], R61 ;  /* 0x0014a43d01007387 */ /* 0x000fe20000100800 */
[C---:B---3--:R-:W-:Y:S01]  /*27ca0*/  VIADD R71, R3.reuse, 0x131 ;  /* 0x0000013103477836 */ /* 0x048fe20000000000 */
[----:B------:R-:W-:Y:S01]  /*27cb0*/  @P5 LOP3.LUT R6, R6, 0x80000000, RZ, 0xfc, !PT ;  /* 0x8000000006065812 */ /* 0x000fe200078efcff */
[----:B------:R-:W-:Y:S01]  /*27cc0*/  ULDC.64 UR20, c[0x0][0x228] ;  /* 0x00008a0000147ab9 */ /* 0x000fe20000000a00 */
[----:B------:R0:W-:Y:S01]  /*27cd0*/  STL [R1+0x14a0], R60 ;  /* 0x0014a03c01007387 */ /* 0x0001e20000100800 */
[C---:B----4-:R-:W-:Y:S01]  /*27ce0*/  VIADD R70, R3.reuse, 0x12f ;  /* 0x0000012f03467836 */ /* 0x050fe20000000000 */
[----:B------:R-:W-:Y:S01]  /*27cf0*/  LOP3.LUT R6, R6, 0xbfffffff, RZ, 0xc0, !PT ;  /* 0xbfffffff06067812 */ /* 0x000fe200078ec0ff */
[----:B------:R-:W-:Y:S01]  /*27d00*/  ULDC.64 UR16, c[0x0][0x228] ;  /* 0x00008a0000107ab9 */ /* 0x000fe20000000a00 */
[----:B------:R-:W-:Y:S01]  /*27d10*/  STL [R1+0x149c], R47 ;  /* 0x00149c2f01007387 */ /* 0x000fe20000100800 */
[C---:B--2---:R-:W-:Y:S01]  /*27d20*/  VIADD R69, R3.reuse, 0x12d ;  /* 0x0000012d03457836 */ /* 0x044fe20000000000 */
[----:B------:R-:W-:Y:S01]  /*27d30*/  ULDC.64 UR26, c[0x0][0x228] ;  /* 0x00008a00001a7ab9 */ /* 0x000fe20000000a00 */
[----:B------:R-:W-:Y:S01]  /*27d40*/  ULDC UR25, c[0x0][0x248] ;  /* 0x0000920000197ab9 */ /* 0x000fe20000000800 */
[----:B------:R2:W-:Y:S01]  /*27d50*/  STL [R1+0x1498], R46 ;  /* 0x0014982e01007387 */ /* 0x0005e20000100800 */
[C---:B------:R-:W-:Y:S01]  /*27d60*/  VIADD R68, R3.reuse, 0x12b ;  /* 0x0000012b03447836 */ /* 0x040fe20000000000 */
[----:B------:R-:W-:Y:S01]  /*27d70*/  ULDC.64 UR10, c[0x0][0x228] ;  /* 0x00008a00000a7ab9 */ /* 0x000fe20000000a00 */
[C---:B------:R-:W-:Y:S01]  /*27d80*/  VIADD R63, R3.reuse, 0x129 ;  /* 0x00000129033f7836 */ /* 0x040fe20000000000 */
[----:B------:R3:W-:Y:S01]  /*27d90*/  STL [R1+0x1494], R45 ;  /* 0x0014942d01007387 */ /* 0x0007e20000100800 */
[----:B------:R-:W-:Y:S01]  /*27da0*/  UMOV UR35, UR10 ;  /* 0x0000000a00237c82 */ /* 0x000fe20008000000 */
[----:B------:R-:W-:Y:S01]  /*27db0*/  UMOV UR45, UR11 ;  /* 0x0000000b002d7c82 */ /* 0x000fe20008000000 */
[----:B------:R-:W-:Y:S01]  /*27dc0*/  ULDC.64 UR10, c[0x0][0x228] ;  /* 0x00008a00000a7ab9 */ /* 0x000fe20000000a00 */
[----:B------:R-:W-:Y:S01]  /*27dd0*/  STL [R1+0x1490], R44 ;  /* 0x0014902c01007387 */ /* 0x000fe20000100800 */
[----:B------:R-:W-:Y:S01]  /*27de0*/  ULDC UR24, c[0x0][0x248] ;  /* 0x0000920000187ab9 */ /* 0x000fe20000000800 */
[----:B------:R-:W-:Y:S01]  /*27df0*/  ULDC.64 UR18, c[0x0][0x228] ;  /* 0x00008a0000127ab9 */ /* 0x000fe20000000a00 */
[C---:B------:R-:W-:Y:S01]  /*27e00*/  VIADD R62, R3.reuse, 0x127 ;  /* 0x00000127033e7836 */ /* 0x040fe20000000000 */
[----:B------:R-:W-:Y:S01]  /*27e10*/  STL [R1+0x148c], R43 ;  /* 0x00148c2b01007387 */ /* 0x000fe20000100800 */
[----:B------:R-:W-:Y:S01]  /*27e20*/  UMOV UR33, UR19 ;  /* 0x0000001300217c82 */ /* 0x000fe20008000000 */
[----:B------:R-:W-:Y:S01]  /*27e30*/  ULDC UR31, c[0x0][0x248] ;  /* 0x00009200001f7ab9 */ /* 0x000fe20000000800 */
[----:B------:R-:W-:Y:S01]  /*27e40*/  ULDC.64 UR48, c[0x0][0x228] ;  /* 0x00008a0000307ab9 */ /* 0x000fe20000000a00 */
[----:B------:R4:W-:Y:S01]  /*27e50*/  STL [R1+0x1488], R42 ;  /* 0x0014882a01007387 */ /* 0x0009e20000100800 */
[----:B0-----:R-:W-:Y:S01]  /*27e60*/  MOV R60, UR31 ;  /* 0x0000001f003c7c02 */ /* 0x001fe20008000f00 */
[----:B------:R-:W-:Y:S01]  /*27e70*/  UMOV UR31, UR48 ;  /* 0x00000030001f7c82 */ /* 0x000fe20008000000 */
[C---:B------:R-:W-:Y:S01]  /*27e80*/  VIADD R61, R3.reuse, 0x125 ;  /* 0x00000125033d7836 */ /* 0x040fe20000000000 */
[----:B------:R0:W-:Y:S01]  /*27e90*/  STL [R1+0x1484], R41 ;  /* 0x0014842901007387 */ /* 0x0001e20000100800 */
[----:B------:R-:W-:Y:S01]  /*27ea0*/  ULDC UR30, c[0x0][0x248] ;  /* 0x00009200001e7ab9 */ /* 0x000fe20000000800 */
[C---:B--2---:R-:W-:Y:S01]  /*27eb0*/  VIADD R46, R3.reuse, 0x123 ;  /* 0x00000123032e7836 */ /* 0x044fe20000000000 */
[----:B------:R-:W-:Y:S01]  /*27ec0*/  MOV R47, UR30 ;  /* 0x0000001e002f7c02 */ /* 0x000fe20008000f00 */
[----:B------:R2:W-:Y:S01]  /*27ed0*/  STL [R1+0x1480], R40 ;  /* 0x0014802801007387 */ /* 0x0005e20000100800 */
[C---:B---3--:R-:W-:Y:S01]  /*27ee0*/  VIADD R45, R3.reuse, 0x121 ;  /* 0x00000121032d7836 */ /* 0x048fe20000000000 */
[----:B----4-:R-:W-:Y:S01]  /*27ef0*/  MOV R42, UR25 ;  /* 0x00000019002a7c02 */ /* 0x010fe20008000f00 */
[C---:B------:R-:W-:Y:S01]  /*27f00*/  VIADD R44, R3.reuse, 0x11f ;  /* 0x0000011f032c7836 */ /* 0x040fe20000000000 */
[----:B------:R3:W-:Y:S01]  /*27f10*/  STL [R1+0x147c], R39 ;  /* 0x00147c2701007387 */ /* 0x0007e20000100800 */
[C---:B------:R-:W-:Y:S01]  /*27f20*/  VIADD R43, R3.reuse, 0x11d ;  /* 0x0000011d032b7836 */ /* 0x040fe20000000000 */
[----:B0-----:R-:W-:Y:S01]  /*27f30*/  MOV R41, UR24 ;  /* 0x0000001800297c02 */ /* 0x001fe20008000f00 */
[----:B------:R-:W-:Y:S01]  /*27f40*/  UMOV UR24, UR18 ;  /* 0x0000001200187c82 */ /* 0x000fe20008000000 */
[----:B------:R0:W-:Y:S01]  /*27f50*/  STL [R1+0x1478], R38 ;  /* 0x0014782601007387 */ /* 0x0001e20000100800 */
[----:B------:R-:W-:Y:S01]  /*27f60*/  ULDC.64 UR18, c[0x0][0x228] ;  /* 0x00008a0000127ab9 */ /* 0x000fe20000000a00 */
[----:B--2---:R-:W-:Y:S01]  /*27f70*/  VIADD R40, R3, 0x11b ;  /* 0x0000011b03287836 */ /* 0x004fe20000000000 */
[----:B------:R-:W-:Y:S01]  /*27f80*/  LOP3.LUT R49, R49, 0x7fffffff, RZ, 0xc0, !PT ;  /* 0x7fffffff31317812 */ /* 0x000fe200078ec0ff */
[----:B------:R2:W-:Y:S01]  /*27f90*/  STL [R1+0x1474], R37 ;  /* 0x0014742501007387 */ /* 0x0005e20000100800 */
[----:B------:R-:W-:Y:S01]  /*27fa0*/  ULDC UR5, c[0x0][0x248] ;  /* 0x0000920000057ab9 */ /* 0x000fe20000000800 */
[C---:B---3--:R-:W-:Y:S01]  /*27fb0*/  VIADD R39, R3.reuse, 0x119 ;  /* 0x0000011903277836 */ /* 0x048fe20000000000 */
[----:B------:R-:W-:Y:S01]  /*27fc0*/  ULDC UR38, c[0x0][0x248] ;  /* 0x0000920000267ab9 */ /* 0x000fe20000000800 */
[----:B------:R3:W-:Y:S01]  /*27fd0*/  STL [R1+0x1470], R36 ;  /* 0x0014702401007387 */ /* 0x0007e20000100800 */
[----:B------:R-:W-:Y:S01]  /*27fe0*/  ULDC UR39, c[0x0][0x248] ;  /* 0x0000920000277ab9 */ /* 0x000fe20000000800 */
[C---:B0-----:R-:W-:Y:S01]  /*27ff0*/  VIADD R38, R3.reuse, 0x117 ;  /* 0x0000011703267836 */ /* 0x041fe20000000000 */
[----:B------:R-:W-:Y:S01]  /*28000*/  ULDC UR40, c[0x0][0x248] ;  /* 0x0000920000287ab9 */ /* 0x000fe20000000800 */
[----:B------:R0:W-:Y:S01]  /*28010*/  STL [R1+0x146c], R35 ;  /* 0x00146c2301007387 */ /* 0x0001e20000100800 */
[----:B------:R-:W-:Y:S01]  /*28020*/  ULDC UR41, c[0x0][0x248] ;  /* 0x0000920000297ab9 */ /* 0x000fe20000000800 */
[C---:B--2---:R-:W-:Y:S01]  /*28030*/  VIADD R37, R3.reuse, 0x115 ;  /* 0x0000011503257836 */ /* 0x044fe20000000000 */
[----:B------:R-:W-:Y:S01]  /*28040*/  ULDC UR42, c[0x0][0x248] ;  /* 0x00009200002a7ab9 */ /* 0x000fe20000000800 */
[----:B------:R2:W-:Y:S01]  /*28050*/  STL [R1+0x1468], R34 ;  /* 0x0014682201007387 */ /* 0x0005e20000100800 */
[----:B------:R-:W-:Y:S01]  /*28060*/  ULDC UR43, c[0x0][0x248] ;  /* 0x00009200002b7ab9 */ /* 0x000fe20000000800 */
[C---:B---3--:R-:W-:Y:S01]  /*28070*/  VIADD R36, R3.reuse, 0x113 ;  /* 0x0000011303247836 */ /* 0x048fe20000000000 */
[----:B------:R-:W-:Y:S01]  /*28080*/  ULDC UR46, c[0x0][0x248] ;  /* 0x00009200002e7ab9 */ /* 0x000fe20000000800 */
[----:B------:R3:W-:Y:S01]  /*28090*/  STL [R1+0x1464], R33 ;  /* 0x0014642101007387 */ /* 0x0007e20000100800 */
[C---:B------:R-:W-:Y:S01]  /*280a0*/  VIADD R252, R3.reuse, 0xe1 ;  /* 0x000000e103fc7836 */ /* 0x040fe20000000000 */
[----:B------:R-:W-:Y:S01]  /*280b0*/  ULDC UR47, c[0x0][0x248] ;  /* 0x00009200002f7ab9 */ /* 0x000fe20000000800 */
[C---:B0-----:R-:W-:Y:S01]  /*280c0*/  VIADD R35, R3.reuse, 0x111 ;  /* 0x0000011103237836 */ /* 0x041fe20000000000 */
[----:B------:R0:W-:Y:S01]  /*280d0*/  STL [R1+0x1460], R32 ;  /* 0x0014602001007387 */ /* 0x0001e20000100800 */
[C---:B------:R-:W-:Y:S01]  /*280e0*/  VIADD R195, R3.reuse, 0xdf ;  /* 0x000000df03c37836 */ /* 0x040fe20000000000 */
[----:B------:R-:W-:Y:S01]  /*280f0*/  ULDC UR50, c[0x0][0x248] ;  /* 0x0000920000327ab9 */ /* 0x000fe20000000800 */
[C---:B--2---:R-:W-:Y:S01]  /*28100*/  VIADD R34, R3.reuse, 0x10f ;  /* 0x0000010f03227836 */ /* 0x044fe20000000000 */
[----:B------:R2:W-:Y:S01]  /*28110*/  STL [R1+0x145c], R31 ;  /* 0x00145c1f01007387 */ /* 0x0005e20000100800 */
[C---:B------:R-:W-:Y:S01]  /*28120*/  VIADD R194, R3.reuse, 0xdd ;  /* 0x000000dd03c27836 */ /* 0x040fe20000000000 */
[----:B---3--:R-:W-:Y:S01]  /*28130*/  MOV R33, UR59 ;  /* 0x0000003b00217c02 */ /* 0x008fe20008000f00 */
[----:B------:R-:W-:Y:S01]  /*28140*/  ULDC UR51, c[0x0][0x248] ;  /* 0x0000920000337ab9 */ /* 0x000fe20000000800 */
[----:B------:R3:W-:Y:S01]  /*28150*/  STL [R1+0x1458], R30 ;  /* 0x0014581e01007387 */ /* 0x0007e20000100800 */
[C---:B------:R-:W-:Y:S01]  /*28160*/  VIADD R193, R3.reuse, 0xdb ;  /* 0x000000db03c17836 */ /* 0x040fe20000000000 */
[----:B0-----:R-:W-:Y:S01]  /*28170*/  MOV R32, UR58 ;  /* 0x0000003a00207c02 */ /* 0x001fe20008000f00 */
[----:B------:R-:W-:Y:S01]  /*28180*/  ULDC.64 UR58, c[0x0][0x228] ;  /* 0x00008a00003a7ab9 */ /* 0x000fe20000000a00 */
[----:B------:R0:W-:Y:S01]  /*28190*/  STL [R1+0x1454], R29 ;  /* 0x0014541d01007387 */ /* 0x0001e20000100800 */
[----:B------:R-:W-:Y:S01]  /*281a0*/  UMOV UR30, UR58 ;  /* 0x0000003a001e7c82 */ /* 0x000fe20008000000 */
[----:B------:R-:W-:Y:S01]  /*281b0*/  UMOV UR54, UR59 ;  /* 0x0000003b00367c82 */ /* 0x000fe20008000000 */
[----:B------:R-:W-:Y:S01]  /*281c0*/  ULDC.64 UR58, c[0x0][0x228] ;  /* 0x00008a00003a7ab9 */ /* 0x000fe20000000a00 */
[----:B------:R4:W-:Y:S01]  /*281d0*/  STL [R1+0x1450], R28 ;  /* 0x0014501c01007387 */ /* 0x0009e20000100800 */
[C---:B--2---:R-:W-:Y:S01]  /*281e0*/  VIADD R31, R3.reuse, 0x10d ;  /* 0x0000010d031f7836 */ /* 0x044fe20000000000 */
[----:B------:R-:W-:Y:S01]  /*281f0*/  LOP3.LUT R0, R0, 0xfffffffe, RZ, 0xc0, !PT ;  /* 0xfffffffe00007812 */ /* 0x000fe200078ec0ff */
[C---:B---3--:R-:W-:Y:S01]  /*28200*/  VIADD R30, R3.reuse, 0x10b ;  /* 0x0000010b031e7836 */ /* 0x048fe20000000000 */
[----:B------:R2:W-:Y:S01]  /*28210*/  STL [R1+0x144c], R27 ;  /* 0x00144c1b01007387 */ /* 0x0005e20000100800 */
[----:B------:R-:W-:Y:S01]  /*28220*/  UMOV UR53, UR59 ;  /* 0x0000003b00357c82 */ /* 0x000fe20008000000 */
[----:B0-----:R-:W-:Y:S01]  /*28230*/  VIADD R29, R3, 0x109 ;  /* 0x00000109031d7836 */ /* 0x001fe20000000000 */
[----:B------:R-:W-:Y:S01]  /*28240*/  LOP3.LUT R7, R7, 0x7fffffff, RZ, 0xc0, !PT ;  /* 0x7fffffff07077812 */ /* 0x000fe200078ec0ff */
[----:B------:R0:W-:Y:S01]  /*28250*/  STL [R1+0x1448], R26 ;  /* 0x0014481a01007387 */ /* 0x0001e20000100800 */
[----:B------:R-:W-:Y:S01]  /*28260*/  LOP3.LUT R51, R51, 0xffffefff, RZ, 0xc0, !PT ;  /* 0xffffefff33337812 */ /* 0x000fe200078ec0ff */
[----:B----4-:R-:W-:Y:S01]  /*28270*/  VIADD R28, R3, 0x107 ;  /* 0x00000107031c7836 */ /* 0x010fe20000000000 */
[----:B------:R-:W-:Y:S01]  /*28280*/  LOP3.LUT R48, R48, 0x7fffffff, RZ, 0xc0, !PT ;  /* 0x7fffffff30307812 */ /* 0x000fe200078ec0ff */
[----:B------:R3:W-:Y:S01]  /*28290*/  STL [R1+0x1444], R25 ;  /* 0x0014441901007387 */ /* 0x0007e20000100800 */
[----:B------:R-:W-:-:S02]  /*282a0*/  LOP3.LUT R50, R50, 0x7fffffff, RZ, 0xc0, !PT ;  /* 0x7fffffff32327812 */ /* 0x000fc400078ec0ff */
[----:B--2---:R-:W-:Y:S01]  /*282b0*/  MOV R27, UR4 ;  /* 0x00000004001b7c02 */ /* 0x004fe20008000f00 */
[----:B------:R2:W-:Y:S01]  /*282c0*/  STL [R1+0x1440], R24 ;  /* 0x0014401801007387 */ /* 0x0005e20000100800 */
[----:B------:R-:W-:Y:S01]  /*282d0*/  UMOV UR4, UR7 ;  /* 0x0000000700047c82 */ /* 0x000fe20008000000 */
[----:B0-----:R-:W-:Y:S01]  /*282e0*/  VIADD R26, R3, 0xe3 ;  /* 0x000000e3031a7836 */ /* 0x001fe20000000000 */
[----:B------:R-:W-:Y:S01]  /*282f0*/  ISETP.GE.AND P2, PT, R65, UR4, PT ;  /* 0x0000000441007c0c */ /* 0x000fe2000bf46270 */
[----:B------:R0:W-:Y:S01]  /*28300*/  STL [R1+0x143c], R23 ;  /* 0x00143c1701007387 */ /* 0x0001e20000100800 */
[----:B-1----:R-:W-:Y:S01]  /*28310*/  IMAD R65, R66, 0x80, R2 ;  /* 0x0000008042417824 */ /* 0x002fe200078e0202 */
[----:B------:R-:W-:Y:S01]  /*28320*/  LOP3.LUT R52, R52, 0x7fffffff, RZ, 0xc0, !PT ;  /* 0x7fffffff34347812 */ /* 0x000fe200078ec0ff */
[----:B---3--:R-:W-:Y:S01]  /*28330*/  VIADD R25, R3, 0xe5 ;  /* 0x000000e503197836 */ /* 0x008fe20000000000 */
[----:B------:R1:W-:Y:S01]  /*28340*/  STL [R1+0x1438], R22 ;  /* 0x0014381601007387 */ /* 0x0003e20000100800 */
[----:B------:R-:W-:Y:S01]  /*28350*/  LOP3.LUT R53, R53, 0x7fffffff, RZ, 0xc0, !PT ;  /* 0x7fffffff35357812 */ /* 0x000fe200078ec0ff */
[----:B--2---:R-:W-:Y:S01]  /*28360*/  VIADD R24, R3, 0xe7 ;  /* 0x000000e703187836 */ /* 0x004fe20000000000 */
[----:B------:R-:W-:Y:S01]  /*28370*/  LEA R64, P3, R65, UR8, 0x1 ;  /* 0x0000000841407c11 */ /* 0x000fe2000f8608ff */
[----:B------:R2:W-:Y:S01]  /*28380*/  STL [R1+0x1434], R21 ;  /* 0x0014341501007387 */ /* 0x0005e20000100800 */
[----:B------:R-:W-:Y:S01]  /*28390*/  LOP3.LUT R54, R54, 0x7fffffff, RZ, 0xc0, !PT ;  /* 0x7fffffff36367812 */ /* 0x000fe200078ec0ff */
[----:B0-----:R-:W-:Y:S01]  /*283a0*/  VIADD R23, R3, 0xe9 ;  /* 0x000000e903177836 */ /* 0x001fe20000000000 */
[----:B------:R-:W-:Y:S01]  /*283b0*/  LEA.HI.X.SX32 R65, R65, UR9, 0x1, P3 ;  /* 0x0000000941417c11 */ /* 0x000fe200098f0eff */
[----:B------:R0:W-:Y:S01]  /*283c0*/  STL [R1+0x1430], R20 ;  /* 0x0014301401007387 */ /* 0x0001e20000100800 */
[----:B------:R-:W-:Y:S01]  /*283d0*/  ISETP.LT.AND P3, PT, R4, UR12, !P2 ;  /* 0x0000000c04007c0c */ /* 0x000fe2000d761270 */
[----:B------:R-:W-:Y:S01]  /*283e0*/  ULDC.64 UR8, c[0x0][0x228] ;  /* 0x00008a0000087ab9 */ /* 0x000fe20000000a00 */
[----:B-1----:R-:W-:Y:S01]  /*283f0*/  VIADD R22, R3, 0xeb ;  /* 0x000000eb03167836 */ /* 0x002fe20000000000 */
[----:B------:R1:W-:Y:S01]  /*28400*/  STL [R1+0x142c], R19 ;  /* 0x00142c1301007387 */ /* 0x0003e20000100800 */
[----:B------:R-:W-:Y:S01]  /*28410*/  LOP3.LUT R55, R55, 0x7fffffff, RZ, 0xc0, !PT ;  /* 0x7fffffff37377812 */ /* 0x000fe200078ec0ff */
[----:B--2---:R-:W-:Y:S01]  /*28420*/  VIADD R21, R3, 0xed ;  /* 0x000000ed03157836 */ /* 0x004fe20000000000 */
[----:B------:R-:W-:Y:S01]  /*28430*/  LOP3.LUT R56, R56, 0x7fffffff, RZ, 0xc0, !PT ;  /* 0x7fffffff38387812 */ /* 0x000fe200078ec0ff */
[----:B------:R2:W-:Y:S01]  /*28440*/  STL [R1+0x1428], R18 ;  /* 0x0014281201007387 */ /* 0x0005e20000100800 */
[----:B------:R-:W-:Y:S01]  /*28450*/  LOP3.LUT R57, R57, 0x7fffffff, RZ, 0xc0, !PT ;  /* 0x7fffffff39397812 */ /* 0x000fe200078ec0ff */
[----:B0-----:R-:W-:Y:S01]  /*28460*/  VIADD R20, R3, 0xef ;  /* 0x000000ef03147836 */ /* 0x001fe20000000000 */
[----:B------:R-:W-:Y:S01]  /*28470*/  LOP3.LUT R58, R58, 0x7fffffff, RZ, 0xc0, !PT ;  /* 0x7fffffff3a3a7812 */ /* 0x000fe200078ec0ff */
[----:B------:R0:W-:Y:S01]  /*28480*/  STL [R1+0x1424], R17 ;  /* 0x0014241101007387 */ /* 0x0001e20000100800 */
[----:B------:R-:W-:Y:S01]  /*28490*/  LOP3.LUT R59, R59, 0x7fffffff, RZ, 0xc0, !PT ;  /* 0x7fffffff3b3b7812 */ /* 0x000fe200078ec0ff */
[----:B-1----:R-:W-:Y:S01]  /*284a0*/  VIADD R19, R3, 0xf1 ;  /* 0x000000f103137836 */ /* 0x002fe20000000000 */
[----:B------:R-:W-:Y:S01]  /*284b0*/  LOP3.LUT R188, R188, 0x7fffffff, RZ, 0xc0, !PT ;  /* 0x7fffffffbcbc7812 */ /* 0x000fe200078ec0ff */
[----:B------:R1:W-:Y:S01]  /*284c0*/  STL [R1+0x1420], R16 ;  /* 0x0014201001007387 */ /* 0x0003e20000100800 */
[----:B------:R-:W-:Y:S01]  /*284d0*/  LOP3.LUT R189, R189, 0x7fffffff, RZ, 0xc0, !PT ;  /* 0x7fffffffbdbd7812 */ /* 0x000fe200078ec0ff */
[----:B--2---:R-:W-:Y:S01]  /*284e0*/  VIADD R18, R3, 0xf3 ;  /* 0x000000f303127836 */ /* 0x004fe20000000000 */
[----:B------:R-:W-:Y:S01]  /*284f0*/  LOP3.LUT R190, R190, 0x7fffffff, RZ, 0xc0, !PT ;  /* 0x7fffffffbebe7812 */ /* 0x000fe200078ec0ff */
[----:B------:R2:W-:Y:S01]  /*28500*/  STL [R1+0x141c], R15 ;  /* 0x00141c0f01007387 */ /* 0x0005e20000100800 */
[----:B------:R-:W-:Y:S01]  /*28510*/  LOP3.LUT R191, R191, 0x7fffffff, RZ, 0xc0, !PT ;  /* 0x7fffffffbfbf7812 */ /* 0x000fe200078ec0ff */
[C---:B0-----:R-:W-:Y:S01]  /*28520*/  VIADD R17, R3.reuse, 0xf5 ;  /* 0x000000f503117836 */ /* 0x041fe20000000000 */
[----:B------:R-:W-:Y:S01]  /*28530*/  LOP3.LUT R192, R192, 0x7fffffff, RZ, 0xc0, !PT ;  /* 0x7fffffffc0c07812 */ /* 0x000fe200078ec0ff */
[----:B------:R0:W-:Y:S01]  /*28540*/  STL [R1+0x1418], R14 ;  /* 0x0014180e01007387 */ /* 0x0001e20000100800 */
[----:B------:R-:W-:Y:S01]  /*28550*/  @P6 LOP3.LUT R0, R0, 0x1, RZ, 0xfc, !PT ;  /* 0x0000000100006812 */ /* 0x000fe200078efcff */
[----:B-1----:R-:W-:-:S02]  /*28560*/  VIADD R16, R3, 0xf7 ;  /* 0x000000f703107836 */ /* 0x002fc40000000000 */
[----:B------:R1:W-:Y:S01]  /*28570*/  STL [R1+0x1414], R13 ;  /* 0x0014140d01007387 */ /* 0x0003e20000100800 */
[----:B--2---:R-:W-:-:S03]  /*28580*/  VIADD R15, R3, 0xf9 ;  /* 0x000000f9030f7836 */ /* 0x004fc60000000000 */
[----:B------:R2:W-:Y:S01]  /*28590*/  STL [R1+0x1410], R12 ;  /* 0x0014100c01007387 */ /* 0x0005e20000100800 */
[----:B0-----:R-:W-:-:S03]  /*285a0*/  VIADD R14, R3, 0xfb ;  /* 0x000000fb030e7836 */ /* 0x001fc60000000000 */
[----:B------:R0:W-:Y:S01]  /*285b0*/  STL [R1+0x140c], R11 ;  /* 0x00140c0b01007387 */ /* 0x0001e20000100800 */
[----:B-1----:R-:W-:-:S03]  /*285c0*/  VIADD R13, R3, 0xfd ;  /* 0x000000fd030d7836 */ /* 0x002fc60000000000 */
[----:B------:R1:W-:Y:S01]  /*285d0*/  STL [R1+0x1408], R10 ;  /* 0x0014080a01007387 */ /* 0x0003e20000100800 */
[----:B--2---:R-:W-:-:S03]  /*285e0*/  VIADD R12, R3, 0xff ;  /* 0x000000ff030c7836 */ /* 0x004fc60000000000 */
[----:B------:R-:W-:Y:S01]  /*285f0*/  STL [R1+0x1404], R9 ;  /* 0x0014040901007387 */ /* 0x000fe20000100800 */
[----:B0-----:R-:W-:Y:S01]  /*28600*/  IMAD.U32 R11, RZ, RZ, UR6 ;  /* 0x00000006ff0b7e24 */ /* 0x001fe2000f8e00ff */
[----:B------:R-:W-:Y:S02]  /*28610*/  ULDC.64 UR6, c[0x0][0x220] ;  /* 0x0000880000067ab9 */ /* 0x000fe40000000a00 */
[----:B------:R0:W-:Y:S01]  /*28620*/  STL [R1+0x1400], R8 ;  /* 0x0014000801007387 */ /* 0x0001e20000100800 */
[----:B------:R-:W-:Y:S01]  /*28630*/  LEA R66, P4, R2, UR6, 0x1 ;  /* 0x0000000602427c11 */ /* 0x000fe2000f8808ff */
[----:B-1----:R-:W-:-:S03]  /*28640*/  VIADD R10, R3, 0x101 ;  /* 0x00000101030a7836 */ /* 0x002fc60000000000 */
[----:B------:R-:W-:Y:S01]  /*28650*/  LEA.HI.X.SX32 R67, R2, UR7, 0x1, P4 ;  /* 0x0000000702437c11 */ /* 0x000fe2000a0f0eff */
[----:B------:R-:W-:Y:S01]  /*28660*/  ULDC.64 UR6, c[0x0][0x228] ;  /* 0x00008a0000067ab9 */ /* 0x000fe20000000a00 */
[C---:B------:R-:W-:Y:S01]  /*28670*/  ISETP.LT.AND P4, PT, R5.reuse, UR14, !P2 ;  /* 0x0000000e05007c0c */ /* 0x040fe2000d781270 */
[----:B------:R-:W-:Y:S01]  /*28680*/  UMOV UR23, UR6 ;  /* 0x0000000600177c82 */ /* 0x000fe20008000000 */
[----:B------:R-:W-:Y:S01]  /*28690*/  ULDC.64 UR14, c[0x0][0x228] ;  /* 0x00008a00000e7ab9 */ /* 0x000fe20000000a00 */
[----:B------:R-:W-:Y:S01]  /*286a0*/  ISETP.LT.AND P2, PT, R5, UR23, !P1 ;  /* 0x0000001705007c0c */ /* 0x000fe2000cf41270 */
[----:B------:R-:W-:Y:S01]  /*286b0*/  UMOV UR36, UR7 ;  /* 0x0000000700247c82 */ /* 0x000fe20008000000 */
[----:B------:R-:W-:Y:S01]  /*286c0*/  ISETP.LT.AND P1, PT, R4, UR14, !P1 ;  /* 0x0000000e04007c0c */ /* 0x000fe2000cf21270 */
[----:B------:R-:W-:Y:S01]  /*286d0*/  ULDC.64 UR6, c[0x0][0x228] ;  /* 0x00008a0000067ab9 */ /* 0x000fe20000000a00 */
[C---:B0-----:R-:W-:Y:S01]  /*286e0*/  VIADD R8, R3.reuse, 0x105 ;  /* 0x0000010503087836 */ /* 0x041fe20000000000 */
[----:B------:R-:W-:Y:S01]  /*286f0*/  UMOV UR22, UR6 ;  /* 0x0000000600167c82 */ /* 0x000fe20008000000 */
[----:B------:R-:W-:Y:S01]  /*28700*/  UMOV UR34, UR7 ;  /* 0x0000000700227c82 */ /* 0x000fe20008000000 */
[----:B------:R-:W-:Y:S01]  /*28710*/  ULDC.64 UR6, c[0x0][0x228] ;  /* 0x00008a0000067ab9 */ /* 0x000fe20000000a00 */
[C---:B------:R-:W-:Y:S01]  /*28720*/  VIADD R9, R3.reuse, 0x103 ;  /* 0x0000010303097836 */ /* 0x040fe20000000000 */
[----:B------:R-:W-:Y:S01]  /*28730*/  UMOV UR44, UR6 ;  /* 0x00000006002c7c82 */ /* 0x000fe20008000000 */
[----:B------:R-:W-:Y:S01]  /*28740*/  @P4 LOP3.LUT R6, R6, 0x40000000, RZ, 0xfc, !PT ;  /* 0x4000000006064812 */ /* 0x000fe200078efcff */
[----:B------:R-:W-:Y:S01]  /*28750*/  UMOV UR52, UR7 ;  /* 0x0000000700347c82 */ /* 0x000fe20008000000 */
[----:B------:R-:W-:Y:S01]  /*28760*/  ULDC.64 UR6, c[0x0][0x228] ;  /* 0x00008a0000067ab9 */ /* 0x000fe20000000a00 */
[----:B------:R-:W-:Y:S01]  /*28770*/  VIADD R2, R3, 0xd9 ;  /* 0x000000d903027836 */ /* 0x000fe20000000000 */
[----:B------:R-:W-:Y:S01]  /*28780*/  LOP3.LUT R6, R6, 0xdfffffff, RZ, 0xc0, !PT ;  /* 0xdfffffff06067812 */ /* 0x000fe200078ec0ff */
[----:B------:R-:W-:Y:S01]  /*28790*/  UMOV UR37, UR6 ;  /* 0x0000000600257c82 */ /* 0x000fe20008000000 */
[----:B------:R-:W-:Y:S01]  /*287a0*/  UMOV UR57, UR7 ;  /* 0x0000000700397c82 */ /* 0x000fe20008000000 */
[----:B------:R-:W-:Y:S01]  /*287b0*/  ULDC.64 UR6, c[0x0][0x228] ;  /* 0x00008a0000067ab9 */ /* 0x000fe20000000a00 */
[----:B------:R-:W-:Y:S01]  /*287c0*/  @P3 LOP3.LUT R6, R6, 0x20000000, RZ, 0xfc, !PT ;  /* 0x2000000006063812 */ /* 0x000fe200078efcff */
[----:B------:R-:W-:Y:S01]  /*287d0*/  UMOV UR32, UR6 ;  /* 0x0000000600207c82 */ /* 0x000fe20008000000 */
[----:B------:R-:W-:Y:S01]  /*287e0*/  UMOV UR55, UR7 ;  /* 0x0000000700377c82 */ /* 0x000fe20008000000 */
[----:B------:R-:W-:Y:S01]  /*287f0*/  ULDC.64 UR6, c[0x0][0x228] ;  /* 0x00008a0000067ab9 */ /* 0x000fe20000000a00 */
[----:B------:R-:W-:Y:S01]  /*28800*/  LOP3.LUT R6, R6, 0xefffffff, RZ, 0xc0, !PT ;  /* 0xefffffff06067812 */ /* 0x000fe200078ec0ff */
[----:B------:R-:W-:Y:S01]  /*28810*/  UMOV UR25, UR6 ;  /* 0x0000000600197c82 */ /* 0x000fe20008000000 */
[----:B------:R-:W-:Y:S01]  /*28820*/  UMOV UR4, UR7 ;  /* 0x0000000700047c82 */ /* 0x000fe20008000000 */
[----:B------:R-:W-:Y:S01]  /*28830*/  ULDC.64 UR6, c[0x0][0x228] ;  /* 0x00008a0000067ab9 */ /* 0x000fe20000000a00 */
[----:B------:R-:W-:-:S04]  /*28840*/  @P2 LOP3.LUT R6, R6, 0x10000000, RZ, 0xfc, !PT ;  /* 0x1000000006062812 */ /* 0x000fc800078efcff */
[----:B------:R-:W-:-:S04]  /*28850*/  LOP3.LUT R6, R6, 0xf7ffffff, RZ, 0xc0, !PT ;  /* 0xf7ffffff06067812 */ /* 0x000fc800078ec0ff */
[----:B------:R-:W-:Y:S02]  /*28860*/  @P1 LOP3.LUT R6, R6, 0x8000000, RZ, 0xfc, !PT ;  /* 0x0800000006061812 */ /* 0x000fe400078efcff */
[----:B------:R-:W-:Y:S01]  /*28870*/  ISETP.LT.AND P1, PT, R5, UR22, !P0 ;  /* 0x0000001605007c0c */ /* 0x000fe2000c721270 */
[----:B------:R-:W-:Y:S01]  /*28880*/  ULDC.64 UR22, c[0x0][0x228] ;  /* 0x00008a0000167ab9 */ /* 0x000fe20000000a00 */
[----:B------:R-:W-:Y:S02]  /*28890*/  ISETP.LT.AND P0, PT, R4, UR28, !P0 ;  /* 0x0000001c04007c0c */ /* 0x000fe4000c701270 */
[----:B------:R-:W-:-:S09]  /*288a0*/  LOP3.LUT R6, R6, 0xfbffffff, RZ, 0xc0, !PT ;  /* 0xfbffffff06067812 */ /* 0x000fd200078ec0ff */
[----:B------:R-:W-:-:S04]  /*288b0*/  @P1 LOP3.LUT R6, R6, 0x4000000, RZ, 0xfc, !PT ;  /* 0x0400000006061812 */ /* 0x000fc800078efcff */
[----:B------:R-:W-:-:S04]  /*288c0*/  LOP3.LUT R6, R6, 0xfdffffff, RZ, 0xc0, !PT ;  /* 0xfdffffff06067812 */ /* 0x000fc800078ec0ff */
[----:B------:R-:W-:Y:S02]  /*288d0*/  @P0 LOP3.LUT R6, R6, 0x2000000, RZ, 0xfc, !PT ;  /* 0x0200000006060812 */ /* 0x000fe400078efcff */
[----:B------:R-:W-:Y:S01]  /*288e0*/  ISETP.GE.AND P0, PT, R72, UR13, PT ;  /* 0x0000000d48007c0c */ /* 0x000fe2000bf06270 */
[----:B------:R-:W-:Y:S01]  /*288f0*/  ULDC.64 UR12, c[0x0][0x228] ;  /* 0x00008a00000c7ab9 */ /* 0x000fe20000000a00 */
[----:B------:R-:W-:Y:S01]  /*28900*/  LOP3.LUT R6, R6, 0xfeffffff, RZ, 0xc0, !PT ;  /* 0xfeffffff06067812 */ /* 0x000fe200078ec0ff */
[----:B------:R-:W2:Y:S01]  /*28910*/  LDL.LU R72, [R1+0x14c0] ;  /* 0x0014c00001487983 */ /* 0x000ea20000300800 */
[----:B------:R-:W-:Y:S02]  /*28920*/  ISETP.LT.AND P2, PT, R5, UR44, !P0 ;  /* 0x0000002c05007c0c */ /* 0x000fe4000c741270 */
[----:B------:R-:W-:Y:S02]  /*28930*/  ISETP.LT.AND P1, PT, R4, UR8, !P0 ;  /* 0x0000000804007c0c */ /* 0x000fe4000c721270 */
[----:B------:R-:W-:Y:S01]  /*28940*/  ISETP.GE.AND P0, PT, R71, UR15, PT ;  /* 0x0000000f47007c0c */ /* 0x000fe2000bf06270 */
[----:B------:R-:W-:Y:S01]  /*28950*/  ULDC.64 UR14, c[0x0][0x228] ;  /* 0x00008a00000e7ab9 */ /* 0x000fe20000000a00 */
[----:B------:R-:W3:Y:S07]  /*28960*/  LDL.LU R71, [R1+0x14bc] ;  /* 0x0014bc0001477983 */ /* 0x000eee0000300800 */
[----:B------:R-:W-:-:S04]  /*28970*/  @P2 LOP3.LUT R6, R6, 0x1000000, RZ, 0xfc, !PT ;  /* 0x0100000006062812 */ /* 0x000fc800078efcff */
[----:B------:R-:W-:-:S04]  /*28980*/  LOP3.LUT R6, R6, 0xff7fffff, RZ, 0xc0, !PT ;  /* 0xff7fffff06067812 */ /* 0x000fc800078ec0ff */
[----:B------:R-:W-:Y:S02]  /*28990*/  @P1 LOP3.LUT R6, R6, 0x800000, RZ, 0xfc, !PT ;  /* 0x0080000006061812 */ /* 0x000fe400078efcff */
[----:B------:R-:W-:Y:S02]  /*289a0*/  ISETP.LT.AND P1, PT, R5, UR20, !P0 ;  /* 0x0000001405007c0c */ /* 0x000fe4000c721270 */
[----:B------:R-:W-:Y:S02]  /*289b0*/  ISETP.LT.AND P0, PT, R4, UR37, !P0 ;  /* 0x0000002504007c0c */ /* 0x000fe4000c701270 */
[----:B------:R-:W-:-:S09]  /*289c0*/  LOP3.LUT R6, R6, 0xffbfffff, RZ, 0xc0, !PT ;  /* 0xffbfffff06067812 */ /* 0x000fd200078ec0ff */
[----:B------:R-:W-:-:S04]  /*289d0*/  @P1 LOP3.LUT R6, R6, 0x400000, RZ, 0xfc, !PT ;  /* 0x0040000006061812 */ /* 0x000fc800078efcff */
[----:B------:R-:W-:-:S04]  /*289e0*/  LOP3.LUT R6, R6, 0xffdfffff, RZ, 0xc0, !PT ;  /* 0xffdfffff06067812 */ /* 0x000fc800078ec0ff */
[----:B------:R-:W-:Y:S02]  /*289f0*/  @P0 LOP3.LUT R6, R6, 0x200000, RZ, 0xfc, !PT ;  /* 0x0020000006060812 */ /* 0x000fe400078efcff */
[----:B------:R-:W-:Y:S02]  /*28a00*/  ISETP.GE.AND P0, PT, R70, UR29, PT ;  /* 0x0000001d46007c0c */ /* 0x000fe4000bf06270 */
[----:B------:R-:W-:Y:S01]  /*28a10*/  LOP3.LUT R6, R6, 0xffefffff, RZ, 0xc0, !PT ;  /* 0xffefffff06067812 */ /* 0x000fe200078ec0ff */
[----:B------:R-:W-:Y:S01]  /*28a20*/  UMOV UR37, UR14 ;  /* 0x0000000e00257c82 */ /* 0x000fe20008000000 */
[----:B------:R-:W-:Y:S01]  /*28a30*/  ISETP.LT.AND P1, PT, R5, UR16, !P0 ;  /* 0x0000001005007c0c */ /* 0x000fe2000c721270 */
[----:B------:R-:W-:Y:S01]  /*28a40*/  UMOV UR28, UR15 ;  /* 0x0000000f001c7c82 */ /* 0x000fe20008000000 */
[----:B------:R-:W-:Y:S01]  /*28a50*/  ISETP.LT.AND P0, PT, R4, UR32, !P0 ;  /* 0x0000002004007c0c */ /* 0x000fe2000c701270 */
[----:B------:R-:W-:Y:S01]  /*28a60*/  ULDC.64 UR14, c[0x0][0x228] ;  /* 0x00008a00000e7ab9 */ /* 0x000fe20000000a00 */
[----:B------:R-:W3:Y:S09]  /*28a70*/  LDL.LU R70, [R1+0x14b8] ;  /* 0x0014b80001467983 */ /* 0x000ef20000300800 */
[----:B------:R-:W-:-:S04]  /*28a80*/  @P1 LOP3.LUT R6, R6, 0x100000, RZ, 0xfc, !PT ;  /* 0x0010000006061812 */ /* 0x000fc800078efcff */
[----:B------:R-:W-:-:S04]  /*28a90*/  LOP3.LUT R6, R6, 0xfff7ffff, RZ, 0xc0, !PT ;  /* 0xfff7ffff06067812 */ /* 0x000fc800078ec0ff */
[----:B------:R-:W-:Y:S02]  /*28aa0*/  @P0 LOP3.LUT R6, R6, 0x80000, RZ, 0xfc, !PT ;  /* 0x0008000006060812 */ /* 0x000fe400078efcff */
[----:B------:R-:W-:Y:S01]  /*28ab0*/  ISETP.GE.AND P0, PT, R69, UR9, PT ;  /* 0x0000000945007c0c */ /* 0x000fe2000bf06270 */
[----:B------:R-:W-:Y:S01]  /*28ac0*/  UMOV UR32, UR58 ;  /* 0x0000003a00207c82 */ /* 0x000fe20008000000 */
[----:B------:R-:W-:Y:S01]  /*28ad0*/  LOP3.LUT R6, R6, 0xfffbffff, RZ, 0xc0, !PT ;  /* 0xfffbffff06067812 */ /* 0x000fe200078ec0ff */
[----:B------:R-:W-:Y:S01]  /*28ae0*/  ULDC.64 UR8, c[0x0][0x228] ;  /* 0x00008a0000087ab9 */ /* 0x000fe20000000a00 */
[----:B------:R-:W-:Y:S01]  /*28af0*/  ISETP.LT.AND P1, PT, R5, UR26, !P0 ;  /* 0x0000001a05007c0c */ /* 0x000fe2000c721270 */
[----:B------:R-:W-:Y:S01]  /*28b00*/  ULDC.64 UR58, c[0x0][0x228] ;  /* 0x00008a00003a7ab9 */ /* 0x000fe20000000a00 */
[----:B------:R-:W-:Y:S01]  /*28b10*/  ISETP.LT.AND P0, PT, R4, UR25, !P0 ;  /* 0x0000001904007c0c */ /* 0x000fe2000c701270 */
[----:B------:R-:W3:Y:S10]  /*28b20*/  LDL.LU R69, [R1+0x14b4] ;  /* 0x0014b40001457983 */ /* 0x000ef40000300800 */
        /* <DEDUP_REMOVED lines=8> */
[----:B------:R-:W-:Y:S01]  /*28bb0*/  UMOV UR61, UR59 ;  /* 0x0000003b003d7c82 */ /* 0x000fe20008000000 */
[----:B------:R-:W-:Y:S01]  /*28bc0*/  ISETP.LT.AND P1, PT, R4, UR35, !P0 ;  /* 0x0000002304007c0c */ /* 0x000fe2000c721270 */
[----:B------:R-:W3:Y:S01]  /*28bd0*/  LDL.LU R68, [R1+0x14b0] ;  /* 0x0014b00001447983 */ /* 0x000ee20000300800 */
[----:B------:R-:W-:Y:S01]  /*28be0*/  ISETP.GE.AND P0, PT, R63, UR17, PT ;  /* 0x000000113f007c0c */ /* 0x000fe2000bf06270 */
[----:B------:R-:W-:-:S08]  /*28bf0*/  ULDC.64 UR16, c[0x0][0x228] ;  /* 0x00008a0000107ab9 */ /* 0x000fd00000000a00 */
[----:B------:R-:W-:Y:S01]  /*28c00*/  @P2 LOP3.LUT R6, R6, 0x10000, RZ, 0xfc, !PT ;  /* 0x0001000006062812 */ /* 0x000fe200078efcff */
[----:B------:R-:W4:Y:S03]  /*28c10*/  LDL.LU R63, [R1+0x14ac] ;  /* 0x0014ac00013f7983 */ /* 0x000f260000300800 */
        /* <DEDUP_REMOVED lines=15> */
[----:B------:R-:W-:Y:S01]  /*28d10*/  UMOV UR58, UR26 ;  /* 0x0000001a003a7c82 */ /* 0x000fe20008000000 */
[----:B------:R-:W-:Y:S01]  /*28d20*/  ULDC.64 UR16, c[0x0][0x228] ;  /* 0x00008a0000107ab9 */ /* 0x000fe20000000a00 */
[----:B------:R-:W4:Y:S08]  /*28d30*/  LDL.LU R62, [R1+0x14a8] ;  /* 0x0014a800013e7983 */ /* 0x000f300000300800 */
[----:B------:R-:W-:-:S04]  /*28d40*/  @P1 LOP3.LUT R6, R6, 0x1000, RZ, 0xfc, !PT ;  /* 0x0000100006061812 */ /* 0x000fc800078efcff */
[----:B------:R-:W-:-:S04]  /*28d50*/  LOP3.LUT R6, R6, 0xfffff7ff, RZ, 0xc0, !PT ;  /* 0xfffff7ff06067812 */ /* 0x000fc800078ec0ff */
[----:B------:R-:W-:Y:S02]  /*28d60*/  @P0 LOP3.LUT R6, R6, 0x800, RZ, 0xfc, !PT ;  /* 0x0000080006060812 */ /* 0x000fe400078efcff */
[----:B------:R-:W-:Y:S01]  /*28d70*/  ISETP.GE.AND P0, PT, R61, UR7, PT ;  /* 0x000000073d007c0c */ /* 0x000fe2000bf06270 */
[----:B------:R-:W-:Y:S01]  /*28d80*/  ULDC.64 UR6, c[0x0][0x228] ;  /* 0x00008a0000067ab9 */ /* 0x000fe20000000a00 */
[----:B------:R-:W-:Y:S01]  /*28d90*/  LOP3.LUT R6, R6, 0xfffffbff, RZ, 0xc0, !PT ;  /* 0xfffffbff06067812 */ /* 0x000fe200078ec0ff */
[----:B------:R-:W-:Y:S01]  /*28da0*/  UMOV UR26, UR27 ;  /* 0x0000001b001a7c82 */ /* 0x000fe20008000000 */
[----:B------:R-:W-:Y:S01]  /*28db0*/  ISETP.LT.AND P1, PT, R5, UR22, !P0 ;  /* 0x0000001605007c0c */ /* 0x000fe2000c721270 */
[----:B------:R-:W4:Y:S01]  /*28dc0*/  LDL.LU R61, [R1+0x14a4] ;  /* 0x0014a400013d7983 */ /* 0x000f220000300800 */
[----:B------:R-:W-:Y:S01]  /*28dd0*/  ISETP.LT.AND P0, PT, R4, UR30, !P0 ;  /* 0x0000001e04007c0c */ /* 0x000fe2000c701270 */
[----:B------:R-:W-:-:S10]  /*28de0*/  ULDC.64 UR30, c[0x0][0x228] ;  /* 0x00008a00001e7ab9 */ /* 0x000fd40000000a00 */
[----:B------:R-:W-:-:S04]  /*28df0*/  @P1 LOP3.LUT R6, R6, 0x400, RZ, 0xfc, !PT ;  /* 0x0000040006061812 */ /* 0x000fc800078efcff */
[----:B------:R-:W-:-:S04]  /*28e00*/  LOP3.LUT R6, R6, 0xfffffdff, RZ, 0xc0, !PT ;  /* 0xfffffdff06067812 */ /* 0x000fc800078ec0ff */
[----:B------:R-:W-:Y:S02]  /*28e10*/  @P0 LOP3.LUT R6, R6, 0x200, RZ, 0xfc, !PT ;  /* 0x0000020006060812 */ /* 0x000fe400078efcff */
[----:B------:R-:W-:Y:S01]  /*28e20*/  ISETP.GE.AND P0, PT, R46, UR11, PT ;  /* 0x0000000b2e007c0c */ /* 0x000fe2000bf06270 */
[----:B------:R-:W-:Y:S01]  /*28e30*/  UMOV UR35, UR30 ;  /* 0x0000001e00237c82 */ /* 0x000fe20008000000 */
[----:B------:R-:W-:Y:S01]  /*28e40*/  LOP3.LUT R6, R6, 0xfffffeff, RZ, 0xc0, !PT ;  /* 0xfffffeff06067812 */ /* 0x000fe200078ec0ff */
[----:B------:R-:W-:Y:S01]  /*28e50*/  ULDC.64 UR10, c[0x0][0x228] ;  /* 0x00008a00000a7ab9 */ /* 0x000fe20000000a00 */
[----:B------:R-:W-:Y:S02]  /*28e60*/  ISETP.LT.AND P2, PT, R5, UR12, !P0 ;  /* 0x0000000c05007c0c */ /* 0x000fe4000c741270 */
[----:B------:R-:W-:Y:S02]  /*28e70*/  ISETP.LT.AND P1, PT, R4, UR37, !P0 ;  /* 0x0000002504007c0c */ /* 0x000fe4000c721270 */
[----:B------:R-:W-:Y:S01]  /*28e80*/  ISETP.GE.AND P0, PT, R45, UR19, PT ;  /* 0x000000132d007c0c */ /* 0x000fe2000bf06270 */
[----:B------:R-:W-:-:S08]  /*28e90*/  ULDC.64 UR18, c[0x0][0x228] ;  /* 0x00008a0000127ab9 */ /* 0x000fd00000000a00 */
        /* <DEDUP_REMOVED lines=12> */
[----:B------:R-:W-:Y:S01]  /*28f60*/  UMOV UR32, UR19 ;  /* 0x0000001300207c82 */ /* 0x000fe20008000000 */
[----:B------:R-:W-:Y:S01]  /*28f70*/  ISETP.LT.AND P1, PT, R5, UR8, !P0 ;  /* 0x0000000805007c0c */ /* 0x000fe2000c721270 */
[----:B------:R-:W-:Y:S01]  /*28f80*/  ULDC.64 UR18, c[0x0][0x228] ;  /* 0x00008a0000127ab9 */ /* 0x000fe20000000a00 */
        /* <DEDUP_REMOVED lines=22> */
[----:B------:R-:W-:Y:S01]  /*290f0*/  ULDC.64 UR58, c[0x0][0x228] ;  /* 0x00008a00003a7ab9 */ /* 0x000fe20000000a00 */
[----:B------:R-:W-:Y:S01]  /*29100*/  ISETP.GE.AND P0, PT, R39, UR9, PT ;  /* 0x0000000927007c0c */ /* 0x000fe2000bf06270 */
[----:B------:R-:W-:-:S08]  /*29110*/  ULDC.64 UR8, c[0x0][0x228] ;  /* 0x00008a0000087ab9 */ /* 0x000fd00000000a00 */
[----:B------:R-:W-:Y:S02]  /*29120*/  @P1 LOP3.LUT R49, R49, 0x80000000, RZ, 0xfc, !PT ;  /* 0x8000000031311812 */ /* 0x000fe400078efcff */
[----:B------:R-:W-:Y:S02]  /*29130*/  ISETP.LT.AND P1, PT, R5, UR6, !P0 ;  /* 0x0000000605007c0c */ /* 0x000fe4000c721270 */
[----:B------:R-:W-:Y:S02]  /*29140*/  ISETP.LT.AND P0, PT, R4, UR35, !P0 ;  /* 0x0000002304007c0c */ /* 0x000fe4000c701270 */
[----:B------:R-:W-:-:S09]  /*29150*/  LOP3.LUT R49, R49, 0xbfffffff, RZ, 0xc0, !PT ;  /* 0xbfffffff31317812 */ /* 0x000fd200078ec0ff */
[----:B------:R-:W-:-:S04]  /*29160*/  @P1 LOP3.LUT R49, R49, 0x40000000, RZ, 0xfc, !PT ;  /* 0x4000000031311812 */ /* 0x000fc800078efcff */
[----:B------:R-:W-:-:S04]  /*29170*/  LOP3.LUT R49, R49, 0xdfffffff, RZ, 0xc0, !PT ;  /* 0xdfffffff31317812 */ /* 0x000fc800078ec0ff */
[----:B------:R-:W-:Y:S02]  /*29180*/  @P0 LOP3.LUT R49, R49, 0x20000000, RZ, 0xfc, !PT ;  /* 0x2000000031310812 */ /* 0x000fe400078efcff */
[----:B------:R-:W-:-:S04]  /*29190*/  ISETP.GE.AND P0, PT, R38, UR21, PT ;  /* 0x0000001526007c0c */ /* 0x000fc8000bf06270 */
[----:B------:R-:W-:Y:S02]  /*291a0*/  ISETP.LT.AND P1, PT, R5, UR10, !P0 ;  /* 0x0000000a05007c0c */ /* 0x000fe4000c721270 */
[----:B------:R-:W-:Y:S02]  /*291b0*/  ISETP.LT.AND P0, PT, R4, UR48, !P0 ;  /* 0x0000003004007c0c */ /* 0x000fe4000c701270 */
[----:B------:R-:W-:-:S09]  /*291c0*/  LOP3.LUT R49, R49, 0xefffffff, RZ, 0xc0, !PT ;  /* 0xefffffff31317812 */ /* 0x000fd200078ec0ff */
[----:B------:R-:W-:-:S04]  /*291d0*/  @P1 LOP3.LUT R49, R49, 0x10000000, RZ, 0xfc, !PT ;  /* 0x1000000031311812 */ /* 0x000fc800078efcff */
[----:B------:R-:W-:-:S04]  /*291e0*/  LOP3.LUT R49, R49, 0xf7ffffff, RZ, 0xc0, !PT ;  /* 0xf7ffffff31317812 */ /* 0x000fc800078ec0ff */
[----:B------:R-:W-:Y:S02]  /*291f0*/  @P0 LOP3.LUT R49, R49, 0x8000000, RZ, 0xfc, !PT ;  /* 0x0800000031310812 */ /* 0x000fe400078efcff */
[----:B------:R-:W-:Y:S02]  /*29200*/  ISETP.GE.AND P0, PT, R37, UR17, PT ;  /* 0x0000001125007c0c */ /* 0x000fe4000bf06270 */
[----:B------:R-:W-:Y:S01]  /*29210*/  @P2 LOP3.LUT R6, R6, 0x1, RZ, 0xfc, !PT ;  /* 0x0000000106062812 */ /* 0x000fe200078efcff */
[----:B------:R-:W-:Y:S01]  /*29220*/  UMOV UR23, UR8 ;  /* 0x0000000800177c82 */ /* 0x000fe20008000000 */
[----:B------:R-:W-:Y:S01]  /*29230*/  ISETP.LT.AND P1, PT, R5, UR18, !P0 ;  /* 0x0000001205007c0c */ /* 0x000fe2000c721270 */
[----:B------:R-:W-:Y:S01]  /*29240*/  UMOV UR35, UR9 ;  /* 0x0000000900237c82 */ /* 0x000fe20008000000 */
[----:B------:R-:W-:Y:S01]  /*29250*/  ISETP.LT.AND P0, PT, R4, UR56, !P0 ;  /* 0x0000003804007c0c */ /* 0x000fe2000c701270 */
[----:B------:R-:W-:Y:S01]  /*29260*/  ULDC.64 UR8, c[0x0][0x228] ;  /* 0x00008a0000087ab9 */ /* 0x000fe20000000a00 */
[----:B------:R-:W-:Y:S01]  /*29270*/  LOP3.LUT R49, R49, 0xfbffffff, RZ, 0xc0, !PT ;  /* 0xfbffffff31317812 */ /* 0x000fe200078ec0ff */
[----:B------:R-:W-:Y:S01]  /*29280*/  UMOV UR20, UR58 ;  /* 0x0000003a00147c82 */ /* 0x000fe20008000000 */
[----:B------:R-:W-:-:S07]  /*29290*/  ULDC.64 UR16, c[0x0][0x228] ;  /* 0x00008a0000107ab9 */ /* 0x000fce0000000a00 */
        /* <DEDUP_REMOVED lines=9> */
[----:B------:R-:W-:Y:S02]  /*29330*/  ISETP.LT.AND P1, PT, R4, UR37, !P0 ;  /* 0x0000002504007c0c */ /* 0x000fe4000c721270 */
[----:B------:R-:W-:Y:S01]  /*29340*/  ISETP.GE.AND P0, PT, R35, UR11, PT ;  /* 0x0000000b23007c0c */ /* 0x000fe2000bf06270 */
[----:B------:R-:W-:Y:S01]  /*29350*/  UMOV UR18, UR58 ;  /* 0x0000003a00127c82 */ /* 0x000fe20008000000 */
[----:B------:R-:W-:-:S07]  /*29360*/  ULDC.64 UR10, c[0x0][0x228] ;  /* 0x00008a00000a7ab9 */ /* 0x000fce0000000a00 */
        /* <DEDUP_REMOVED lines=23> */
[----:B------:R-:W-:Y:S01]  /*294e0*/  UMOV UR56, UR59 ;  /* 0x0000003b00387c82 */ /* 0x000fe20008000000 */
[----:B------:R-:W-:Y:S01]  /*294f0*/  ULDC.64 UR58, c[0x0][0x228] ;  /* 0x00008a00003a7ab9 */ /* 0x000fe20000000a00 */
[----:B------:R-:W-:-:S08]  /*29500*/  ULDC.64 UR12, c[0x0][0x228] ;  /* 0x00008a00000c7ab9 */ /* 0x000fd00000000a00 */
[----:B------:R-:W-:Y:S01]  /*29510*/  @P1 LOP3.LUT R49, R49, 0x40000, RZ, 0xfc, !PT ;  /* 0x0004000031311812 */ /* 0x000fe200078efcff */
[----:B------:R-:W-:-:S03]  /*29520*/  ULDC.64 UR18, c[0x0][0x228] ;  /* 0x00008a0000127ab9 */ /* 0x000fc60000000a00 */
[----:B------:R-:W-:-:S04]  /*29530*/  LOP3.LUT R49, R49, 0xfffdffff, RZ, 0xc0, !PT ;  /* 0xfffdffff31317812 */ /* 0x000fc800078ec0ff */
[----:B------:R-:W-:Y:S02]  /*29540*/  @P0 LOP3.LUT R49, R49, 0x20000, RZ, 0xfc, !PT ;  /* 0x0002000031310812 */ /* 0x000fe400078efcff */
[----:B------:R-:W-:-:S04]  /*29550*/  ISETP.GE.AND P0, PT, R30, UR15, PT ;  /* 0x0000000f1e007c0c */ /* 0x000fc8000bf06270 */
[----:B------:R-:W-:Y:S02]  /*29560*/  ISETP.LT.AND P2, PT, R5, UR6, !P0 ;  /* 0x0000000605007c0c */ /* 0x000fe4000c741270 */
[----:B------:R-:W-:Y:S01]  /*29570*/  ISETP.LT.AND P1, PT, R4, UR14, !P0 ;  /* 0x0000000e04007c0c */ /* 0x000fe2000c721270 */
[----:B------:R-:W-:Y:S01]  /*29580*/  UMOV UR8, UR58 ;  /* 0x0000003a00087c82 */ /* 0x000fe20008000000 */
[----:B------:R-:W-:Y:S01]  /*29590*/  LOP3.LUT R49, R49, 0xfffeffff, RZ, 0xc0, !PT ;  /* 0xfffeffff31317812 */ /* 0x000fe200078ec0ff */
[----:B------:R-:W-:Y:S01]  /*295a0*/  UMOV UR16, UR18 ;  /* 0x0000001200107c82 */ /* 0x000fe20008000000 */
[----:B------:R-:W-:Y:S01]  /*295b0*/  ISETP.GE.AND P0, PT, R29, UR9, PT ;  /* 0x000000091d007c0c */ /* 0x000fe2000bf06270 */
[----:B------:R-:W-:Y:S01]  /*295c0*/  UMOV UR20, UR4 ;  /* 0x0000000400147c82 */ /* 0x000fe20008000000 */
[----:B------:R-:W-:-:S05]  /*295d0*/  ULDC.64 UR14, c[0x0][0x228] ;  /* 0x00008a00000e7ab9 */ /* 0x000fca0000000a00 */
[----:B------:R-:W-:-:S04]  /*295e0*/  @P2 LOP3.LUT R49, R49, 0x10000, RZ, 0xfc, !PT ;  /* 0x0001000031312812 */ /* 0x000fc800078efcff */
[----:B------:R-:W-:-:S04]  /*295f0*/  LOP3.LUT R49, R49, 0xffff7fff, RZ, 0xc0, !PT ;  /* 0xffff7fff31317812 */ /* 0x000fc800078ec0ff */
[----:B------:R-:W-:Y:S02]  /*29600*/  @P1 LOP3.LUT R49, R49, 0x8000, RZ, 0xfc, !PT ;  /* 0x0000800031311812 */ /* 0x000fe400078efcff */
[----:B------:R-:W-:Y:S02]  /*29610*/  ISETP.LT.AND P1, PT, R5, UR10, !P0 ;  /* 0x0000000a05007c0c */ /* 0x000fe4000c721270 */
[----:B------:R-:W-:Y:S01]  /*29620*/  ISETP.LT.AND P0, PT, R4, UR8, !P0 ;  /* 0x0000000804007c0c */ /* 0x000fe2000c701270 */
[----:B------:R-:W-:Y:S01]  /*29630*/  UMOV UR4, UR19 ;  /* 0x0000001300047c82 */ /* 0x000fe20008000000 */
[----:B------:R-:W-:Y:S01]  /*29640*/  LOP3.LUT R49, R49, 0xffffbfff, RZ, 0xc0, !PT ;  /* 0xffffbfff31317812 */ /* 0x000fe200078ec0ff */
[----:B------:R-:W-:Y:S01]  /*29650*/  ULDC.64 UR18, c[0x0][0x228] ;  /* 0x00008a0000127ab9 */ /* 0x000fe20000000a00 */
[----:B------:R-:W-:-:S07]  /*29660*/  ULDC.64 UR8, c[0x0][0x228] ;  /* 0x00008a0000087ab9 */ /* 0x000fce0000000a00 */
[----:B------:R-:W-:-:S04]  /*29670*/  @P1 LOP3.LUT R49, R49, 0x4000, RZ, 0xfc, !PT ;  /* 0x0000400031311812 */ /* 0x000fc800078efcff */
[----:B------:R-:W-:-:S04]  /*29680*/  LOP3.LUT R49, R49, 0xffffdfff, RZ, 0xc0, !PT ;  /* 0xffffdfff31317812 */ /* 0x000fc800078ec0ff */
[----:B------:R-:W-:Y:S02]  /*29690*/  @P0 LOP3.LUT R49, R49, 0x2000, RZ, 0xfc, !PT ;  /* 0x0000200031310812 */ /* 0x000fe400078efcff */
[----:B------:R-:W-:-:S04]  /*296a0*/  ISETP.GE.AND P0, PT, R28, UR17, PT ;  /* 0x000000111c007c0c */ /* 0x000fc8000bf06270 */
[----:B------:R-:W-:Y:S02]  /*296b0*/  ISETP.LT.AND P2, PT, R5, UR12, !P0 ;  /* 0x0000000c05007c0c */ /* 0x000fe4000c741270 */
[----:B------:R-:W-:Y:S01]  /*296c0*/  ISETP.LT.AND P1, PT, R4, UR16, !P0 ;  /* 0x0000001004007c0c */ /* 0x000fe2000c721270 */
[----:B------:R-:W-:Y:S01]  /*296d0*/  UMOV UR27, UR31 ;  /* 0x0000001f001b7c82 */ /* 0x000fe20008000000 */
[----:B------:R-:W-:Y:S01]  /*296e0*/  LOP3.LUT R49, R49, 0xffffefff, RZ, 0xc0, !PT ;  /* 0xffffefff31317812 */ /* 0x000fe200078ec0ff */
[----:B------:R-:W-:Y:S01]  /*296f0*/  ULDC.64 UR16, c[0x0][0x228] ;  /* 0x00008a0000107ab9 */ /* 0x000fe20000000a00 */
[----:B------:R-:W-:Y:S01]  /*29700*/  ISETP.GE.AND P0, PT, R8, UR7, PT ;  /* 0x0000000708007c0c */ /* 0x000fe2000bf06270 */
[----:B------:R-:W-:-:S06]  /*29710*/  UMOV UR21, UR27 ;  /* 0x0000001b00157c82 */ /* 0x000fcc0008000000 */
[----:B------:R-:W-:Y:S01]  /*29720*/  @P2 LOP3.LUT R49, R49, 0x1000, RZ, 0xfc, !PT ;  /* 0x0000100031312812 */ /* 0x000fe200078efcff */
[----:B------:R-:W-:-:S03]  /*29730*/  ULDC.64 UR6, c[0x0][0x228] ;  /* 0x00008a0000067ab9 */ /* 0x000fc60000000a00 */
        /* <DEDUP_REMOVED lines=13> */
[----:B------:R-:W-:Y:S01]  /*29810*/  UMOV UR29, UR36 ;  /* 0x00000024001d7c82 */ /* 0x000fe20008000000 */
[----:B------:R-:W-:Y:S01]  /*29820*/  ULDC.64 UR36, c[0x0][0x228] ;  /* 0x00008a0000247ab9 */ /* 0x000fe20000000a00 */
[----:B------:R-:W-:Y:S01]  /*29830*/  UMOV UR8, UR34 ;  /* 0x0000002200087c82 */ /* 0x000fe20008000000 */
[----:B------:R-:W-:Y:S01]  /*29840*/  ISETP.LT.AND P0, PT, R4, UR36, !P0 ;  /* 0x0000002404007c0c */ /* 0x000fe2000c701270 */
[----:B------:R-:W-:Y:S01]  /*29850*/  ULDC.64 UR34, c[0x0][0x228] ;  /* 0x00008a0000227ab9 */ /* 0x000fe20000000a00 */
[----:B------:R-:W-:-:S07]  /*29860*/  ULDC.64 UR10, c[0x0][0x228] ;  /* 0x00008a00000a7ab9 */ /* 0x000fce0000000a00 */
[----:B------:R-:W-:-:S04]  /*29870*/  @P1 LOP3.LUT R49, R49, 0x100, RZ, 0xfc, !PT ;  /* 0x0000010031311812 */ /* 0x000fc800078efcff */
[----:B------:R-:W-:-:S04]  /*29880*/  LOP3.LUT R49, R49, 0xffffff7f, RZ, 0xc0, !PT ;  /* 0xffffff7f31317812 */ /* 0x000fc800078ec0ff */
[----:B------:R-:W-:Y:S02]  /*29890*/  @P0 LOP3.LUT R49, R49, 0x80, RZ, 0xfc, !PT ;  /* 0x0000008031310812 */ /* 0x000fe400078efcff */
[----:B------:R-:W-:Y:S01]  /*298a0*/  ISETP.GE.AND P0, PT, R10, UR13, PT ;  /* 0x0000000d0a007c0c */ /* 0x000fe2000bf06270 */
[----:B------:R-:W-:-:S03]  /*298b0*/  ULDC.64 UR12, c[0x0][0x228] ;  /* 0x00008a00000c7ab9 */ /* 0x000fc60000000a00 */
        /* <DEDUP_REMOVED lines=9> */
[----:B------:R-:W-:Y:S02]  /*29950*/  LOP3.LUT R49, R49, 0xffffffef, RZ, 0xc0, !PT ;  /* 0xffffffef31317812 */ /* 0x000fe400078ec0ff */
[----:B------:R-:W-:Y:S01]  /*29960*/  ISETP.GE.AND P0, PT, R13, UR15, PT ;  /* 0x0000000f0d007c0c */ /* 0x000fe2000bf06270 */
[----:B------:R-:W-:Y:S01]  /*29970*/  UMOV UR36, UR21 ;  /* 0x0000001500247c82 */ /* 0x000fe20008000000 */
[----:B------:R-:W-:Y:S01]  /*29980*/  UMOV UR6, UR20 ;  /* 0x0000001400067c82 */ /* 0x000fe20008000000 */
[----:B------:R-:W-:Y:S01]  /*29990*/  ULDC.64 UR20, c[0x0][0x228] ;  /* 0x00008a0000147ab9 */ /* 0x000fe20000000a00 */
[----:B------:R-:W-:Y:S01]  /*299a0*/  UMOV UR34, UR27 ;  /* 0x0000001b00227c82 */ /* 0x000fe20008000000 */
[----:B------:R-:W-:Y:S01]  /*299b0*/  IMAD R8, R3, UR5, RZ ;  /* 0x0000000503087c24 */ /* 0x000fe2000f8e02ff */
[----:B------:R-:W-:Y:S01]  /*299c0*/  ULDC.64 UR14, c[0x0][0x228] ;  /* 0x00008a00000e7ab9 */ /* 0x000fe20000000a00 */
[----:B------:R-:W-:-:S04]  /*299d0*/  @P2 LOP3.LUT R49, R49, 0x10, RZ, 0xfc, !PT ;  /* 0x0000001031312812 */ /* 0x000fc800078efcff */
[----:B------:R-:W-:-:S04]  /*299e0*/  LOP3.LUT R49, R49, 0xfffffff7, RZ, 0xc0, !PT ;  /* 0xfffffff731317812 */ /* 0x000fc800078ec0ff */
[----:B------:R-:W-:Y:S02]  /*299f0*/  @P1 LOP3.LUT R49, R49, 0x8, RZ, 0xfc, !PT ;  /* 0x0000000831311812 */ /* 0x000fe400078efcff */
[----:B------:R-:W-:Y:S02]  /*29a00*/  ISETP.LT.AND P1, PT, R5, UR12, !P0 ;  /* 0x0000000c05007c0c */ /* 0x000fe4000c721270 */
[----:B------:R-:W-:Y:S02]  /*29a10*/  ISETP.LT.AND P0, PT, R4, UR20, !P0 ;  /* 0x0000001404007c0c */ /* 0x000fe4000c701270 */
[----:B------:R-:W-:-:S09]  /*29a20*/  LOP3.LUT R49, R49, 0xfffffffb, RZ, 0xc0, !PT ;  /* 0xfffffffb31317812 */ /* 0x000fd200078ec0ff */
[----:B------:R-:W-:-:S04]  /*29a30*/  @P1 LOP3.LUT R49, R49, 0x4, RZ, 0xfc, !PT ;  /* 0x0000000431311812 */ /* 0x000fc800078efcff */
[----:B------:R-:W-:Y:S01]  /*29a40*/  LOP3.LUT R49, R49, 0xfffffffd, RZ, 0xc0, !PT ;  /* 0xfffffffd31317812 */ /* 0x000fe200078ec0ff */
[----:B------:R-:W-:-:S03]  /*29a50*/  UMOV UR5, UR29 ;  /* 0x0000001d00057c82 */ /* 0x000fc60008000000 */
[----:B------:R-:W-:Y:S02]  /*29a60*/  @P0 LOP3.LUT R49, R49, 0x2, RZ, 0xfc, !PT ;  /* 0x0000000231310812 */ /* 0x000fe400078efcff */
[----:B------:R-:W-:Y:S01]  /*29a70*/  ISETP.GE.AND P0, PT, R14, UR7, PT ;  /* 0x000000070e007c0c */ /* 0x000fe2000bf06270 */
[----:B------:R-:W-:Y:S01]  /*29a80*/  UMOV UR27, UR28 ;  /* 0x0000001c001b7c82 */ /* 0x000fe20008000000 */
[----:B------:R-:W-:Y:S02]  /*29a90*/  ULDC.64 UR28, c[0x0][0x228] ;  /* 0x00008a00001c7ab9 */ /* 0x000fe40000000a00 */
[----:B------:R-:W-:Y:S02]  /*29aa0*/  ISETP.LT.AND P1, PT, R5, UR14, !P0 ;  /* 0x0000000e05007c0c */ /* 0x000fe4000c721270 */
[----:B------:R-:W-:Y:S02]  /*29ab0*/  ISETP.LT.AND P0, PT, R4, UR28, !P0 ;  /* 0x0000001c04007c0c */ /* 0x000fe4000c701270 */
[----:B------:R-:W-:Y:S01]  /*29ac0*/  LOP3.LUT R49, R49, 0xfffffffe, RZ, 0xc0, !PT ;  /* 0xfffffffe31317812 */ /* 0x000fe200078ec0ff */
[----:B------:R-:W-:Y:S01]  /*29ad0*/  UMOV UR16, UR6 ;  /* 0x0000000600107c82 */ /* 0x000fe20008000000 */
[----:B------:R-:W-:-:S09]  /*29ae0*/  ULDC.64 UR6, c[0x0][0x228] ;  /* 0x00008a0000067ab9 */ /* 0x000fd20000000a00 */
[----:B------:R-:W-:Y:S02]  /*29af0*/  @P0 LOP3.LUT R7, R7, 0x80000000, RZ, 0xfc, !PT ;  /* 0x8000000007070812 */ /* 0x000fe400078efcff */
[----:B------:R-:W-:Y:S01]  /*29b00*/  ISETP.GE.AND P0, PT, R15, UR11, PT ;  /* 0x0000000b0f007c0c */ /* 0x000fe2000bf06270 */
[----:B------:R-:W-:Y:S01]  /*29b10*/  UMOV UR20, UR33 ;  /* 0x0000002100147c82 */ /* 0x000fe20008000000 */
[----:B------:R-:W-:Y:S01]  /*29b20*/  @P1 LOP3.LUT R49, R49, 0x1, RZ, 0xfc, !PT ;  /* 0x0000000131311812 */ /* 0x000fe200078efcff */
[----:B------:R-:W-:Y:S01]  /*29b30*/  UMOV UR28, UR32 ;  /* 0x00000020001c7c82 */ /* 0x000fe20008000000 */
[----:B------:R-:W-:Y:S01]  /*29b40*/  ISETP.LT.AND P1, PT, R5, UR6, !P0 ;  /* 0x0000000605007c0c */ /* 0x000fe2000c721270 */
[----:B------:R-:W-:Y:S01]  /*29b50*/  ULDC.64 UR32, c[0x0][0x228] ;  /* 0x00008a0000207ab9 */ /* 0x000fe20000000a00 */
[----:B------:R-:W-:Y:S01]  /*29b60*/  LOP3.LUT R7, R7, 0xbfffffff, RZ, 0xc0, !PT ;  /* 0xbfffffff07077812 */ /* 0x000fe200078ec0ff */
[----:B------:R-:W-:Y:S01]  /*29b70*/  ULDC.64 UR10, c[0x0][0x228] ;  /* 0x00008a00000a7ab9 */ /* 0x000fe20000000a00 */
[----:B------:R-:W-:-:S02]  /*29b80*/  ISETP.LT.AND P0, PT, R4, UR32, !P0 ;  /* 0x0000002004007c0c */ /* 0x000fc4000c701270 */
[----:B------:R-:W-:Y:S02]  /*29b90*/  R2UR UR31, R60 ;  /* 0x000000003c1f72ca */ /* 0x000fe400000e0000 */
[----:B------:R-:W4:Y:S05]  /*29ba0*/  LDL.LU R60, [R1+0x14a0] ;  /* 0x0014a000013c7983 */ /* 0x000f2a0000300800 */
[----:B------:R-:W-:-:S04]  /*29bb0*/  @P1 LOP3.LUT R7, R7, 0x40000000, RZ, 0xfc, !PT ;  /* 0x4000000007071812 */ /* 0x000fc800078efcff */
[----:B------:R-:W-:Y:S02]  /*29bc0*/  LOP3.LUT R7, R7, 0xdfffffff, RZ, 0xc0, !PT ;  /* 0xdfffffff07077812 */ /* 0x000fe400078ec0ff */
[----:B------:R-:W-:Y:S02]  /*29bd0*/  R2UR UR30, R47 ;  /* 0x000000002f1e72ca */ /* 0x000fe400000e0000 */
[----:B------:R-:W-:Y:S01]  /*29be0*/  @P0 LOP3.LUT R7, R7, 0x20000000, RZ, 0xfc, !PT ;  /* 0x2000000007070812 */ /* 0x000fe200078efcff */
[----:B------:R-:W4:Y:S01]  /*29bf0*/  LDL.LU R47, [R1+0x149c] ;  /* 0x00149c00012f7983 */ /* 0x000f220000300800 */
[----:B------:R-:W-:Y:S01]  /*29c00*/  ISETP.GE.AND P0, PT, R16, UR13, PT ;  /* 0x0000000d10007c0c */ /* 0x000fe2000bf06270 */
[----:B------:R-:W-:Y:S02]  /*29c10*/  UMOV UR44, UR25 ;  /* 0x00000019002c7c82 */ /* 0x000fe40008000000 */
[----:B------:R-:W4:Y:S01]  /*29c20*/  LDL.LU R46, [R1+0x1498] ;  /* 0x00149800012e7983 */ /* 0x000f220000300800 */
[----:B------:R-:W-:-:S02]  /*29c30*/  R2UR UR25, R42 ;  /* 0x000000002a1972ca */ /* 0x000fc400000e0000 */
[----:B------:R-:W-:Y:S01]  /*29c40*/  R2UR UR24, R41 ;  /* 0x00000000291872ca */ /* 0x000fe200000e0000 */
[----:B------:R-:W4:Y:S01]  /*29c50*/  LDL.LU R45, [R1+0x1494] ;  /* 0x00149400012d7983 */ /* 0x000f220000300800 */
[----:B------:R-:W-:Y:S01]  /*29c60*/  ISETP.LT.AND P1, PT, R5, UR10, !P0 ;  /* 0x0000000a05007c0c */ /* 0x000fe2000c721270 */
[----:B------:R-:W-:Y:S01]  /*29c70*/  UMOV UR14, UR34 ;  /* 0x00000022000e7c82 */ /* 0x000fe20008000000 */
[----:B------:R-:W-:Y:S01]  /*29c80*/  UMOV UR60, UR59 ;  /* 0x0000003b003c7c82 */ /* 0x000fe20008000000 */
[----:B------:R-:W4:Y:S01]  /*29c90*/  LDL.LU R44, [R1+0x1490] ;  /* 0x00149000012c7983 */ /* 0x000f220000300800 */
[----:B------:R-:W-:Y:S01]  /*29ca0*/  LOP3.LUT R7, R7, 0xefffffff, RZ, 0xc0, !PT ;  /* 0xefffffff07077812 */ /* 0x000fe200078ec0ff */
[----:B------:R-:W-:Y:S02]  /*29cb0*/  ULDC.64 UR12, c[0x0][0x228] ;  /* 0x00008a00000c7ab9 */ /* 0x000fe40000000a00 */
[----:B------:R-:W4:Y:S01]  /*29cc0*/  LDL.LU R43, [R1+0x148c] ;  /* 0x00148c00012b7983 */ /* 0x000f220000300800 */
[----:B------:R-:W-:-:S03]  /*29cd0*/  UMOV UR34, UR36 ;  /* 0x0000002400227c82 */ /* 0x000fc60008000000 */
[----:B------:R-:W4:Y:S01]  /*29ce0*/  LDL.LU R42, [R1+0x1488] ;  /* 0x00148800012a7983 */ /* 0x000f220000300800 */
[----:B------:R-:W-:Y:S01]  /*29cf0*/  UMOV UR36, UR18 ;  /* 0x0000001200247c82 */ /* 0x000fe20008000000 */
[----:B------:R-:W-:Y:S02]  /*29d00*/  ULDC.64 UR18, c[0x0][0x228] ;  /* 0x00008a0000127ab9 */ /* 0x000fe40000000a00 */
[----:B------:R-:W4:Y:S04]  /*29d10*/  LDL.LU R41, [R1+0x1484] ;  /* 0x0014840001297983 */ /* 0x000f280000300800 */
[----:B------:R-:W4:Y:S04]  /*29d20*/  LDL.LU R40, [R1+0x1480] ;  /* 0x0014800001287983 */ /* 0x000f280000300800 */
[----:B------:R-:W4:Y:S01]  /*29d30*/  LDL.LU R39, [R1+0x147c] ;  /* 0x00147c0001277983 */ /* 0x000f220000300800 */
[----:B------:R-:W-:-:S03]  /*29d40*/  ISETP.LT.AND P0, PT, R4, UR18, !P0 ;  /* 0x0000001204007c0c */ /* 0x000fc6000c701270 */
[----:B------:R-:W4:Y:S01]  /*29d50*/  LDL.LU R38, [R1+0x1478] ;  /* 0x0014780001267983 */ /* 0x000f220000300800 */
[----:B------:R-:W-:-:S03]  /*29d60*/  R2UR UR59, R33 ;  /* 0x00000000213b72ca */ /* 0x000fc600000e0000 */
[----:B------:R-:W4:Y:S01]  /*29d70*/  LDL.LU R37, [R1+0x1474] ;  /* 0x0014740001257983 */ /* 0x000f220000300800 */
[----:B------:R-:W-:-:S03]  /*29d80*/  R2UR UR58, R32 ;  /* 0x00000000203a72ca */ /* 0x000fc600000e0000 */
[----:B------:R-:W4:Y:S04]  /*29d90*/  LDL.LU R36, [R1+0x1470] ;  /* 0x0014700001247983 */ /* 0x000f280000300800 */
[----:B------:R-:W4:Y:S04]  /*29da0*/  LDL.LU R35, [R1+0x146c] ;  /* 0x00146c0001237983 */ /* 0x000f280000300800 */
[----:B------:R-:W4:Y:S01]  /*29db0*/  LDL.LU R34, [R1+0x1468] ;  /* 0x0014680001227983 */ /* 0x000f220000300800 */
[----:B------:R-:W-:-:S03]  /*29dc0*/  @P1 LOP3.LUT R7, R7, 0x10000000, RZ, 0xfc, !PT ;  /* 0x1000000007071812 */ /* 0x000fc600078efcff */
[----:B------:R-:W4:Y:S04]  /*29dd0*/  LDL.LU R33, [R1+0x1464] ;  /* 0x0014640001217983 */ /* 0x000f280000300800 */
[----:B------:R-:W4:Y:S04]  /*29de0*/  LDL.LU R32, [R1+0x1460] ;  /* 0x0014600001207983 */ /* 0x000f280000300800 */
[----:B------:R-:W4:Y:S04]  /*29df0*/  LDL.LU R31, [R1+0x145c] ;  /* 0x00145c00011f7983 */ /* 0x000f280000300800 */
[----:B------:R-:W4:Y:S01]  /*29e00*/  LDL.LU R30, [R1+0x1458] ;  /* 0x00145800011e7983 */ /* 0x000f220000300800 */
[----:B------:R-:W-:-:S03]  /*29e10*/  LOP3.LUT R7, R7, 0xf7ffffff, RZ, 0xc0, !PT ;  /* 0xf7ffffff07077812 */ /* 0x000fc600078ec0ff */
[----:B------:R-:W4:Y:S04]  /*29e20*/  LDL.LU R29, [R1+0x1454] ;  /* 0x00145400011d7983 */ /* 0x000f280000300800 */
[----:B------:R-:W4:Y:S04]  /*29e30*/  LDL.LU R28, [R1+0x1450] ;  /* 0x00145000011c7983 */ /* 0x000f280000300800 */
[----:B------:R0:W-:Y:S01]  /*29e40*/  STL [R1+0x910], R8 ;  /* 0x0009100801007387 */ /* 0x0001e20000100800 */
[----:B------:R-:W-:Y:S02]  /*29e50*/  @P0 LOP3.LUT R7, R7, 0x8000000, RZ, 0xfc, !PT ;  /* 0x0800000007070812 */ /* 0x000fe400078efcff */
[----:B------:R-:W-:Y:S01]  /*29e60*/  ISETP.GE.AND P0, PT, R17, UR15, PT ;  /* 0x0000000f11007c0c */ /* 0x000fe2000bf06270 */
[----:B0-----:R-:W-:-:S05]  /*29e70*/  VIADD R8, R8, UR24 ;  /* 0x0000001808087c36 */ /* 0x001fca0008000000 */
[----:B------:R0:W-:Y:S02]  /*29e80*/  STL [R1+0x81c], R8 ;  /* 0x00081c0801007387 */ /* 0x0001e40000100800 */
[----:B0-----:R-:W-:Y:S01]  /*29e90*/  VIADD R8, R8, UR25 ;  /* 0x0000001908087c36 */ /* 0x001fe20008000000 */
[----:B------:R-:W-:Y:S02]  /*29ea0*/  ULDC.64 UR24, c[0x0][0x228] ;  /* 0x00008a0000187ab9 */ /* 0x000fe40000000a00 */
[----:B------:R-:W-:Y:S02]  /*29eb0*/  ISETP.LT.AND P1, PT, R5, UR24, !P0 ;  /* 0x0000001805007c0c */ /* 0x000fe4000c721270 */
[----:B------:R-:W-:Y:S02]  /*29ec0*/  ISETP.LT.AND P0, PT, R4, UR12, !P0 ;  /* 0x0000000c04007c0c */ /* 0x000fe4000c701270 */
[----:B------:R-:W-:-:S09]  /*29ed0*/  LOP3.LUT R7, R7, 0xfbffffff, RZ, 0xc0, !PT ;  /* 0xfbffffff07077812 */ /* 0x000fd200078ec0ff */
[----:B------:R-:W-:-:S04]  /*29ee0*/  @P1 LOP3.LUT R7, R7, 0x4000000, RZ, 0xfc, !PT ;  /* 0x0400000007071812 */ /* 0x000fc800078efcff */
[----:B------:R-:W-:Y:S01]  /*29ef0*/  LOP3.LUT R7, R7, 0xfdffffff, RZ, 0xc0, !PT ;  /* 0xfdffffff07077812 */ /* 0x000fe200078ec0ff */
[----:B------:R-:W-:Y:S01]  /*29f00*/  UMOV UR24, UR23 ;  /* 0x0000001700187c82 */ /* 0x000fe20008000000 */
[----:B------:R-:W-:Y:S01]  /*29f10*/  UMOV UR12, UR22 ;  /* 0x00000016000c7c82 */ /* 0x000fe20008000000 */
[----:B------:R-:W-:Y:S01]  /*29f20*/  ULDC.64 UR22, c[0x0][0x228] ;  /* 0x00008a0000167ab9 */ /* 0x000fe20000000a00 */
[----:B------:R-:W-:Y:S02]  /*29f30*/  @P0 LOP3.LUT R7, R7, 0x2000000, RZ, 0xfc, !PT ;  /* 0x0200000007070812 */ /* 0x000fe400078efcff */
[----:B------:R-:W-:-:S04]  /*29f40*/  ISETP.GE.AND P0, PT, R18, UR7, PT ;  /* 0x0000000712007c0c */ /* 0x000fc8000bf06270 */
[----:B------:R-:W-:Y:S01]  /*29f50*/  ISETP.LT.AND P1, PT, R5, UR22, !P0 ;  /* 0x0000001605007c0c */ /* 0x000fe2000c721270 */
[----:B------:R-:W-:Y:S01]  /*29f60*/  UMOV UR6, UR57 ;  /* 0x0000003900067c82 */ /* 0x000fe20008000000 */
[----:B------:R-:W-:Y:S01]  /*29f70*/  UMOV UR32, UR56 ;  /* 0x0000003800207c82 */ /* 0x000fe20008000000 */
[----:B------:R-:W-:Y:S01]  /*29f80*/  ULDC.64 UR56, c[0x0][0x228] ;  /* 0x00008a0000387ab9 */ /* 0x000fe20000000a00 */
[----:B------:R-:W-:Y:S02]  /*29f90*/  LOP3.LUT R7, R7, 0xfeffffff, RZ, 0xc0, !PT ;  /* 0xfeffffff07077812 */ /* 0x000fe400078ec0ff */
[----:B------:R-:W-:Y:S01]  /*29fa0*/  ISETP.LT.AND P0, PT, R4, UR56, !P0 ;  /* 0x0000003804007c0c */ /* 0x000fe2000c701270 */
[----:B------:R0:W-:Y:S06]  /*29fb0*/  STL [R1+0x55c], R8 ;  /* 0x00055c0801007387 */ /* 0x0001ec0000100800 */
[----:B------:R-:W-:Y:S01]  /*29fc0*/  @P1 LOP3.LUT R7, R7, 0x1000000, RZ, 0xfc, !PT ;  /* 0x0100000007071812 */ /* 0x000fe200078efcff */
[----:B0-----:R-:W-:-:S03]  /*29fd0*/  VIADD R8, R8, UR30 ;  /* 0x0000001e08087c36 */ /* 0x001fc60008000000 */
[----:B------:R-:W-:Y:S01]  /*29fe0*/  LOP3.LUT R7, R7, 0xff7fffff, RZ, 0xc0, !PT ;  /* 0xff7fffff07077812 */ /* 0x000fe200078ec0ff */
[----:B------:R-:W-:Y:S01]  /*29ff0*/  UMOV UR56, UR6 ;  /* 0x0000000600387c82 */ /* 0x000fe20008000000 */
[----:B------:R-:W-:Y:S02]  /*2a000*/  ULDC.64 UR6, c[0x0][0x228] ;  /* 0x00008a0000067ab9 */ /* 0x000fe40000000a00 */
[----:B------:R-:W-:Y:S01]  /*2a010*/  @P0 LOP3.LUT R7, R7, 0x800000, RZ, 0xfc, !PT ;  /* 0x0080000007070812 */ /* 0x000fe200078efcff */
[----:B------:R0:W-:Y:S01]  /*2a020*/  STL [R1+0x4d0], R8 ;  /* 0x0004d00801007387 */ /* 0x0001e20000100800 */
[----:B------:R-:W-:Y:S01]  /*2a030*/  ISETP.GE.AND P0, PT, R19, UR11, PT ;  /* 0x0000000b13007c0c */ /* 0x000fe2000bf06270 */
[----:B------:R-:W-:Y:S01]  /*2a040*/  UMOV UR18, UR16 ;  /* 0x0000001000127c82 */ /* 0x000fe20008000000 */
[----:B------:R-:W-:Y:S01]  /*2a050*/  LOP3.LUT R7, R7, 0xffbfffff, RZ, 0xc0, !PT ;  /* 0xffbfffff07077812 */ /* 0x000fe200078ec0ff */
[----:B------:R-:W-:Y:S01]  /*2a060*/  ULDC.64 UR10, c[0x0][0x228] ;  /* 0x00008a00000a7ab9 */ /* 0x000fe20000000a00 */
[----:B------:R-:W-:Y:S01]  /*2a070*/  ISETP.LT.AND P1, PT, R5, UR6, !P0 ;  /* 0x0000000605007c0c */ /* 0x000fe2000c721270 */
[----:B0-----:R-:W-:Y:S01]  /*2a080*/  VIADD R8, R8, UR31 ;  /* 0x0000001f08087c36 */ /* 0x001fe20008000000 */
[----:B------:R-:W-:Y:S01]  /*2a090*/  UMOV UR16, UR55 ;  /* 0x0000003700107c82 */ /* 0x000fe20008000000 */
[----:B------:R-:W-:-:S03]  /*2a0a0*/  ULDC.64 UR30, c[0x0][0x228] ;  /* 0x00008a00001e7ab9 */ /* 0x000fc60000000a00 */
[----:B------:R0:W-:Y:S02]  /*2a0b0*/  STL [R1+0x4d4], R8 ;  /* 0x0004d40801007387 */ /* 0x0001e40000100800 */
[----:B0-----:R-:W-:Y:S01]  /*2a0c0*/  VIADD R8, R8, UR38 ;  /* 0x0000002608087c36 */ /* 0x001fe20008000000 */
[----:B------:R-:W-:Y:S01]  /*2a0d0*/  UMOV UR38, UR32 ;  /* 0x0000002000267c82 */ /* 0x000fe20008000000 */
[----:B------:R-:W-:Y:S01]  /*2a0e0*/  UMOV UR32, UR54 ;  /* 0x0000003600207c82 */ /* 0x000fe20008000000 */
[----:B------:R-:W-:Y:S02]  /*2a0f0*/  ULDC.64 UR54, c[0x0][0x228] ;  /* 0x00008a0000367ab9 */ /* 0x000fe40000000a00 */
[----:B------:R-:W-:Y:S02]  /*2a100*/  ISETP.LT.AND P0, PT, R4, UR54, !P0 ;  /* 0x0000003604007c0c */ /* 0x000fe4000c701270 */
[----:B------:R-:W-:-:S04]  /*2a110*/  @P1 LOP3.LUT R7, R7, 0x400000, RZ, 0xfc, !PT ;  /* 0x0040000007071812 */ /* 0x000fc800078efcff */
[----:B------:R-:W-:-:S07]  /*2a120*/  LOP3.LUT R7, R7, 0xffdfffff, RZ, 0xc0, !PT ;  /* 0xffdfffff07077812 */ /* 0x000fce00078ec0ff */
[----:B------:R-:W-:Y:S02]  /*2a130*/  @P0 LOP3.LUT R7, R7, 0x200000, RZ, 0xfc, !PT ;  /* 0x0020000007070812 */ /* 0x000fe400078efcff */
[----:B------:R-:W-:-:S04]  /*2a140*/  ISETP.GE.AND P0, PT, R20, UR25, PT ;  /* 0x0000001914007c0c */ /* 0x000fc8000bf06270 */
[----:B------:R-:W-:Y:S01]  /*2a150*/  ISETP.LT.AND P1, PT, R5, UR10, !P0 ;  /* 0x0000000a05007c0c */ /* 0x000fe2000c721270 */
[----:B------:R-:W-:Y:S01]  /*2a160*/  UMOV UR54, UR14 ;  /* 0x0000000e00367c82 */ /* 0x000fe20008000000 */
[----:B------:R-:W-:Y:S01]  /*2a170*/  ULDC.64 UR14, c[0x0][0x228] ;  /* 0x00008a00000e7ab9 */ /* 0x000fe20000000a00 */
[----:B------:R-:W-:Y:S02]  /*2a180*/  LOP3.LUT R7, R7, 0xffefffff, RZ, 0xc0, !PT ;  /* 0xffefffff07077812 */ /* 0x000fe400078ec0ff */
[----:B------:R-:W-:-:S08]  /*2a190*/  ISETP.LT.AND P0, PT, R4, UR14, !P0 ;  /* 0x0000000e04007c0c */ /* 0x000fd0000c701270 */
[----:B------:R-:W-:-:S04]  /*2a1a0*/  @P1 LOP3.LUT R7, R7, 0x100000, RZ, 0xfc, !PT ;  /* 0x0010000007071812 */ /* 0x000fc800078efcff */
[----:B------:R-:W-:-:S04]  /*2a1b0*/  LOP3.LUT R7, R7, 0xfff7ffff, RZ, 0xc0, !PT ;  /* 0xfff7ffff07077812 */ /* 0x000fc800078ec0ff */
[----:B------:R-:W-:Y:S02]  /*2a1c0*/  @P0 LOP3.LUT R7, R7, 0x80000, RZ, 0xfc, !PT ;  /* 0x0008000007070812 */ /* 0x000fe400078efcff */
[----:B------:R-:W-:Y:S01]  /*2a1d0*/  ISETP.GE.AND P0, PT, R21, UR23, PT ;  /* 0x0000001715007c0c */ /* 0x000fe2000bf06270 */
[----:B------:R-:W-:Y:S01]  /*2a1e0*/  UMOV UR10, UR53 ;  /* 0x00000035000a7c82 */ /* 0x000fe20008000000 */
[----:B------:R-:W-:Y:S01]  /*2a1f0*/  UMOV UR14, UR52 ;  /* 0x00000034000e7c82 */ /* 0x000fe20008000000 */
[----:B------:R-:W-:Y:S01]  /*2a200*/  ULDC.64 UR52, c[0x0][0x228] ;  /* 0x00008a0000347ab9 */ /* 0x000fe20000000a00 */
        /* <DEDUP_REMOVED lines=8> */
[----:B------:R0:W-:Y:S01]  /*2a290*/  STL [R1+0x4d8], R8 ;  /* 0x0004d80801007387 */ /* 0x0001e20000100800 */
[----:B------:R-:W-:Y:S01]  /*2a2a0*/  UMOV UR25, UR26 ;  /* 0x0000001a00197c82 */ /* 0x000fe20008000000 */
[----:B------:R-:W-:Y:S01]  /*2a2b0*/  LOP3.LUT R7, R7, 0xfffeffff, RZ, 0xc0, !PT ;  /* 0xfffeffff07077812 */ /* 0x000fe200078ec0ff */
[----:B------:R-:W-:Y:S01]  /*2a2c0*/  ULDC.64 UR6, c[0x0][0x228] ;  /* 0x00008a0000067ab9 */ /* 0x000fe20000000a00 */
[----:B------:R-:W-:Y:S01]  /*2a2d0*/  ISETP.LT.AND P1, PT, R5, UR22, !P0 ;  /* 0x0000001605007c0c */ /* 0x000fe2000c721270 */
[----:B0-----:R-:W-:Y:S01]  /*2a2e0*/  VIADD R8, R8, UR39 ;  /* 0x0000002708087c36 */ /* 0x001fe20008000000 */
[----:B------:R-:W-:Y:S01]  /*2a2f0*/  UMOV UR39, UR27 ;  /* 0x0000001b00277c82 */ /* 0x000fe20008000000 */
[----:B------:R-:W-:-:S02]  /*2a300*/  ULDC.64 UR26, c[0x0][0x228] ;  /* 0x00008a00001a7ab9 */ /* 0x000fc40000000a00 */
[----:B------:R-:W-:-:S08]  /*2a310*/  ISETP.LT.AND P0, PT, R4, UR26, !P0 ;  /* 0x0000001a04007c0c */ /* 0x000fd0000c701270 */
[----:B------:R-:W-:-:S04]  /*2a320*/  @P1 LOP3.LUT R7, R7, 0x10000, RZ, 0xfc, !PT ;  /* 0x0001000007071812 */ /* 0x000fc800078efcff */
[----:B------:R-:W-:-:S04]  /*2a330*/  LOP3.LUT R7, R7, 0xffff7fff, RZ, 0xc0, !PT ;  /* 0xffff7fff07077812 */ /* 0x000fc800078ec0ff */
[----:B------:R-:W-:Y:S02]  /*2a340*/  @P0 LOP3.LUT R7, R7, 0x8000, RZ, 0xfc, !PT ;  /* 0x0000800007070812 */ /* 0x000fe400078efcff */
[----:B------:R-:W-:-:S04]  /*2a350*/  ISETP.GE.AND P0, PT, R23, UR11, PT ;  /* 0x0000000b17007c0c */ /* 0x000fc8000bf06270 */
[----:B------:R-:W-:Y:S01]  /*2a360*/  ISETP.LT.AND P1, PT, R5, UR6, !P0 ;  /* 0x0000000605007c0c */ /* 0x000fe2000c721270 */
[----:B------:R-:W-:Y:S01]  /*2a370*/  UMOV UR30, UR12 ;  /* 0x0000000c001e7c82 */ /* 0x000fe20008000000 */
[----:B------:R-:W-:Y:S01]  /*2a380*/  UMOV UR26, UR25 ;  /* 0x00000019001a7c82 */ /* 0x000fe20008000000 */
[----:B------:R-:W-:Y:S01]  /*2a390*/  UMOV UR12, UR24 ;  /* 0x00000018000c7c82 */ /* 0x000fe20008000000 */
[----:B------:R-:W-:Y:S01]  /*2a3a0*/  ULDC.64 UR24, c[0x0][0x228] ;  /* 0x00008a0000187ab9 */ /* 0x000fe20000000a00 */
[----:B------:R0:W-:Y:S01]  /*2a3b0*/  STL [R1+0x4dc], R8 ;  /* 0x0004dc0801007387 */ /* 0x0001e20000100800 */
[----:B------:R-:W-:Y:S02]  /*2a3c0*/  ISETP.LT.AND P0, PT, R4, UR24, !P0 ;  /* 0x0000001804007c0c */ /* 0x000fe4000c701270 */
[----:B------:R-:W-:Y:S01]  /*2a3d0*/  LOP3.LUT R7, R7, 0xffffbfff, RZ, 0xc0, !PT ;  /* 0xffffbfff07077812 */ /* 0x000fe200078ec0ff */
[----:B0-----:R-:W-:-:S04]  /*2a3e0*/  VIADD R8, R8, UR40 ;  /* 0x0000002808087c36 */ /* 0x001fc80008000000 */
[----:B------:R-:W-:Y:S01]  /*2a3f0*/  @P1 LOP3.LUT R7, R7, 0x4000, RZ, 0xfc, !PT ;  /* 0x0000400007071812 */ /* 0x000fe200078efcff */
[----:B------:R0:W-:Y:S03]  /*2a400*/  STL [R1+0x4e0], R8 ;  /* 0x0004e00801007387 */ /* 0x0001e60000100800 */
[----:B------:R-:W-:Y:S01]  /*2a410*/  LOP3.LUT R7, R7, 0xffffdfff, RZ, 0xc0, !PT ;  /* 0xffffdfff07077812 */ /* 0x000fe200078ec0ff */
[----:B0-----:R-:W-:-:S03]  /*2a420*/  VIADD R8, R8, UR41 ;  /* 0x0000002908087c36 */ /* 0x001fc60008000000 */
[----:B------:R-:W-:Y:S01]  /*2a430*/  @P0 LOP3.LUT R7, R7, 0x2000, RZ, 0xfc, !PT ;  /* 0x0000200007070812 */ /* 0x000fe200078efcff */
[----:B------:R-:W-:Y:S01]  /*2a440*/  UMOV UR6, UR45 ;  /* 0x0000002d00067c82 */ /* 0x000fe20008000000 */
[----:B------:R-:W-:Y:S01]  /*2a450*/  ISETP.GE.AND P0, PT, R24, UR31, PT ;  /* 0x0000001f18007c0c */ /* 0x000fe2000bf06270 */
[----:B------:R-:W-:Y:S01]  /*2a460*/  ULDC.64 UR40, c[0x0][0x228] ;  /* 0x00008a0000287ab9 */ /* 0x000fe20000000a00 */
[----:B------:R0:W-:Y:S02]  /*2a470*/  STL [R1+0x4e8], R8 ;  /* 0x0004e80801007387 */ /* 0x0001e40000100800 */
[----:B0-----:R-:W-:Y:S01]  /*2a480*/  VIADD R8, R8, UR42 ;  /* 0x0000002a08087c36 */ /* 0x001fe20008000000 */
[----:B------:R-:W-:Y:S01]  /*2a490*/  UMOV UR42, UR14 ;  /* 0x0000000e002a7c82 */ /* 0x000fe20008000000 */
[----:B------:R-:W-:Y:S01]  /*2a4a0*/  UMOV UR14, UR10 ;  /* 0x0000000a000e7c82 */ /* 0x000fe20008000000 */
[----:B------:R-:W-:Y:S02]  /*2a4b0*/  ULDC.64 UR10, c[0x0][0x228] ;  /* 0x00008a00000a7ab9 */ /* 0x000fe40000000a00 */
[----:B------:R-:W-:Y:S01]  /*2a4c0*/  ISETP.LT.AND P1, PT, R5, UR10, !P0 ;  /* 0x0000000a05007c0c */ /* 0x000fe2000c721270 */
[----:B------:R0:W-:Y:S01]  /*2a4d0*/  STL [R1+0x4f0], R8 ;  /* 0x0004f00801007387 */ /* 0x0001e20000100800 */
[----:B------:R-:W-:Y:S01]  /*2a4e0*/  LOP3.LUT R7, R7, 0xffffefff, RZ, 0xc0, !PT ;  /* 0xffffefff07077812 */ /* 0x000fe200078ec0ff */
[----:B0-----:R-:W-:Y:S01]  /*2a4f0*/  VIADD R8, R8, UR43 ;  /* 0x0000002b08087c36 */ /* 0x001fe20008000000 */
[----:B------:R-:W-:Y:S01]  /*2a500*/  UMOV UR43, UR44 ;  /* 0x0000002c002b7c82 */ /* 0x000fe20008000000 */
[----:B------:R-:W-:-:S02]  /*2a510*/  ULDC.64 UR44, c[0x0][0x228] ;  /* 0x00008a00002c7ab9 */ /* 0x000fc40000000a00 */
[----:B------:R-:W-:-:S06]  /*2a520*/  ISETP.LT.AND P0, PT, R4, UR44, !P0 ;  /* 0x0000002c04007c0c */ /* 0x000fcc000c701270 */
[----:B------:R-:W-:-:S04]  /*2a530*/  @P1 LOP3.LUT R7, R7, 0x1000, RZ, 0xfc, !PT ;  /* 0x0000100007071812 */ /* 0x000fc800078efcff */
[----:B------:R-:W-:-:S04]  /*2a540*/  LOP3.LUT R7, R7, 0xfffff7ff, RZ, 0xc0, !PT ;  /* 0xfffff7ff07077812 */ /* 0x000fc800078ec0ff */
[----:B------:R-:W-:Y:S02]  /*2a550*/  @P0 LOP3.LUT R7, R7, 0x800, RZ, 0xfc, !PT ;  /* 0x0000080007070812 */ /* 0x000fe400078efcff */
[----:B------:R-:W-:Y:S01]  /*2a560*/  ISETP.GE.AND P0, PT, R25, UR23, PT ;  /* 0x0000001719007c0c */ /* 0x000fe2000bf06270 */
[----:B------:R0:W-:Y:S03]  /*2a570*/  STL [R1+0x4f8], R8 ;  /* 0x0004f80801007387 */ /* 0x0001e60000100800 */
[----:B------:R-:W-:Y:S01]  /*2a580*/  ISETP.LT.AND P1, PT, R5, UR40, !P0 ;  /* 0x0000002805007c0c */ /* 0x000fe2000c721270 */
[----:B------:R-:W-:Y:S01]  /*2a590*/  UMOV UR22, UR56 ;  /* 0x0000003800167c82 */ /* 0x000fe20008000000 */
[----:B------:R-:W-:Y:S01]  /*2a5a0*/  UMOV UR56, UR48 ;  /* 0x0000003000387c82 */ /* 0x000fe20008000000 */
[----:B0-----:R-:W-:Y:S01]  /*2a5b0*/  VIADD R8, R8, UR46 ;  /* 0x0000002e08087c36 */ /* 0x001fe20008000000 */
[----:B------:R-:W-:Y:S01]  /*2a5c0*/  UMOV UR46, UR49 ;  /* 0x00000031002e7c82 */ /* 0x000fe20008000000 */
[----:B------:R-:W-:Y:S01]  /*2a5d0*/  ULDC.64 UR48, c[0x0][0x228] ;  /* 0x00008a0000307ab9 */ /* 0x000fe20000000a00 */
[----:B------:R-:W-:-:S02]  /*2a5e0*/  LOP3.LUT R7, R7, 0xfffffbff, RZ, 0xc0, !PT ;  /* 0xfffffbff07077812 */ /* 0x000fc400078ec0ff */
[----:B------:R-:W-:-:S05]  /*2a5f0*/  ISETP.LT.AND P0, PT, R4, UR48, !P0 ;  /* 0x0000003004007c0c */ /* 0x000fca000c701270 */
        /* <DEDUP_REMOVED lines=9> */
[----:B------:R-:W-:Y:S01]  /*2a690*/  ULDC.64 UR22, c[0x0][0x228] ;  /* 0x00008a0000167ab9 */ /* 0x000fe20000000a00 */
[----:B------:R-:W-:Y:S02]  /*2a6a0*/  LOP3.LUT R7, R7, 0xfffffeff, RZ, 0xc0, !PT ;  /* 0xfffffeff07077812 */ /* 0x000fe400078ec0ff */
[----:B------:R-:W-:Y:S01]  /*2a6b0*/  ISETP.LT.AND P0, PT, R4, UR22, !P0 ;  /* 0x0000001604007c0c */ /* 0x000fe2000c701270 */
[----:B------:R-:W-:Y:S01]  /*2a6c0*/  UMOV UR44, UR30 ;  /* 0x0000001e002c7c82 */ /* 0x000fe20008000000 */
[----:B------:R-:W-:Y:S01]  /*2a6d0*/  ULDC.64 UR30, c[0x0][0x228] ;  /* 0x00008a00001e7ab9 */ /* 0x000fe20000000a00 */
[----:B------:R0:W-:Y:S01]  /*2a6e0*/  STL [R1+0x4fc], R8 ;  /* 0x0004fc0801007387 */ /* 0x0001e20000100800 */
[----:B------:R-:W-:Y:S01]  /*2a6f0*/  UMOV UR24, UR14 ;  /* 0x0000000e00187c82 */ /* 0x000fe20008000000 */
[----:B------:R-:W-:Y:S01]  /*2a700*/  UMOV UR38, UR60 ;  /* 0x0000003c00267c82 */ /* 0x000fe20008000000 */
[----:B------:R-:W-:-:S02]  /*2a710*/  ULDC UR22, c[0x0][0x248] ;  /* 0x0000920000167ab9 */ /* 0x000fc40000000800 */
[----:B------:R-:W-:-:S04]  /*2a720*/  @P1 LOP3.LUT R7, R7, 0x100, RZ, 0xfc, !PT ;  /* 0x0000010007071812 */ /* 0x000fc800078efcff */
[----:B------:R-:W-:-:S04]  /*2a730*/  LOP3.LUT R7, R7, 0xffffff7f, RZ, 0xc0, !PT ;  /* 0xffffff7f07077812 */ /* 0x000fc800078ec0ff */
[----:B------:R-:W-:Y:S02]  /*2a740*/  @P0 LOP3.LUT R7, R7, 0x80, RZ, 0xfc, !PT ;  /* 0x0000008007070812 */ /* 0x000fe400078efcff */
[----:B------:R-:W-:Y:S01]  /*2a750*/  ISETP.GE.AND P0, PT, R252, UR11, PT ;  /* 0x0000000bfc007c0c */ /* 0x000fe2000bf06270 */
[----:B0-----:R-:W-:Y:S01]  /*2a760*/  VIADD R8, R8, UR47 ;  /* 0x0000002f08087c36 */ /* 0x001fe20008000000 */
[----:B------:R-:W-:Y:S01]  /*2a770*/  LOP3.LUT R7, R7, 0xffffffbf, RZ, 0xc0, !PT ;  /* 0xffffffbf07077812 */ /* 0x000fe200078ec0ff */
[----:B------:R-:W-:Y:S01]  /*2a780*/  UMOV UR14, UR18 ;  /* 0x00000012000e7c82 */ /* 0x000fe20008000000 */
[----:B------:R-:W-:Y:S01]  /*2a790*/  ISETP.LT.AND P1, PT, R5, UR30, !P0 ;  /* 0x0000001e05007c0c */ /* 0x000fe2000c721270 */
[----:B------:R-:W-:Y:S01]  /*2a7a0*/  UMOV UR47, UR6 ;  /* 0x00000006002f7c82 */ /* 0x000fe20008000000 */
[----:B------:R-:W-:Y:S01]  /*2a7b0*/  ULDC.64 UR6, c[0x0][0x228] ;  /* 0x00008a0000067ab9 */ /* 0x000fe20000000a00 */
[----:B------:R-:W-:Y:S01]  /*2a7c0*/  ULDC.64 UR10, c[0x0][0x228] ;  /* 0x00008a00000a7ab9 */ /* 0x000fe20000000a00 */
[----:B------:R-:W-:-:S09]  /*2a7d0*/  ISETP.LT.AND P0, PT, R4, UR6, !P0 ;  /* 0x0000000604007c0c */ /* 0x000fd2000c701270 */
[----:B------:R-:W-:-:S04]  /*2a7e0*/  @P1 LOP3.LUT R7, R7, 0x40, RZ, 0xfc, !PT ;  /* 0x0000004007071812 */ /* 0x000fc800078efcff */
[----:B------:R-:W-:Y:S01]  /*2a7f0*/  LOP3.LUT R7, R7, 0xffffffdf, RZ, 0xc0, !PT ;  /* 0xffffffdf07077812 */ /* 0x000fe200078ec0ff */
[----:B------:R-:W-:Y:S01]  /*2a800*/  UMOV UR18, UR61 ;  /* 0x0000003d00127c82 */ /* 0x000fe20008000000 */
[----:B------:R-:W-:Y:S02]  /*2a810*/  ULDC.64 UR60, c[0x0][0x228] ;  /* 0x00008a00003c7ab9 */ /* 0x000fe40000000a00 */
[----:B------:R-:W-:Y:S02]  /*2a820*/  @P0 LOP3.LUT R7, R7, 0x20, RZ, 0xfc, !PT ;  /* 0x0000002007070812 */ /* 0x000fe400078efcff */
[----:B------:R-:W-:-:S04]  /*2a830*/  ISETP.GE.AND P0, PT, R195, UR41, PT ;  /* 0x00000029c3007c0c */ /* 0x000fc8000bf06270 */
[----:B------:R-:W-:Y:S02]  /*2a840*/  ISETP.LT.AND P1, PT, R5, UR60, !P0 ;  /* 0x0000003c05007c0c */ /* 0x000fe4000c721270 */
[----:B------:R-:W-:Y:S02]  /*2a850*/  ISETP.LT.AND P0, PT, R4, UR10, !P0 ;  /* 0x0000000a04007c0c */ /* 0x000fe4000c701270 */
[----:B------:R-:W-:Y:S01]  /*2a860*/  LOP3.LUT R7, R7, 0xffffffef, RZ, 0xc0, !PT ;  /* 0xffffffef07077812 */ /* 0x000fe200078ec0ff */
[----:B------:R0:W-:Y:S08]  /*2a870*/  STL [R1+0x500], R8 ;  /* 0x0005000801007387 */ /* 0x0001f00000100800 */
[----:B------:R-:W-:Y:S01]  /*2a880*/  @P1 LOP3.LUT R7, R7, 0x10, RZ, 0xfc, !PT ;  /* 0x0000001007071812 */ /* 0x000fe200078efcff */
[----:B0-----:R-:W-:-:S03]  /*2a890*/  VIADD R8, R8, UR50 ;  /* 0x0000003208087c36 */ /* 0x001fc60008000000 */
[----:B------:R-:W-:Y:S02]  /*2a8a0*/  LOP3.LUT R7, R7, 0xfffffffb, RZ, 0xc0, !PT ;  /* 0xfffffffb07077812 */ /* 0x000fe400078ec0ff */
[----:B------:R0:W-:Y:S02]  /*2a8b0*/  STL [R1+0x504], R8 ;  /* 0x0005040801007387 */ /* 0x0001e40000100800 */
[----:B------:R-:W-:Y:S02]  /*2a8c0*/  @P0 LOP3.LUT R7, R7, 0x4, RZ, 0xfc, !PT ;  /* 0x0000000407070812 */ /* 0x000fe400078efcff */
[----:B------:R-:W-:Y:S01]  /*2a8d0*/  ISETP.GE.AND P0, PT, R194, UR39, PT ;  /* 0x00000027c2007c0c */ /* 0x000fe2000bf06270 */
[----:B0-----:R-:W-:Y:S01]  /*2a8e0*/  VIADD R8, R8, UR51 ;  /* 0x0000003308087c36 */ /* 0x001fe20008000000 */
[----:B------:R-:W-:Y:S02]  /*2a8f0*/  ULDC.64 UR50, c[0x0][0x228] ;  /* 0x00008a0000327ab9 */ /* 0x000fe40000000a00 */
[----:B------:R-:W-:Y:S01]  /*2a900*/  ISETP.LT.AND P1, PT, R5, UR50, !P0 ;  /* 0x0000003205007c0c */ /* 0x000fe2000c721270 */
[----:B------:R-:W-:Y:S01]  /*2a910*/  UMOV UR10, UR47 ;  /* 0x0000002f000a7c82 */ /* 0x000fe20008000000 */
[----:B------:R-:W-:Y:S01]  /*2a920*/  UMOV UR6, UR46 ;  /* 0x0000002e00067c82 */ /* 0x000fe20008000000 */
[----:B------:R-:W-:-:S02]  /*2a930*/  ULDC.64 UR46, c[0x0][0x228] ;  /* 0x00008a00002e7ab9 */ /* 0x000fc40000000a00 */
[----:B------:R-:W-:Y:S01]  /*2a940*/  ISETP.LT.AND P0, PT, R4, UR46, !P0 ;  /* 0x0000002e04007c0c */ /* 0x000fe2000c701270 */
[----:B------:R-:W-:Y:S01]  /*2a950*/  UMOV UR30, UR43 ;  /* 0x0000002b001e7c82 */ /* 0x000fe20008000000 */
[----:B------:R-:W-:Y:S01]  /*2a960*/  UMOV UR50, UR42 ;  /* 0x0000002a00327c82 */ /* 0x000fe20008000000 */
[----:B------:R0:W-:Y:S01]  /*2a970*/  STL [R1+0x508], R8 ;  /* 0x0005080801007387 */ /* 0x0001e20000100800 */
[----:B------:R-:W-:Y:S01]  /*2a980*/  ULDC.64 UR42, c[0x0][0x228] ;  /* 0x00008a00002a7ab9 */ /* 0x000fe20000000a00 */
[----:B------:R-:W-:Y:S01]  /*2a990*/  UMOV UR60, UR40 ;  /* 0x00000028003c7c82 */ /* 0x000fe20008000000 */
[----:B------:R-:W-:Y:S01]  /*2a9a0*/  ULDC UR40, c[0x0][0x248] ;  /* 0x0000920000287ab9 */ /* 0x000fe20000000800 */
[----:B------:R-:W-:Y:S01]  /*2a9b0*/  ULDC UR46, c[0x0][0x248] ;  /* 0x00009200002e7ab9 */ /* 0x000fe20000000800 */
[----:B------:R-:W-:-:S04]  /*2a9c0*/  @P1 LOP3.LUT R51, R51, 0x1000, RZ, 0xfc, !PT ;  /* 0x0000100033331812 */ /* 0x000fc800078efcff */
[----:B------:R-:W-:-:S04]  /*2a9d0*/  LOP3.LUT R51, R51, 0xfffff7ff, RZ, 0xc0, !PT ;  /* 0xfffff7ff33337812 */ /* 0x000fc800078ec0ff */
[----:B------:R-:W-:Y:S02]  /*2a9e0*/  @P0 LOP3.LUT R51, R51, 0x800, RZ, 0xfc, !PT ;  /* 0x0000080033330812 */ /* 0x000fe400078efcff */
[----:B------:R-:W-:Y:S01]  /*2a9f0*/  ISETP.GE.AND P0, PT, R193, UR31, PT ;  /* 0x0000001fc1007c0c */ /* 0x000fe2000bf06270 */
[----:B0-----:R-:W-:-:S03]  /*2aa00*/  VIADD R8, R8, UR22 ;  /* 0x0000001608087c36 */ /* 0x001fc60008000000 */
[----:B------:R-:W-:Y:S02]  /*2aa10*/  ISETP.LT.AND P1, PT, R5, UR42, !P0 ;  /* 0x0000002a05007c0c */ /* 0x000fe4000c721270 */
[----:B------:R0:W-:Y:S01]  /*2aa20*/  STL [R1+0x4e4], R8 ;  /* 0x0004e40801007387 */ /* 0x0001e20000100800 */
[----:B------:R-:W-:Y:S01]  /*2aa30*/  LOP3.LUT R51, R51, 0xfffffeff, RZ, 0xc0, !PT ;  /* 0xfffffeff33337812 */ /* 0x000fe200078ec0ff */
[----:B0-----:R-:W-:Y:S01]  /*2aa40*/  VIADD R8, R8, UR40 ;  /* 0x0000002808087c36 */ /* 0x001fe20008000000 */
[----:B------:R-:W-:Y:S02]  /*2aa50*/  ULDC.64 UR40, c[0x0][0x228] ;  /* 0x00008a0000287ab9 */ /* 0x000fe40000000a00 */
[----:B------:R-:W-:-:S06]  /*2aa60*/  ISETP.LT.AND P0, PT, R4, UR40, !P0 ;  /* 0x0000002804007c0c */ /* 0x000fcc000c701270 */
[----:B------:R-:W-:-:S04]  /*2aa70*/  @P1 LOP3.LUT R51, R51, 0x100, RZ, 0xfc, !PT ;  /* 0x0000010033331812 */ /* 0x000fc800078efcff */
[----:B------:R-:W-:Y:S01]  /*2aa80*/  LOP3.LUT R51, R51, 0xffffff7f, RZ, 0xc0, !PT ;  /* 0xffffff7f33337812 */ /* 0x000fe200078ec0ff */
[----:B------:R-:W-:Y:S01]  /*2aa90*/  UMOV UR22, UR38 ;  /* 0x0000002600167c82 */ /* 0x000fe20008000000 */
[----:B------:R-:W-:Y:S02]  /*2aaa0*/  ULDC.64 UR38, c[0x0][0x228] ;  /* 0x00008a0000267ab9 */ /* 0x000fe40000000a00 */
[----:B------:R-:W-:Y:S02]  /*2aab0*/  @P0 LOP3.LUT R51, R51, 0x80, RZ, 0xfc, !PT ;  /* 0x0000008033330812 */ /* 0x000fe400078efcff */
[----:B------:R-:W-:Y:S01]  /*2aac0*/  ISETP.GE.AND P0, PT, R2, UR61, PT ;  /* 0x0000003d02007c0c */ /* 0x000fe2000bf06270 */
[----:B------:R0:W-:Y:S03]  /*2aad0*/  STL [R1+0x4ec], R8 ;  /* 0x0004ec0801007387 */ /* 0x0001e60000100800 */
[----:B------:R-:W-:Y:S01]  /*2aae0*/  ISETP.LT.AND P1, PT, R5, UR38, !P0 ;  /* 0x0000002605007c0c */ /* 0x000fe2000c721270 */
[----:B0-----:R-:W-:Y:S01]  /*2aaf0*/  VIADD R8, R8, UR46 ;  /* 0x0000002e08087c36 */ /* 0x001fe20008000000 */
[----:B------:R-:W-:Y:S01]  /*2ab00*/  UMOV UR46, UR10 ;  /* 0x0000000a002e7c82 */ /* 0x000fe20008000000 */
[----:B------:R-:W-:Y:S01]  /*2ab10*/  UMOV UR10, UR30 ;  /* 0x0000001e000a7c82 */ /* 0x000fe20008000000 */
[----:B------:R-:W-:Y:S01]  /*2ab20*/  ULDC.64 UR30, c[0x0][0x228] ;  /* 0x00008a00001e7ab9 */ /* 0x000fe20000000a00 */
[----:B------:R-:W-:-:S02]  /*2ab30*/  LOP3.LUT R51, R51, 0xffffffef, RZ, 0xc0, !PT ;  /* 0xffffffef33337812 */ /* 0x000fc400078ec0ff */
[----:B------:R-:W-:-:S06]  /*2ab40*/  ISETP.LT.AND P0, PT, R4, UR30, !P0 ;  /* 0x0000001e04007c0c */ /* 0x000fcc000c701270 */
[----:B------:R-:W-:Y:S01]  /*2ab50*/  @P1 LOP3.LUT R51, R51, 0x10, RZ, 0xfc, !PT ;  /* 0x0000001033331812 */ /* 0x000fe200078efcff */
[----:B------:R-:W-:-:S03]  /*2ab60*/  VIADD R2, R3, 0x132 ;  /* 0x0000013203027836 */ /* 0x000fc60000000000 */
[----:B------:R-:W-:Y:S01]  /*2ab70*/  LOP3.LUT R51, R51, 0xfffffff7, RZ, 0xc0, !PT ;  /* 0xfffffff733337812 */ /* 0x000fe200078ec0ff */
[----:B------:R-:W-:Y:S01]  /*2ab80*/  UMOV UR30, UR5 ;  /* 0x00000005001e7c82 */ /* 0x000fe20008000000 */
[----:B------:R-:W-:Y:S01]  /*2ab90*/  UMOV UR42, UR60 ;  /* 0x0000003c002a7c82 */ /* 0x000fe20008000000 */
[----:B------:R-:W-:Y:S01]  /*2aba0*/  ULDC.64 UR60, c[0x0][0x228] ;  /* 0x00008a00003c7ab9 */ /* 0x000fe20000000a00 */
[----:B------:R-:W-:Y:S01]  /*2abb0*/  ULDC UR5, c[0x0][0x228] ;  /* 0x00008a0000057ab9 */ /* 0x000fe20000000800 */
[----:B------:R-:W-:Y:S02]  /*2abc0*/  @P0 LOP3.LUT R51, R51, 0x8, RZ, 0xfc, !PT ;  /* 0x0000000833330812 */ /* 0x000fe400078efcff */
[----:B------:R-:W-:-:S04]  /*2abd0*/  ISETP.GE.AND P0, PT, R2, UR30, PT ;  /* 0x0000001e02007c0c */ /* 0x000fc8000bf06270 */
[----:B------:R-:W-:Y:S02]  /*2abe0*/  ISETP.LT.AND P1, PT, R5, UR60, !P0 ;  /* 0x0000003c05007c0c */ /* 0x000fe4000c721270 */
[----:B------:R-:W-:Y:S02]  /*2abf0*/  ISETP.LT.AND P0, PT, R4, UR5, !P0 ;  /* 0x0000000504007c0c */ /* 0x000fe4000c701270 */
[----:B------:R-:W-:Y:S01]  /*2ac00*/  LOP3.LUT R7, R7, 0xfffffff7, RZ, 0xc0, !PT ;  /* 0xfffffff707077812 */ /* 0x000fe200078ec0ff */
[----:B------:R-:W-:Y:S01]  /*2ac10*/  UMOV UR38, UR8 ;  /* 0x0000000800267c82 */ /* 0x000fe20008000000 */
[----:B------:R-:W-:Y:S01]  /*2ac20*/  ULDC UR8, c[0x0][0x248] ;  /* 0x0000920000087ab9 */ /* 0x000fe20000000800 */
[----:B------:R0:W-:Y:S01]  /*2ac30*/  STL [R1+0x4f4], R8 ;  /* 0x0004f40801007387 */ /* 0x0001e20000100800 */
[----:B------:R-:W-:Y:S01]  /*2ac40*/  VIADD R2, R3, 0x130 ;  /* 0x0000013003027836 */ /* 0x000fe20000000000 */
[----:B------:R-:W-:-:S04]  /*2ac50*/  ULDC UR5, c[0x0][0x228] ;  /* 0x00008a0000057ab9 */ /* 0x000fc80000000800 */
[----:B------:R-:W-:Y:S01]  /*2ac60*/  @P1 LOP3.LUT R7, R7, 0x8, RZ, 0xfc, !PT ;  /* 0x0000000807071812 */ /* 0x000fe200078efcff */
[----:B------:R-:W-:-:S03]  /*2ac70*/  UMOV UR30, UR38 ;  /* 0x00000026001e7c82 */ /* 0x000fc60008000000 */
[----:B------:R-:W-:Y:S01]  /*2ac80*/  LOP3.LUT R7, R7, 0xfffffffd, RZ, 0xc0, !PT ;  /* 0xfffffffd07077812 */ /* 0x000fe200078ec0ff */
[----:B0-----:R-:W-:Y:S01]  /*2ac90*/  VIADD R8, R8, UR8 ;  /* 0x0000000808087c36 */ /* 0x001fe20008000000 */
[----:B------:R-:W-:Y:S02]  /*2aca0*/  ULDC UR8, c[0x0][0x248] ;  /* 0x0000920000087ab9 */ /* 0x000fe40000000800 */
[----:B------:R-:W-:Y:S02]  /*2acb0*/  @P0 LOP3.LUT R7, R7, 0x2, RZ, 0xfc, !PT ;  /* 0x0000000207070812 */ /* 0x000fe400078efcff */
[----:B------:R-:W-:Y:S01]  /*2acc0*/  ISETP.GE.AND P0, PT, R2, UR30, PT ;  /* 0x0000001e02007c0c */ /* 0x000fe2000bf06270 */
[----:B------:R0:W-:Y:S03]  /*2acd0*/  STL [R1+0x50c], R8 ;  /* 0x00050c0801007387 */ /* 0x0001e60000100800 */
[----:B------:R-:W-:Y:S01]  /*2ace0*/  ISETP.LT.AND P1, PT, R5, UR5, !P0 ;  /* 0x0000000505007c0c */ /* 0x000fe2000c721270 */
[----:B------:R-:W-:Y:S01]  /*2acf0*/  UMOV UR40, UR50 ;  /* 0x0000003200287c82 */ /* 0x000fe20008000000 */
[----:B0-----:R-:W-:Y:S01]  /*2ad00*/  VIADD R8, R8, UR8 ;  /* 0x0000000808087c36 */ /* 0x001fe20008000000 */
[----:B------:R-:W-:Y:S01]  /*2ad10*/  ULDC UR8, c[0x0][0x228] ;  /* 0x00008a0000087ab9 */ /* 0x000fe20000000800 */
[----:B------:R-:W-:Y:S01]  /*2ad20*/  VIADD R2, R3, 0x12e ;  /* 0x0000012e03027836 */ /* 0x000fe20000000000 */
[----:B------:R-:W-:Y:S01]  /*2ad30*/  ISETP.LT.AND P0, PT, R4, UR8, !P0 ;  /* 0x0000000804007c0c */ /* 0x000fe2000c701270 */
[----:B------:R-:W-:Y:S01]  /*2ad40*/  UMOV UR50, UR6 ;  /* 0x0000000600327c82 */ /* 0x000fe20008000000 */
[----:B------:R-:W-:Y:S01]  /*2ad50*/  UMOV UR38, UR40 ;  /* 0x0000002800267c82 */ /* 0x000fe20008000000 */
[----:B------:R-:W-:Y:S01]  /*2ad60*/  UMOV UR40, UR42 ;  /* 0x0000002a00287c82 */ /* 0x000fe20008000000 */
[----:B------:R-:W-:Y:S01]  /*2ad70*/  UMOV UR42, UR50 ;  /* 0x00000032002a7c82 */ /* 0x000fe20008000000 */
[----:B------:R-:W-:Y:S01]  /*2ad80*/  UMOV UR50, UR10 ;  /* 0x0000000a00327c82 */ /* 0x000fe20008000000 */
[----:B------:R-:W-:Y:S01]  /*2ad90*/  UMOV UR10, UR48 ;  /* 0x00000030000a7c82 */ /* 0x000fe20008000000 */
[----:B------:R-:W-:Y:S01]  /*2ada0*/  UMOV UR30, UR38 ;  /* 0x00000026001e7c82 */ /* 0x000fe20008000000 */
[----:B------:R-:W-:Y:S01]  /*2adb0*/  UMOV UR48, UR24 ;  /* 0x0000001800307c82 */ /* 0x000fe20008000000 */
[----:B------:R-:W-:Y:S01]  /*2adc0*/  LOP3.LUT R7, R7, 0xfffffffe, RZ, 0xc0, !PT ;  /* 0xfffffffe07077812 */ /* 0x000fe200078ec0ff */
[----:B------:R-:W-:Y:S01]  /*2add0*/  UMOV UR24, UR54 ;  /* 0x0000003600187c82 */ /* 0x000fe20008000000 */
[----:B------:R-:W-:Y:S01]  /*2ade0*/  UMOV UR54, UR12 ;  /* 0x0000000c00367c82 */ /* 0x000fe20008000000 */
[----:B------:R-:W-:Y:S01]  /*2adf0*/  ULDC UR12, c[0x0][0x228] ;  /* 0x00008a00000c7ab9 */ /* 0x000fe20000000800 */
[----:B------:R-:W-:Y:S01]  /*2ae00*/  @P0 LOP3.LUT R48, R48, 0x80000000, RZ, 0xfc, !PT ;  /* 0x8000000030300812 */ /* 0x000fe200078efcff */
[----:B------:R-:W-:Y:S01]  /*2ae10*/  ULDC UR5, c[0x0][0x228] ;  /* 0x00008a0000057ab9 */ /* 0x000fe20000000800 */
[----:B------:R-:W-:Y:S01]  /*2ae20*/  ISETP.GE.AND P0, PT, R2, UR30, PT ;  /* 0x0000001e02007c0c */ /* 0x000fe2000bf06270 */
[----:B------:R-:W-:Y:S01]  /*2ae30*/  ULDC UR6, c[0x0][0x248] ;  /* 0x0000920000067ab9 */ /* 0x000fe20000000800 */
[----:B------:R-:W-:Y:S01]  /*2ae40*/  @P1 LOP3.LUT R7, R7, 0x1, RZ, 0xfc, !PT ;  /* 0x0000000107071812 */ /* 0x000fe200078efcff */
[----:B------:R0:W-:Y:S01]  /*2ae50*/  STL [R1+0x510], R8 ;  /* 0x0005100801007387 */ /* 0x0001e20000100800 */
[----:B------:R-:W-:Y:S01]  /*2ae60*/  ISETP.LT.AND P1, PT, R5, UR12, !P0 ;  /* 0x0000000c05007c0c */ /* 0x000fe2000c721270 */
[----:B------:R-:W-:Y:S01]  /*2ae70*/  ULDC UR8, c[0x0][0x248] ;  /* 0x0000920000087ab9 */ /* 0x000fe20000000800 */
[----:B------:R-:W-:-:S02]  /*2ae80*/  ISETP.LT.AND P0, PT, R4, UR5, !P0 ;  /* 0x0000000504007c0c */ /* 0x000fc4000c701270 */
[----:B------:R-:W-:Y:S01]  /*2ae90*/  LOP3.LUT R48, R48, 0xbfffffff, RZ, 0xc0, !PT ;  /* 0xbfffffff30307812 */ /* 0x000fe200078ec0ff */
[----:B------:R-:W-:Y:S01]  /*2aea0*/  VIADD R2, R3, 0x12c ;  /* 0x0000012c03027836 */ /* 0x000fe20000000000 */
[----:B------:R-:W-:Y:S01]  /*2aeb0*/  UMOV UR38, UR40 ;  /* 0x0000002800267c82 */ /* 0x000fe20008000000 */
[----:B------:R-:W-:Y:S01]  /*2aec0*/  UMOV UR60, UR16 ;  /* 0x00000010003c7c82 */ /* 0x000fe20008000000 */
[----:B------:R-:W-:Y:S01]  /*2aed0*/  ULDC UR5, c[0x0][0x248] ;  /* 0x0000920000057ab9 */ /* 0x000fe20000000800 */
[----:B0-----:R-:W-:Y:S01]  /*2aee0*/  VIADD R8, R8, UR6 ;  /* 0x0000000608087c36 */ /* 0x001fe20008000000 */
[----:B------:R-:W-:Y:S01]  /*2aef0*/  ULDC UR6, c[0x0][0x248] ;  /* 0x0000920000067ab9 */ /* 0x000fe20000000800 */
[----:B------:R-:W-:Y:S02]  /*2af00*/  ULDC UR12, c[0x0][0x248] ;  /* 0x00009200000c7ab9 */ /* 0x000fe40000000800 */
[----:B------:R-:W-:Y:S01]  /*2af10*/  @P1 LOP3.LUT R48, R48, 0x40000000, RZ, 0xfc, !PT ;  /* 0x4000000030301812 */ /* 0x000fe200078efcff */
[----:B------:R0:W-:Y:S01]  /*2af20*/  STL [R1+0x514], R8 ;  /* 0x0005140801007387 */ /* 0x0001e20000100800 */
[----:B------:R-:W-:Y:S01]  /*2af30*/  UMOV UR40, UR42 ;  /* 0x0000002a00287c82 */ /* 0x000fe20008000000 */
[----:B------:R-:W-:Y:S01]  /*2af40*/  UMOV UR30, UR38 ;  /* 0x00000026001e7c82 */ /* 0x000fe20008000000 */
[----:B------:R-:W-:Y:S01]  /*2af50*/  LOP3.LUT R48, R48, 0xdfffffff, RZ, 0xc0, !PT ;  /* 0xdfffffff30307812 */ /* 0x000fe200078ec0ff */
[----:B------:R-:W-:Y:S01]  /*2af60*/  ULDC UR16, c[0x0][0x228] ;  /* 0x00008a0000107ab9 */ /* 0x000fe20000000800 */
[----:B0-----:R-:W-:Y:S01]  /*2af70*/  VIADD R8, R8, UR6 ;  /* 0x0000000608087c36 */ /* 0x001fe20008000000 */
[----:B------:R-:W-:Y:S01]  /*2af80*/  ULDC UR6, c[0x0][0x248] ;  /* 0x0000920000067ab9 */ /* 0x000fe20000000800 */
[----:B------:R-:W-:-:S02]  /*2af90*/  @P0 LOP3.LUT R48, R48, 0x20000000, RZ, 0xfc, !PT ;  /* 0x2000000030300812 */ /* 0x000fc400078efcff */
[----:B------:R-:W-:Y:S01]  /*2afa0*/  ISETP.GE.AND P0, PT, R2, UR61, PT ;  /* 0x0000003d02007c0c */ /* 0x000fe2000bf06270 */
[----:B------:R0:W-:Y:S02]  /*2afb0*/  STL [R1+0x518], R8 ;  /* 0x0005180801007387 */ /* 0x0001e40000100800 */
[----:B0-----:R-:W-:Y:S01]  /*2afc0*/  VIADD R8, R8, UR6 ;  /* 0x0000000608087c36 */ /* 0x001fe20008000000 */
[----:B------:R-:W-:Y:S02]  /*2afd0*/  ULDC UR6, c[0x0][0x228] ;  /* 0x00008a0000067ab9 */ /* 0x000fe40000000800 */
[----:B------:R-:W-:Y:S02]  /*2afe0*/  ISETP.LT.AND P1, PT, R5, UR6, !P0 ;  /* 0x0000000605007c0c */ /* 0x000fe4000c721270 */
[----:B------:R-:W-:Y:S01]  /*2aff0*/  LOP3.LUT R48, R48, 0xefffffff, RZ, 0xc0, !PT ;  /* 0xefffffff30307812 */ /* 0x000fe200078ec0ff */
[----:B------:R0:W-:Y:S01]  /*2b000*/  STL [R1+0x51c], R8 ;  /* 0x00051c0801007387 */ /* 0x0001e20000100800 */
[----:B------:R-:W-:Y:S01]  /*2b010*/  VIADD R2, R3, 0x12a ;  /* 0x0000012a03027836 */ /* 0x000fe20000000000 */
[----:B------:R-:W-:Y:S01]  /*2b020*/  UMOV UR42, UR10 ;  /* 0x0000000a002a7c82 */ /* 0x000fe20008000000 */
[----:B------:R-:W-:Y:S01]  /*2b030*/  UMOV UR38, UR40 ;  /* 0x0000002800267c82 */ /* 0x000fe20008000000 */
[----:B------:R-:W-:Y:S01]  /*2b040*/  ULDC UR6, c[0x0][0x228] ;  /* 0x00008a0000067ab9 */ /* 0x000fe20000000800 */
[----:B0-----:R-:W-:Y:S01]  /*2b050*/  VIADD R8, R8, UR8 ;  /* 0x0000000808087c36 */ /* 0x001fe20008000000 */
[----:B------:R-:W-:-:S04]  /*2b060*/  ULDC UR8, c[0x0][0x228] ;  /* 0x00008a0000087ab9 */ /* 0x000fc80000000800 */
[----:B------:R-:W-:Y:S01]  /*2b070*/  @P1 LOP3.LUT R48, R48, 0x10000000, RZ, 0xfc, !PT ;  /* 0x1000000030301812 */ /* 0x000fe200078efcff */
[----:B------:R-:W-:Y:S01]  /*2b080*/  ULDC UR10, c[0x0][0x248] ;  /* 0x00009200000a7ab9 */ /* 0x000fe20000000800 */
[----:B------:R-:W-:Y:S01]  /*2b090*/  ISETP.LT.AND P0, PT, R4, UR8, !P0 ;  /* 0x0000000804007c0c */ /* 0x000fe2000c701270 */
[----:B------:R-:W-:Y:S01]  /*2b0a0*/  UMOV UR40, UR42 ;  /* 0x0000002a00287c82 */ /* 0x000fe20008000000 */
[----:B------:R-:W-:Y:S01]  /*2b0b0*/  LOP3.LUT R48, R48, 0xf7ffffff, RZ, 0xc0, !PT ;  /* 0xf7ffffff30307812 */ /* 0x000fe200078ec0ff */
[----:B------:R0:W-:Y:S01]  /*2b0c0*/  STL [R1+0x520], R8 ;  /* 0x0005200801007387 */ /* 0x0001e20000100800 */
[----:B------:R-:W-:-:S09]  /*2b0d0*/  ULDC UR8, c[0x0][0x228] ;  /* 0x00008a0000087ab9 */ /* 0x000fd20000000800 */
[----:B------:R-:W-:Y:S02]  /*2b0e0*/  @P0 LOP3.LUT R48, R48, 0x8000000, RZ, 0xfc, !PT ;  /* 0x0800000030300812 */ /* 0x000fe400078efcff */
[----:B------:R-:W-:-:S04]  /*2b0f0*/  ISETP.GE.AND P0, PT, R2, UR40, PT ;  /* 0x0000002802007c0c */ /* 0x000fc8000bf06270 */
[----:B------:R-:W-:Y:S01]  /*2b100*/  ISETP.LT.AND P1, PT, R5, UR16, !P0 ;  /* 0x0000001005007c0c */ /* 0x000fe2000c721270 */
[----:B0-----:R-:W-:Y:S01]  /*2b110*/  VIADD R8, R8, UR10 ;  /* 0x0000000a08087c36 */ /* 0x001fe20008000000 */
[----:B------:R-:W-:Y:S01]  /*2b120*/  ULDC UR10, c[0x0][0x228] ;  /* 0x00008a00000a7ab9 */ /* 0x000fe20000000800 */
[----:B------:R-:W-:Y:S01]  /*2b130*/  LOP3.LUT R48, R48, 0xfbffffff, RZ, 0xc0, !PT ;  /* 0xfbffffff30307812 */ /* 0x000fe200078ec0ff */
[----:B------:R-:W-:Y:S01]  /*2b140*/  VIADD R2, R3, 0x128 ;  /* 0x0000012803027836 */ /* 0x000fe20000000000 */
[----:B------:R-:W-:Y:S01]  /*2b150*/  ISETP.LT.AND P0, PT, R4, UR10, !P0 ;  /* 0x0000000a04007c0c */ /* 0x000fe2000c701270 */
[----:B------:R0:W-:Y:S01]  /*2b160*/  STL [R1+0x524], R8 ;  /* 0x0005240801007387 */ /* 0x0001e20000100800 */
[----:B------:R-:W-:Y:S01]  /*2b170*/  UMOV UR42, UR24 ;  /* 0x00000018002a7c82 */ /* 0x000fe20008000000 */
[----:B------:R-:W-:Y:S01]  /*2b180*/  ULDC UR10, c[0x0][0x228] ;  /* 0x00008a00000a7ab9 */ /* 0x000fe20000000800 */
[----:B------:R-:W-:-:S04]  /*2b190*/  ULDC UR16, c[0x0][0x248] ;  /* 0x0000920000107ab9 */ /* 0x000fc80000000800 */
[----:B------:R-:W-:-:S04]  /*2b1a0*/  @P1 LOP3.LUT R48, R48, 0x4000000, RZ, 0xfc, !PT ;  /* 0x0400000030301812 */ /* 0x000fc800078efcff */
[----:B------:R-:W-:Y:S01]  /*2b1b0*/  LOP3.LUT R48, R48, 0xfdffffff, RZ, 0xc0, !PT ;  /* 0xfdffffff30307812 */ /* 0x000fe200078ec0ff */
[----:B0-----:R-:W-:Y:S01]  /*2b1c0*/  VIADD R8, R8, UR5 ;  /* 0x0000000508087c36 */ /* 0x001fe20008000000 */
[----:B------:R-:W-:Y:S02]  /*2b1d0*/  ULDC UR5, c[0x0][0x228] ;  /* 0x00008a0000057ab9 */ /* 0x000fe40000000800 */
[----:B------:R-:W-:Y:S02]  /*2b1e0*/  @P0 LOP3.LUT R48, R48, 0x2000000, RZ, 0xfc, !PT ;  /* 0x0200000030300812 */ /* 0x000fe400078efcff */
[----:B------:R-:W-:-:S04]  /*2b1f0*/  ISETP.GE.AND P0, PT, R2, UR60, PT ;  /* 0x0000003c02007c0c */ /* 0x000fc8000bf06270 */
[----:B------:R-:W-:Y:S02]  /*2b200*/  ISETP.LT.AND P1, PT, R5, UR5, !P0 ;  /* 0x0000000505007c0c */ /* 0x000fe4000c721270 */
[----:B------:R-:W-:Y:S01]  /*2b210*/  LOP3.LUT R48, R48, 0xfeffffff, RZ, 0xc0, !PT ;  /* 0xfeffffff30307812 */ /* 0x000fe200078ec0ff */
[----:B------:R-:W-:Y:S01]  /*2b220*/  VIADD R2, R3, 0x126 ;  /* 0x0000012603027836 */ /* 0x000fe20000000000 */
[----:B------:R-:W-:Y:S01]  /*2b230*/  ISETP.LT.AND P0, PT, R4, UR6, !P0 ;  /* 0x0000000604007c0c */ /* 0x000fe2000c701270 */
[----:B------:R-:W-:Y:S01]  /*2b240*/  UMOV UR24, UR14 ;  /* 0x0000000e00187c82 */ /* 0x000fe20008000000 */
[----:B------:R0:W-:Y:S01]  /*2b250*/  STL [R1+0x528], R8 ;  /* 0x0005280801007387 */ /* 0x0001e20000100800 */
[----:B------:R-:W-:Y:S01]  /*2b260*/  UMOV UR60, UR46 ;  /* 0x0000002e003c7c82 */ /* 0x000fe20008000000 */
[----:B------:R-:W-:-:S05]  /*2b270*/  ULDC UR5, c[0x0][0x228] ;  /* 0x00008a0000057ab9 */ /* 0x000fca0000000800 */
[----:B------:R-:W-:Y:S01]  /*2b280*/  @P1 LOP3.LUT R48, R48, 0x1000000, RZ, 0xfc, !PT ;  /* 0x0100000030301812 */ /* 0x000fe200078efcff */
[----:B------:R-:W-:Y:S01]  /*2b290*/  UMOV UR40, UR24 ;  /* 0x0000001800287c82 */ /* 0x000fe20008000000 */
[----:B------:R-:W-:Y:S01]  /*2b2a0*/  ULDC UR14, c[0x0][0x248] ;  /* 0x00009200000e7ab9 */ /* 0x000fe20000000800 */
[----:B0-----:R-:W-:Y:S01]  /*2b2b0*/  VIADD R8, R8, UR12 ;  /* 0x0000000c08087c36 */ /* 0x001fe20008000000 */
[----:B------:R-:W-:Y:S01]  /*2b2c0*/  LOP3.LUT R48, R48, 0xff7fffff, RZ, 0xc0, !PT ;  /* 0xff7fffff30307812 */ /* 0x000fe200078ec0ff */
[----:B------:R-:W-:Y:S01]  /*2b2d0*/  ULDC UR12, c[0x0][0x248] ;  /* 0x00009200000c7ab9 */ /* 0x000fe20000000800 */
[----:B------:R-:W-:Y:S01]  /*2b2e0*/  ULDC UR24, c[0x0][0x228] ;  /* 0x00008a0000187ab9 */ /* 0x000fe20000000800 */
[----:B------:R-:W-:Y:S01]  /*2b2f0*/  ULDC UR6, c[0x0][0x228] ;  /* 0x00008a0000067ab9 */ /* 0x000fe20000000800 */
[----:B------:R-:W-:Y:S02]  /*2b300*/  @P0 LOP3.LUT R48, R48, 0x800000, RZ, 0xfc, !PT ;  /* 0x0080000030300812 */ /* 0x000fe400078efcff */
[----:B------:R-:W-:-:S04]  /*2b310*/  ISETP.GE.AND P0, PT, R2, UR40, PT ;  /* 0x0000002802007c0c */ /* 0x000fc8000bf06270 */
[----:B------:R-:W-:Y:S01]  /*2b320*/  ISETP.LT.AND P1, PT, R5, UR8, !P0 ;  /* 0x0000000805007c0c */ /* 0x000fe2000c721270 */
[----:B------:R0:W-:Y:S01]  /*2b330*/  STL [R1+0x52c], R8 ;  /* 0x00052c0801007387 */ /* 0x0001e20000100800 */
[----:B------:R-:W-:Y:S01]  /*2b340*/  LOP3.LUT R48, R48, 0xffbfffff, RZ, 0xc0, !PT ;  /* 0xffbfffff30307812 */ /* 0x000fe200078ec0ff */
[----:B------:R-:W-:Y:S01]  /*2b350*/  VIADD R2, R3, 0x124 ;  /* 0x0000012403027836 */ /* 0x000fe20000000000 */
[----:B------:R-:W-:Y:S01]  /*2b360*/  UMOV UR40, UR20 ;  /* 0x0000001400287c82 */ /* 0x000fe20008000000 */
[----:B------:R-:W-:Y:S01]  /*2b370*/  ULDC UR8, c[0x0][0x228] ;  /* 0x00008a0000087ab9 */ /* 0x000fe20000000800 */
[----:B------:R-:W-:Y:S01]  /*2b380*/  UMOV UR46, UR18 ;  /* 0x00000012002e7c82 */ /* 0x000fe20008000000 */
[----:B------:R-:W-:Y:S01]  /*2b390*/  ULDC UR18, c[0x0][0x248] ;  /* 0x0000920000127ab9 */ /* 0x000fe20000000800 */
[----:B------:R-:W-:Y:S01]  /*2b3a0*/  ULDC UR20, c[0x0][0x248] ;  /* 0x0000920000147ab9 */ /* 0x000fe20000000800 */
[----:B0-----:R-:W-:Y:S01]  /*2b3b0*/  VIADD R8, R8, UR12 ;  /* 0x0000000c08087c36 */ /* 0x001fe20008000000 */
[----:B------:R-:W-:-:S02]  /*2b3c0*/  ULDC UR12, c[0x0][0x228] ;  /* 0x00008a00000c7ab9 */ /* 0x000fc40000000800 */
[----:B------:R-:W-:Y:S01]  /*2b3d0*/  ISETP.LT.AND P0, PT, R4, UR12, !P0 ;  /* 0x0000000c04007c0c */ /* 0x000fe2000c701270 */
[----:B------:R-:W-:Y:S01]  /*2b3e0*/  ULDC UR12, c[0x0][0x248] ;  /* 0x00009200000c7ab9 */ /* 0x000fe20000000800 */
[----:B------:R-:W-:-:S04]  /*2b3f0*/  @P1 LOP3.LUT R48, R48, 0x400000, RZ, 0xfc, !PT ;  /* 0x0040000030301812 */ /* 0x000fc800078efcff */
[----:B------:R-:W-:-:S07]  /*2b400*/  LOP3.LUT R48, R48, 0xffdfffff, RZ, 0xc0, !PT ;  /* 0xffdfffff30307812 */ /* 0x000fce00078ec0ff */
        /* <DEDUP_REMOVED lines=8> */
[----:B0-----:R-:W-:Y:S01]  /*2b490*/  VIADD R8, R8, UR14 ;  /* 0x0000000e08087c36 */ /* 0x001fe20008000000 */
[----:B------:R-:W-:Y:S02]  /*2b4a0*/  ULDC UR14, c[0x0][0x228] ;  /* 0x00008a00000e7ab9 */ /* 0x000fe40000000800 */
[----:B------:R-:W-:Y:S01]  /*2b4b0*/  ISETP.LT.AND P0, PT, R4, UR14, !P0 ;  /* 0x0000000e04007c0c */ /* 0x000fe2000c701270 */
[----:B------:R-:W-:-:S03]  /*2b4c0*/  ULDC UR14, c[0x0][0x228] ;  /* 0x00008a00000e7ab9 */ /* 0x000fc60000000800 */
[----:B------:R-:W-:-:S04]  /*2b4d0*/  @P1 LOP3.LUT R48, R48, 0x100000, RZ, 0xfc, !PT ;  /* 0x0010000030301812 */ /* 0x000fc800078efcff */
[----:B------:R-:W-:-:S05]  /*2b4e0*/  LOP3.LUT R48, R48, 0xfff7ffff, RZ, 0xc0, !PT ;  /* 0xfff7ffff30307812 */ /* 0x000fca00078ec0ff */
[----:B------:R-:W-:Y:S02]  /*2b4f0*/  @P0 LOP3.LUT R48, R48, 0x80000, RZ, 0xfc, !PT ;  /* 0x0008000030300812 */ /* 0x000fe400078efcff */
[----:B------:R-:W-:-:S04]  /*2b500*/  ISETP.GE.AND P0, PT, R2, UR40, PT ;  /* 0x0000002802007c0c */ /* 0x000fc8000bf06270 */
[----:B------:R-:W-:Y:S02]  /*2b510*/  ISETP.LT.AND P1, PT, R5, UR24, !P0 ;  /* 0x0000001805007c0c */ /* 0x000fe4000c721270 */
[----:B------:R-:W-:Y:S01]  /*2b520*/  LOP3.LUT R48, R48, 0xfffbffff, RZ, 0xc0, !PT ;  /* 0xfffbffff30307812 */ /* 0x000fe200078ec0ff */
[----:B------:R-:W-:Y:S01]  /*2b530*/  VIADD R2, R3, 0x120 ;  /* 0x0000012003027836 */ /* 0x000fe20000000000 */
[----:B------:R-:W-:Y:S01]  /*2b540*/  ISETP.LT.AND P0, PT, R4, UR5, !P0 ;  /* 0x0000000504007c0c */ /* 0x000fe2000c701270 */
[----:B------:R0:W-:Y:S01]  /*2b550*/  STL [R1+0x534], R8 ;  /* 0x0005340801007387 */ /* 0x0001e20000100800 */
[----:B------:R-:W-:Y:S01]  /*2b560*/  UMOV UR40, UR32 ;  /* 0x0000002000287c82 */ /* 0x000fe20008000000 */
[----:B------:R-:W-:Y:S01]  /*2b570*/  ULDC UR5, c[0x0][0x228] ;  /* 0x00008a0000057ab9 */ /* 0x000fe20000000800 */
[----:B------:R-:W-:Y:S01]  /*2b580*/  UMOV UR38, UR50 ;  /* 0x0000003200267c82 */ /* 0x000fe20008000000 */
[----:B------:R-:W-:-:S04]  /*2b590*/  ULDC UR24, c[0x0][0x248] ;  /* 0x0000920000187ab9 */ /* 0x000fc80000000800 */
[----:B------:R-:W-:Y:S01]  /*2b5a0*/  @P1 LOP3.LUT R48, R48, 0x40000, RZ, 0xfc, !PT ;  /* 0x0004000030301812 */ /* 0x000fe200078efcff */
[----:B------:R-:W-:Y:S01]  /*2b5b0*/  ULDC UR32, c[0x0][0x228] ;  /* 0x00008a0000207ab9 */ /* 0x000fe20000000800 */
[----:B0-----:R-:W-:Y:S01]  /*2b5c0*/  VIADD R8, R8, UR16 ;  /* 0x0000001008087c36 */ /* 0x001fe20008000000 */
[----:B------:R-:W-:Y:S01]  /*2b5d0*/  ULDC UR16, c[0x0][0x248] ;  /* 0x0000920000107ab9 */ /* 0x000fe20000000800 */
[----:B------:R-:W-:-:S04]  /*2b5e0*/  LOP3.LUT R48, R48, 0xfffdffff, RZ, 0xc0, !PT ;  /* 0xfffdffff30307812 */ /* 0x000fc800078ec0ff */
[----:B------:R-:W-:Y:S02]  /*2b5f0*/  @P0 LOP3.LUT R48, R48, 0x20000, RZ, 0xfc, !PT ;  /* 0x0002000030300812 */ /* 0x000fe400078efcff */
[----:B------:R-:W-:Y:S01]  /*2b600*/  ISETP.GE.AND P0, PT, R2, UR60, PT ;  /* 0x0000003c02007c0c */ /* 0x000fe2000bf06270 */
[----:B------:R0:W-:Y:S03]  /*2b610*/  STL [R1+0x538], R8 ;  /* 0x0005380801007387 */ /* 0x0001e60000100800 */
[----:B------:R-:W-:Y:S02]  /*2b620*/  ISETP.LT.AND P1, PT, R5, UR6, !P0 ;  /* 0x0000000605007c0c */ /* 0x000fe4000c721270 */
[----:B------:R-:W-:Y:S01]  /*2b630*/  LOP3.LUT R48, R48, 0xfffeffff, RZ, 0xc0, !PT ;  /* 0xfffeffff30307812 */ /* 0x000fe200078ec0ff */
[----:B------:R-:W-:Y:S01]  /*2b640*/  VIADD R2, R3, 0x11e ;  /* 0x0000011e03027836 */ /* 0x000fe20000000000 */
[----:B------:R-:W-:Y:S01]  /*2b650*/  UMOV UR60, UR30 ;  /* 0x0000001e003c7c82 */ /* 0x000fe20008000000 */
[----:B------:R-:W-:Y:S01]  /*2b660*/  UMOV UR50, UR22 ;  /* 0x0000001600327c82 */ /* 0x000fe20008000000 */
[----:B------:R-:W-:Y:S01]  /*2b670*/  ULDC UR6, c[0x0][0x228] ;  /* 0x00008a0000067ab9 */ /* 0x000fe20000000800 */
[----:B0-----:R-:W-:Y:S01]  /*2b680*/  VIADD R8, R8, UR16 ;  /* 0x0000001008087c36 */ /* 0x001fe20008000000 */
[----:B------:R-:W-:-:S05]  /*2b690*/  ULDC UR16, c[0x0][0x248] ;  /* 0x0000920000107ab9 */ /* 0x000fca0000000800 */
[----:B------:R-:W-:Y:S01]  /*2b6a0*/  @P1 LOP3.LUT R48, R48, 0x10000, RZ, 0xfc, !PT ;  /* 0x0001000030301812 */ /* 0x000fe200078efcff */
[----:B------:R0:W-:Y:S01]  /*2b6b0*/  STL [R1+0x53c], R8 ;  /* 0x00053c0801007387 */ /* 0x0001e20000100800 */
[----:B------:R-:W-:Y:S01]  /*2b6c0*/  UMOV UR30, UR46 ;  /* 0x0000002e001e7c82 */ /* 0x000fe20008000000 */
[----:B------:R-:W-:Y:S01]  /*2b6d0*/  ULDC UR22, c[0x0][0x248] ;  /* 0x0000920000167ab9 */ /* 0x000fe20000000800 */
[----:B0-----:R-:W-:Y:S01]  /*2b6e0*/  VIADD R8, R8, UR16 ;  /* 0x0000001008087c36 */ /* 0x001fe20008000000 */
[----:B------:R-:W-:Y:S02]  /*2b6f0*/  ULDC UR16, c[0x0][0x228] ;  /* 0x00008a0000107ab9 */ /* 0x000fe40000000800 */
[----:B------:R-:W-:Y:S02]  /*2b700*/  ISETP.LT.AND P0, PT, R4, UR16, !P0 ;  /* 0x0000001004007c0c */ /* 0x000fe4000c701270 */
[----:B------:R-:W-:Y:S01]  /*2b710*/  LOP3.LUT R48, R48, 0xffff7fff, RZ, 0xc0, !PT ;  /* 0xffff7fff30307812 */ /* 0x000fe200078ec0ff */
[----:B------:R0:W-:Y:S01]  /*2b720*/  STL [R1+0x540], R8 ;  /* 0x0005400801007387 */ /* 0x0001e20000100800 */
[----:B------:R-:W-:Y:S01]  /*2b730*/  UMOV UR46, UR26 ;  /* 0x0000001a002e7c82 */ /* 0x000fe20008000000 */
[----:B------:R-:W-:Y:S01]  /*2b740*/  ULDC UR16, c[0x0][0x248] ;  /* 0x0000920000107ab9 */ /* 0x000fe20000000800 */
[----:B------:R-:W-:Y:S01]  /*2b750*/  UMOV UR61, UR34 ;  /* 0x00000022003d7c82 */ /* 0x000fe20008000000 */
[----:B------:R-:W-:Y:S01]  /*2b760*/  ULDC UR26, c[0x0][0x248] ;  /* 0x00009200001a7ab9 */ /* 0x000fe20000000800 */
[----:B------:R-:W-:-:S05]  /*2b770*/  ULDC UR34, c[0x0][0x248] ;  /* 0x0000920000227ab9 */ /* 0x000fca0000000800 */
        /* <DEDUP_REMOVED lines=24> */
[----:B------:R-:W-:Y:S01]  /*2b900*/  UMOV UR48, UR28 ;  /* 0x0000001c00307c82 */ /* 0x000fe20008000000 */
[----:B------:R-:W-:Y:S01]  /*2b910*/  ULDC UR10, c[0x0][0x228] ;  /* 0x00008a00000a7ab9 */ /* 0x000fe20000000800 */
[----:B------:R-:W-:Y:S01]  /*2b920*/  ULDC UR28, c[0x0][0x248] ;  /* 0x00009200001c7ab9 */ /* 0x000fe20000000800 */
[----:B------:R-:W-:Y:S01]  /*2b930*/  ULDC UR12, c[0x0][0x228] ;  /* 0x00008a00000c7ab9 */ /* 0x000fe20000000800 */
[----:B------:R-:W-:-:S02]  /*2b940*/  ULDC UR30, c[0x0][0x248] ;  /* 0x00009200001e7ab9 */ /* 0x000fc40000000800 */
[----:B------:R-:W-:-:S04]  /*2b950*/  @P1 LOP3.LUT R48, R48, 0x1000, RZ, 0xfc, !PT ;  /* 0x0000100030301812 */ /* 0x000fc800078efcff */
[----:B------:R-:W-:-:S04]  /*2b960*/  LOP3.LUT R48, R48, 0xfffff7ff, RZ, 0xc0, !PT ;  /* 0xfffff7ff30307812 */ /* 0x000fc800078ec0ff */
[----:B------:R-:W-:Y:S02]  /*2b970*/  @P0 LOP3.LUT R48, R48, 0x800, RZ, 0xfc, !PT ;  /* 0x0000080030300812 */ /* 0x000fe400078efcff */
[----:B------:R-:W-:Y:S01]  /*2b980*/  ISETP.GE.AND P0, PT, R2, UR40, PT ;  /* 0x0000002802007c0c */ /* 0x000fe2000bf06270 */
[----:B0-----:R-:W-:Y:S01]  /*2b990*/  VIADD R8, R8, UR20 ;  /* 0x0000001408087c36 */ /* 0x001fe20008000000 */
[----:B------:R-:W-:Y:S01]  /*2b9a0*/  ULDC UR20, c[0x0][0x248] ;  /* 0x0000920000147ab9 */ /* 0x000fe20000000800 */
[----:B------:R-:W-:Y:S01]  /*2b9b0*/  LOP3.LUT R48, R48, 0xfffffbff, RZ, 0xc0, !PT ;  /* 0xfffffbff30307812 */ /* 0x000fe200078ec0ff */
[----:B------:R-:W-:Y:S01]  /*2b9c0*/  VIADD R2, R3, 0x118 ;  /* 0x0000011803027836 */ /* 0x000fe20000000000 */
[----:B------:R-:W-:Y:S01]  /*2b9d0*/  ISETP.LT.AND P1, PT, R5, UR14, !P0 ;  /* 0x0000000e05007c0c */ /* 0x000fe2000c721270 */
[----:B------:R0:W-:Y:S01]  /*2b9e0*/  STL [R1+0x54c], R8 ;  /* 0x00054c0801007387 */ /* 0x0001e20000100800 */
[----:B------:R-:W-:Y:S01]  /*2b9f0*/  ULDC UR14, c[0x0][0x228] ;  /* 0x00008a00000e7ab9 */ /* 0x000fe20000000800 */
[----:B------:R-:W-:Y:S01]  /*2ba00*/  ULDC UR40, c[0x0][0x228] ;  /* 0x00008a0000287ab9 */ /* 0x000fe20000000800 */
[----:B0-----:R-:W-:Y:S01]  /*2ba10*/  VIADD R8, R8, UR20 ;  /* 0x0000001408087c36 */ /* 0x001fe20008000000 */
[----:B------:R-:W-:-:S02]  /*2ba20*/  ULDC UR20, c[0x0][0x228] ;  /* 0x00008a0000147ab9 */ /* 0x000fc40000000800 */
[----:B------:R-:W-:Y:S01]  /*2ba30*/  ISETP.LT.AND P0, PT, R4, UR20, !P0 ;  /* 0x0000001404007c0c */ /* 0x000fe2000c701270 */
[----:B------:R-:W-:-:S05]  /*2ba40*/  ULDC UR20, c[0x0][0x228] ;  /* 0x00008a0000147ab9 */ /* 0x000fca0000000800 */
[----:B------:R-:W-:-:S04]  /*2ba50*/  @P1 LOP3.LUT R48, R48, 0x400, RZ, 0xfc, !PT ;  /* 0x0000040030301812 */ /* 0x000fc800078efcff */
[----:B------:R-:W-:-:S04]  /*2ba60*/  LOP3.LUT R48, R48, 0xfffffdff, RZ, 0xc0, !PT ;  /* 0xfffffdff30307812 */ /* 0x000fc800078ec0ff */
        /* <DEDUP_REMOVED lines=10> */
[----:B------:R-:W-:-:S04]  /*2bb10*/  ISETP.LT.AND P0, PT, R4, UR22, !P0 ;  /* 0x0000001604007c0c */ /* 0x000fc8000c701270 */
[----:B------:R-:W-:Y:S01]  /*2bb20*/  @P1 LOP3.LUT R48, R48, 0x100, RZ, 0xfc, !PT ;  /* 0x0000010030301812 */ /* 0x000fe200078efcff */
[----:B------:R0:W-:Y:S01]  /*2bb30*/  STL [R1+0x554], R8 ;  /* 0x0005540801007387 */ /* 0x0001e20000100800 */
[----:B------:R-:W-:Y:S01]  /*2bb40*/  UMOV UR38, UR48 ;  /* 0x0000003000267c82 */ /* 0x000fe20008000000 */
[----:B------:R-:W-:Y:S01]  /*2bb50*/  ULDC UR22, c[0x0][0x228] ;  /* 0x00008a0000167ab9 */ /* 0x000fe20000000800 */
[----:B------:R-:W-:Y:S01]  /*2bb60*/  LOP3.LUT R48, R48, 0xffffff7f, RZ, 0xc0, !PT ;  /* 0xffffff7f30307812 */ /* 0x000fe200078ec0ff */
[----:B------:R-:W-:-:S04]  /*2bb70*/  ULDC UR48, c[0x0][0x228] ;  /* 0x00008a0000307ab9 */ /* 0x000fc80000000800 */
[----:B------:R-:W-:Y:S02]  /*2bb80*/  @P0 LOP3.LUT R48, R48, 0x80, RZ, 0xfc, !PT ;  /* 0x0000008030300812 */ /* 0x000fe400078efcff */
[----:B------:R-:W-:-:S04]  /*2bb90*/  ISETP.GE.AND P0, PT, R2, UR42, PT ;  /* 0x0000002a02007c0c */ /* 0x000fc8000bf06270 */
[----:B------:R-:W-:Y:S02]  /*2bba0*/  ISETP.LT.AND P1, PT, R5, UR32, !P0 ;  /* 0x0000002005007c0c */ /* 0x000fe4000c721270 */
[----:B------:R-:W-:Y:S01]  /*2bbb0*/  LOP3.LUT R48, R48, 0xffffffbf, RZ, 0xc0, !PT ;  /* 0xffffffbf30307812 */ /* 0x000fe200078ec0ff */
[----:B0-----:R-:W-:Y:S01]  /*2bbc0*/  VIADD R8, R8, UR24 ;  /* 0x0000001808087c36 */ /* 0x001fe20008000000 */
[----:B------:R-:W-:Y:S01]  /*2bbd0*/  ISETP.LT.AND P0, PT, R4, UR6, !P0 ;  /* 0x0000000604007c0c */ /* 0x000fe2000c701270 */
[----:B------:R-:W-:Y:S01]  /*2bbe0*/  VIADD R2, R3, 0x114 ;  /* 0x0000011403027836 */ /* 0x000fe20000000000 */
[----:B------:R-:W-:Y:S01]  /*2bbf0*/  ULDC UR24, c[0x0][0x248] ;  /* 0x0000920000187ab9 */ /* 0x000fe20000000800 */
[----:B------:R-:W-:Y:S01]  /*2bc00*/  UMOV UR42, UR44 ;  /* 0x0000002c002a7c82 */ /* 0x000fe20008000000 */
[----:B------:R-:W-:-:S05]  /*2bc10*/  ULDC UR32, c[0x0][0x228] ;  /* 0x00008a0000207ab9 */ /* 0x000fca0000000800 */
[----:B------:R-:W-:Y:S01]  /*2bc20*/  @P1 LOP3.LUT R48, R48, 0x40, RZ, 0xfc, !PT ;  /* 0x0000004030301812 */ /* 0x000fe200078efcff */
[----:B------:R0:W-:Y:S01]  /*2bc30*/  STL [R1+0x558], R8 ;  /* 0x0005580801007387 */ /* 0x0001e20000100800 */
[----:B------:R-:W-:Y:S01]  /*2bc40*/  ULDC UR6, c[0x0][0x228] ;  /* 0x00008a0000067ab9 */ /* 0x000fe20000000800 */
[----:B------:R-:W-:Y:S01]  /*2bc50*/  ULDC UR44, c[0x0][0x228] ;  /* 0x00008a00002c7ab9 */ /* 0x000fe20000000800 */
        /* <DEDUP_REMOVED lines=34> */
[----:B------:R-:W-:Y:S01]  /*2be80*/  @P0 LOP3.LUT R48, R48, 0x2, RZ, 0xfc, !PT ;  /* 0x0000000230300812 */ /* 0x000fe200078efcff */
[----:B0-----:R-:W-:Y:S01]  /*2be90*/  VIADD R8, R8, UR18 ;  /* 0x0000001208087c36 */ /* 0x001fe20008000000 */
[----:B------:R-:W-:Y:S01]  /*2bea0*/  ISETP.GE.AND P0, PT, R2, UR38, PT ;  /* 0x0000002602007c0c */ /* 0x000fe2000bf06270 */
[----:B------:R-:W-:Y:S01]  /*2beb0*/  ULDC UR18, c[0x0][0x228] ;  /* 0x00008a0000127ab9 */ /* 0x000fe20000000800 */
[----:B------:R-:W-:Y:S01]  /*2bec0*/  VIADD R2, R3, 0x10e ;  /* 0x0000010e03027836 */ /* 0x000fe20000000000 */
[----:B------:R-:W-:Y:S01]  /*2bed0*/  LOP3.LUT R48, R48, 0xfffffffe, RZ, 0xc0, !PT ;  /* 0xfffffffe30307812 */ /* 0x000fe200078ec0ff */
[----:B------:R0:W-:Y:S01]  /*2bee0*/  STL [R1+0x56c], R8 ;  /* 0x00056c0801007387 */ /* 0x0001e20000100800 */
[----:B------:R-:W-:Y:S01]  /*2bef0*/  ISETP.LT.AND P1, PT, R5, UR18, !P0 ;  /* 0x0000001205007c0c */ /* 0x000fe2000c721270 */
[----:B------:R-:W-:Y:S01]  /*2bf00*/  ULDC UR18, c[0x0][0x228] ;  /* 0x00008a0000127ab9 */ /* 0x000fe20000000800 */
[----:B------:R-:W-:Y:S01]  /*2bf10*/  ISETP.LT.AND P0, PT, R4, UR10, !P0 ;  /* 0x0000000a04007c0c */ /* 0x000fe2000c701270 */
[----:B------:R-:W-:Y:S01]  /*2bf20*/  ULDC UR10, c[0x0][0x248] ;  /* 0x00009200000a7ab9 */ /* 0x000fe20000000800 */
[----:B------:R-:W-:Y:S01]  /*2bf30*/  ULDC UR38, c[0x0][0x248] ;  /* 0x0000920000267ab9 */ /* 0x000fe20000000800 */
[----:B0-----:R-:W-:Y:S01]  /*2bf40*/  VIADD R8, R8, UR28 ;  /* 0x0000001c08087c36 */ /* 0x001fe20008000000 */
[----:B------:R-:W-:-:S09]  /*2bf50*/  ULDC UR28, c[0x0][0x248] ;  /* 0x00009200001c7ab9 */ /* 0x000fd20000000800 */
[----:B------:R-:W-:Y:S02]  /*2bf60*/  @P0 LOP3.LUT R50, R50, 0x80000000, RZ, 0xfc, !PT ;  /* 0x8000000032320812 */ /* 0x000fe400078efcff */
[----:B------:R-:W-:Y:S02]  /*2bf70*/  ISETP.GE.AND P0, PT, R2, UR42, PT ;  /* 0x0000002a02007c0c */ /* 0x000fe4000bf06270 */
[----:B------:R-:W-:Y:S02]  /*2bf80*/  @P1 LOP3.LUT R48, R48, 0x1, RZ, 0xfc, !PT ;  /* 0x0000000130301812 */ /* 0x000fe400078efcff */
[----:B------:R-:W-:Y:S01]  /*2bf90*/  ISETP.LT.AND P1, PT, R5, UR12, !P0 ;  /* 0x0000000c05007c0c */ /* 0x000fe2000c721270 */
[----:B------:R0:W-:Y:S01]  /*2bfa0*/  STL [R1+0x570], R8 ;  /* 0x0005700801007387 */ /* 0x0001e20000100800 */
[----:B------:R-:W-:Y:S01]  /*2bfb0*/  LOP3.LUT R50, R50, 0xbfffffff, RZ, 0xc0, !PT ;  /* 0xbfffffff32327812 */ /* 0x000fe200078ec0ff */
[----:B------:R-:W-:Y:S01]  /*2bfc0*/  VIADD R2, R3, 0x10c ;  /* 0x0000010c03027836 */ /* 0x000fe20000000000 */
[----:B------:R-:W-:Y:S01]  /*2bfd0*/  UMOV UR42, UR56 ;  /* 0x00000038002a7c82 */ /* 0x000fe20008000000 */
[----:B------:R-:W-:Y:S01]  /*2bfe0*/  ULDC UR12, c[0x0][0x228] ;  /* 0x00008a00000c7ab9 */ /* 0x000fe20000000800 */
[----:B------:R-:W-:Y:S01]  /*2bff0*/  ULDC UR56, c[0x0][0x228] ;  /* 0x00008a0000387ab9 */ /* 0x000fe20000000800 */
[----:B0-----:R-:W-:Y:S01]  /*2c000*/  VIADD R8, R8, UR28 ;  /* 0x0000001c08087c36 */ /* 0x001fe20008000000 */
[----:B------:R-:W-:-:S02]  /*2c010*/  ULDC UR28, c[0x0][0x228] ;  /* 0x00008a00001c7ab9 */ /* 0x000fc40000000800 */
[----:B------:R-:W-:Y:S01]  /*2c020*/  ISETP.LT.AND P0, PT, R4, UR28, !P0 ;  /* 0x0000001c04007c0c */ /* 0x000fe2000c701270 */
[----:B------:R-:W-:Y:S02]  /*2c030*/  ULDC UR28, c[0x0][0x228] ;  /* 0x00008a00001c7ab9 */ /* 0x000fe40000000800 */
[----:B------:R-:W-:-:S04]  /*2c040*/  @P1 LOP3.LUT R50, R50, 0x40000000, RZ, 0xfc, !PT ;  /* 0x4000000032321812 */ /* 0x000fc800078efcff */
[----:B------:R-:W-:-:S06]  /*2c050*/  LOP3.LUT R50, R50, 0xdfffffff, RZ, 0xc0, !PT ;  /* 0xdfffffff32327812 */ /* 0x000fcc00078ec0ff */
[----:B------:R-:W-:Y:S02]  /*2c060*/  @P0 LOP3.LUT R50, R50, 0x20000000, RZ, 0xfc, !PT ;  /* 0x2000000032320812 */ /* 0x000fe400078efcff */
[----:B------:R-:W-:Y:S02]  /*2c070*/  ISETP.GE.AND P0, PT, R2, UR61, PT ;  /* 0x0000003d02007c0c */ /* 0x000fe4000bf06270 */
[----:B------:R-:W-:Y:S01]  /*2c080*/  LOP3.LUT R50, R50, 0xefffffff, RZ, 0xc0, !PT ;  /* 0xefffffff32327812 */ /* 0x000fe200078ec0ff */
[----:B------:R-:W-:Y:S01]  /*2c090*/  VIADD R2, R3, 0x10a ;  /* 0x0000010a03027836 */ /* 0x000fe20000000000 */
[----:B------:R-:W-:Y:S01]  /*2c0a0*/  ISETP.LT.AND P1, PT, R5, UR14, !P0 ;  /* 0x0000000e05007c0c */ /* 0x000fe2000c721270 */
[----:B------:R0:W-:Y:S01]  /*2c0b0*/  STL [R1+0x574], R8 ;  /* 0x0005740801007387 */ /* 0x0001e20000100800 */
[----:B------:R-:W-:Y:S01]  /*2c0c0*/  ISETP.LT.AND P0, PT, R4, UR20, !P0 ;  /* 0x0000001404007c0c */ /* 0x000fe2000c701270 */
[----:B------:R-:W-:Y:S01]  /*2c0d0*/  ULDC UR14, c[0x0][0x228] ;  /* 0x00008a00000e7ab9 */ /* 0x000fe20000000800 */
[----:B------:R-:W-:Y:S01]  /*2c0e0*/  ULDC UR20, c[0x0][0x248] ;  /* 0x0000920000147ab9 */ /* 0x000fe20000000800 */
[----:B------:R-:W-:Y:S01]  /*2c0f0*/  LOP3.LUT R51, R51, 0x7fffffff, RZ, 0xc0, !PT ;  /* 0x7fffffff33337812 */ /* 0x000fe200078ec0ff */
[----:B------:R-:W-:-:S07]  /*2c100*/  ULDC UR61, c[0x0][0x228] ;  /* 0x00008a00003d7ab9 */ /* 0x000fce0000000800 */
[----:B------:R-:W-:-:S04]  /*2c110*/  @P1 LOP3.LUT R50, R50, 0x10000000, RZ, 0xfc, !PT ;  /* 0x1000000032321812 */ /* 0x000fc800078efcff */
[----:B------:R-:W-:-:S04]  /*2c120*/  LOP3.LUT R50, R50, 0xf7ffffff, RZ, 0xc0, !PT ;  /* 0xf7ffffff32327812 */ /* 0x000fc800078ec0ff */
[----:B------:R-:W-:Y:S02]  /*2c130*/  @P0 LOP3.LUT R50, R50, 0x8000000, RZ, 0xfc, !PT ;  /* 0x0800000032320812 */ /* 0x000fe400078efcff */
[----:B------:R-:W-:-:S04]  /*2c140*/  ISETP.GE.AND P0, PT, R2, UR60, PT ;  /* 0x0000003c02007c0c */ /* 0x000fc8000bf06270 */
[----:B------:R-:W-:Y:S02]  /*2c150*/  ISETP.LT.AND P1, PT, R5, UR40, !P0 ;  /* 0x0000002805007c0c */ /* 0x000fe4000c721270 */
[----:B------:R-:W-:Y:S01]  /*2c160*/  LOP3.LUT R50, R50, 0xfbffffff, RZ, 0xc0, !PT ;  /* 0xfbffffff32327812 */ /* 0x000fe200078ec0ff */
[----:B0-----:R-:W-:Y:S01]  /*2c170*/  VIADD R8, R8, UR30 ;  /* 0x0000001e08087c36 */ /* 0x001fe20008000000 */
[----:B------:R-:W-:Y:S01]  /*2c180*/  ISETP.LT.AND P0, PT, R4, UR22, !P0 ;  /* 0x0000001604007c0c */ /* 0x000fe2000c701270 */
[----:B------:R-:W-:Y:S01]  /*2c190*/  ULDC UR30, c[0x0][0x248] ;  /* 0x00009200001e7ab9 */ /* 0x000fe20000000800 */
[----:B------:R-:W-:Y:S01]  /*2c1a0*/  VIADD R2, R3, 0x108 ;  /* 0x0000010803027836 */ /* 0x000fe20000000000 */
[----:B------:R-:W-:Y:S01]  /*2c1b0*/  UMOV UR60, UR50 ;  /* 0x00000032003c7c82 */ /* 0x000fe20008000000 */
[----:B------:R0:W-:Y:S01]  /*2c1c0*/  STL [R1+0x578], R8 ;  /* 0x0005780801007387 */ /* 0x0001e20000100800 */
[----:B------:R-:W-:Y:S01]  /*2c1d0*/  ULDC UR22, c[0x0][0x228] ;  /* 0x00008a0000167ab9 */ /* 0x000fe20000000800 */
[----:B------:R-:W-:Y:S01]  /*2c1e0*/  ULDC UR40, c[0x0][0x248] ;  /* 0x0000920000287ab9 */ /* 0x000fe20000000800 */
[----:B------:R-:W-:-:S02]  /*2c1f0*/  ULDC UR50, c[0x0][0x248] ;  /* 0x0000920000327ab9 */ /* 0x000fc40000000800 */
[----:B------:R-:W-:-:S04]  /*2c200*/  @P1 LOP3.LUT R50, R50, 0x4000000, RZ, 0xfc, !PT ;  /* 0x0400000032321812 */ /* 0x000fc800078efcff */
[----:B------:R-:W-:Y:S01]  /*2c210*/  LOP3.LUT R50, R50, 0xfdffffff, RZ, 0xc0, !PT ;  /* 0xfdffffff32327812 */ /* 0x000fe200078ec0ff */
[----:B0-----:R-:W-:Y:S01]  /*2c220*/  VIADD R8, R8, UR30 ;  /* 0x0000001e08087c36 */ /* 0x001fe20008000000 */
[----:B------:R-:W-:Y:S02]  /*2c230*/  ULDC UR30, c[0x0][0x248] ;  /* 0x00009200001e7ab9 */ /* 0x000fe40000000800 */
[----:B------:R-:W-:Y:S02]  /*2c240*/  @P0 LOP3.LUT R50, R50, 0x2000000, RZ, 0xfc, !PT ;  /* 0x0200000032320812 */ /* 0x000fe400078efcff */
[----:B------:R0:W-:Y:S01]  /*2c250*/  STL [R1+0x57c], R8 ;  /* 0x00057c0801007387 */ /* 0x0001e20000100800 */
        /* <DEDUP_REMOVED lines=24> */
[----:B------:R-:W-:-:S08]  /*2c3e0*/  ULDC UR52, c[0x0][0x228] ;  /* 0x00008a0000347ab9 */ /* 0x000fd00000000800 */
[----:B------:R-:W-:-:S04]  /*2c3f0*/  @P1 LOP3.LUT R50, R50, 0x400000, RZ, 0xfc, !PT ;  /* 0x0040000032321812 */ /* 0x000fc800078efcff */
[----:B------:R-:W-:-:S04]  /*2c400*/  LOP3.LUT R50, R50, 0xffdfffff, RZ, 0xc0, !PT ;  /* 0xffdfffff32327812 */ /* 0x000fc800078ec0ff */
[----:B------:R-:W-:Y:S02]  /*2c410*/  @P0 LOP3.LUT R50, R50, 0x200000, RZ, 0xfc, !PT ;  /* 0x0020000032320812 */ /* 0x000fe400078efcff */
[----:B------:R-:W-:Y:S02]  /*2c420*/  ISETP.GE.AND P0, PT, R2, UR54, PT ;  /* 0x0000003602007c0c */ /* 0x000fe4000bf06270 */
[----:B------:R-:W-:Y:S01]  /*2c430*/  LOP3.LUT R50, R50, 0xffefffff, RZ, 0xc0, !PT ;  /* 0xffefffff32327812 */ /* 0x000fe200078ec0ff */
[----:B------:R-:W-:Y:S01]  /*2c440*/  VIADD R2, R3, 0x102 ;  /* 0x0000010203027836 */ /* 0x000fe20000000000 */
[----:B------:R-:W-:Y:S01]  /*2c450*/  ISETP.LT.AND P1, PT, R5, UR48, !P0 ;  /* 0x0000003005007c0c */ /* 0x000fe2000c721270 */
[----:B0-----:R-:W-:Y:S01]  /*2c460*/  VIADD R8, R8, UR34 ;  /* 0x0000002208087c36 */ /* 0x001fe20008000000 */
[----:B------:R-:W-:Y:S01]  /*2c470*/  ISETP.LT.AND P0, PT, R4, UR16, !P0 ;  /* 0x0000001004007c0c */ /* 0x000fe2000c701270 */
[----:B------:R-:W-:Y:S01]  /*2c480*/  ULDC UR34, c[0x0][0x248] ;  /* 0x0000920000227ab9 */ /* 0x000fe20000000800 */
[----:B------:R-:W-:Y:S01]  /*2c490*/  ULDC UR16, c[0x0][0x228] ;  /* 0x00008a0000107ab9 */ /* 0x000fe20000000800 */
[----:B------:R-:W-:Y:S01]  /*2c4a0*/  ULDC UR48, c[0x0][0x248] ;  /* 0x0000920000307ab9 */ /* 0x000fe20000000800 */
[----:B------:R-:W-:-:S07]  /*2c4b0*/  ULDC UR54, c[0x0][0x228] ;  /* 0x00008a0000367ab9 */ /* 0x000fce0000000800 */
        /* <DEDUP_REMOVED lines=15> */
[----:B------:R-:W-:Y:S01]  /*2c5b0*/  ISETP.GE.AND P0, PT, R2, UR4, PT ;  /* 0x0000000402007c0c */ /* 0x000fe2000bf06270 */
[----:B0-----:R-:W-:Y:S01]  /*2c5c0*/  VIADD R8, R8, UR34 ;  /* 0x0000002208087c36 */ /* 0x001fe20008000000 */
[----:B------:R-:W-:Y:S02]  /*2c5d0*/  ULDC UR34, c[0x0][0x248] ;  /* 0x0000920000227ab9 */ /* 0x000fe40000000800 */
[----:B------:R-:W-:Y:S02]  /*2c5e0*/  ISETP.LT.AND P1, PT, R5, UR26, !P0 ;  /* 0x0000001a05007c0c */ /* 0x000fe4000c721270 */
[----:B------:R-:W-:Y:S01]  /*2c5f0*/  LOP3.LUT R50, R50, 0xfffeffff, RZ, 0xc0, !PT ;  /* 0xfffeffff32327812 */ /* 0x000fe200078ec0ff */
[----:B------:R0:W-:Y:S01]  /*2c600*/  STL [R1+0x58c], R8 ;  /* 0x00058c0801007387 */ /* 0x0001e20000100800 */
[----:B------:R-:W-:Y:S01]  /*2c610*/  ISETP.LT.AND P0, PT, R4, UR8, !P0 ;  /* 0x0000000804007c0c */ /* 0x000fe2000c701270 */
[----:B------:R-:W-:Y:S01]  /*2c620*/  VIADD R2, R3, 0xfe ;  /* 0x000000fe03027836 */ /* 0x000fe20000000000 */
[----:B------:R-:W-:Y:S01]  /*2c630*/  ULDC UR8, c[0x0][0x248] ;  /* 0x0000920000087ab9 */ /* 0x000fe20000000800 */
[----:B------:R-:W-:Y:S01]  /*2c640*/  ULDC UR26, c[0x0][0x248] ;  /* 0x00009200001a7ab9 */ /* 0x000fe20000000800 */
[----:B0-----:R-:W-:-:S05]  /*2c650*/  VIADD R8, R8, UR34 ;  /* 0x0000002208087c36 */ /* 0x001fca0008000000 */
[----:B------:R-:W-:Y:S01]  /*2c660*/  @P1 LOP3.LUT R50, R50, 0x10000, RZ, 0xfc, !PT ;  /* 0x0001000032321812 */ /* 0x000fe200078efcff */
[----:B------:R-:W-:Y:S01]  /*2c670*/  ULDC UR34, c[0x0][0x248] ;  /* 0x0000920000227ab9 */ /* 0x000fe20000000800 */
[----:B------:R0:W-:Y:S02]  /*2c680*/  STL [R1+0x590], R8 ;  /* 0x0005900801007387 */ /* 0x0001e40000100800 */
[----:B------:R-:W-:Y:S01]  /*2c690*/  LOP3.LUT R50, R50, 0xffff7fff, RZ, 0xc0, !PT ;  /* 0xffff7fff32327812 */ /* 0x000fe200078ec0ff */
[----:B0-----:R-:W-:Y:S01]  /*2c6a0*/  VIADD R8, R8, UR24 ;  /* 0x0000001808087c36 */ /* 0x001fe20008000000 */
[----:B------:R-:W-:-:S04]  /*2c6b0*/  ULDC UR24, c[0x0][0x248] ;  /* 0x0000920000187ab9 */ /* 0x000fc80000000800 */
[----:B------:R0:W-:Y:S01]  /*2c6c0*/  STL [R1+0x594], R8 ;  /* 0x0005940801007387 */ /* 0x0001e20000100800 */
[----:B------:R-:W-:Y:S02]  /*2c6d0*/  @P0 LOP3.LUT R50, R50, 0x8000, RZ, 0xfc, !PT ;  /* 0x0000800032320812 */ /* 0x000fe400078efcff */
[----:B------:R-:W-:Y:S01]  /*2c6e0*/  ISETP.GE.AND P0, PT, R2, UR9, PT ;  /* 0x0000000902007c0c */ /* 0x000fe2000bf06270 */
[----:B0-----:R-:W-:Y:S01]  /*2c6f0*/  VIADD R8, R8, UR24 ;  /* 0x0000001808087c36 */ /* 0x001fe20008000000 */
[----:B------:R-:W-:Y:S01]  /*2c700*/  ULDC UR24, c[0x0][0x248] ;  /* 0x0000920000187ab9 */ /* 0x000fe20000000800 */
[----:B------:R-:W-:Y:S01]  /*2c710*/  LOP3.LUT R50, R50, 0xffffbfff, RZ, 0xc0, !PT ;  /* 0xffffbfff32327812 */ /* 0x000fe200078ec0ff */
[----:B------:R-:W-:Y:S01]  /*2c720*/  VIADD R2, R3, 0xfc ;  /* 0x000000fc03027836 */ /* 0x000fe20000000000 */
[----:B------:R-:W-:Y:S01]  /*2c730*/  ULDC UR9, c[0x0][0x248] ;  /* 0x0000920000097ab9 */ /* 0x000fe20000000800 */
[----:B------:R0:W-:Y:S02]  /*2c740*/  STL [R1+0x598], R8 ;  /* 0x0005980801007387 */ /* 0x0001e40000100800 */
[----:B0-----:R-:W-:Y:S01]  /*2c750*/  VIADD R8, R8, UR24 ;  /* 0x0000001808087c36 */ /* 0x001fe20008000000 */
[----:B------:R-:W-:-:S02]  /*2c760*/  ULDC UR24, c[0x0][0x228] ;  /* 0x00008a0000187ab9 */ /* 0x000fc40000000800 */
[----:B------:R-:W-:Y:S01]  /*2c770*/  ISETP.LT.AND P1, PT, R5, UR24, !P0 ;  /* 0x0000001805007c0c */ /* 0x000fe2000c721270 */
[----:B------:R-:W-:Y:S01]  /*2c780*/  ULDC UR24, c[0x0][0x248] ;  /* 0x0000920000187ab9 */ /* 0x000fe20000000800 */
[----:B------:R-:W-:Y:S01]  /*2c790*/  ISETP.LT.AND P0, PT, R4, UR18, !P0 ;  /* 0x0000001204007c0c */ /* 0x000fe2000c701270 */
[----:B------:R0:W-:Y:S01]  /*2c7a0*/  STL [R1+0x59c], R8 ;  /* 0x00059c0801007387 */ /* 0x0001e20000100800 */
[----:B------:R-:W-:-:S09]  /*2c7b0*/  ULDC UR18, c[0x0][0x228] ;  /* 0x00008a0000127ab9 */ /* 0x000fd20000000800 */
[----:B------:R-:W-:-:S04]  /*2c7c0*/  @P1 LOP3.LUT R50, R50, 0x4000, RZ, 0xfc, !PT ;  /* 0x0000400032321812 */ /* 0x000fc800078efcff */
[----:B------:R-:W-:Y:S01]  /*2c7d0*/  LOP3.LUT R50, R50, 0xffffdfff, RZ, 0xc0, !PT ;  /* 0xffffdfff32327812 */ /* 0x000fe200078ec0ff */
[----:B0-----:R-:W-:Y:S01]  /*2c7e0*/  VIADD R8, R8, UR34 ;  /* 0x0000002208087c36 */ /* 0x001fe20008000000 */
[----:B------:R-:W-:Y:S02]  /*2c7f0*/  ULDC UR34, c[0x0][0x228] ;  /* 0x00008a0000227ab9 */ /* 0x000fe40000000800 */
[----:B------:R-:W-:Y:S02]  /*2c800*/  @P0 LOP3.LUT R50, R50, 0x2000, RZ, 0xfc, !PT ;  /* 0x0000200032320812 */ /* 0x000fe400078efcff */
[----:B------:R-:W-:Y:S01]  /*2c810*/  ISETP.GE.AND P0, PT, R2, UR37, PT ;  /* 0x0000002502007c0c */ /* 0x000fe2000bf06270 */
[----:B------:R0:W-:Y:S01]  /*2c820*/  STL [R1+0x5a0], R8 ;  /* 0x0005a00801007387 */ /* 0x0001e20000100800 */
[----:B------:R-:W-:Y:S01]  /*2c830*/  LOP3.LUT R50, R50, 0xffffefff, RZ, 0xc0, !PT ;  /* 0xffffefff32327812 */ /* 0x000fe200078ec0ff */
[----:B------:R-:W-:Y:S01]  /*2c840*/  VIADD R2, R3, 0xfa ;  /* 0x000000fa03027836 */ /* 0x000fe20000000000 */
[----:B------:R-:W-:Y:S01]  /*2c850*/  ISETP.LT.AND P1, PT, R5, UR34, !P0 ;  /* 0x0000002205007c0c */ /* 0x000fe2000c721270 */
[----:B------:R-:W-:Y:S01]  /*2c860*/  ULDC UR37, c[0x0][0x228] ;  /* 0x00008a0000257ab9 */ /* 0x000fe20000000800 */
[----:B------:R-:W-:Y:S01]  /*2c870*/  ULDC UR34, c[0x0][0x248] ;  /* 0x0000920000227ab9 */ /* 0x000fe20000000800 */
[----:B0-----:R-:W-:Y:S01]  /*2c880*/  VIADD R8, R8, UR10 ;  /* 0x0000000a08087c36 */ /* 0x001fe20008000000 */
[----:B------:R-:W-:-:S02]  /*2c890*/  ULDC UR10, c[0x0][0x228] ;  /* 0x00008a00000a7ab9 */ /* 0x000fc40000000800 */
[----:B------:R-:W-:Y:S01]  /*2c8a0*/  ISETP.LT.AND P0, PT, R4, UR10, !P0 ;  /* 0x0000000a04007c0c */ /* 0x000fe2000c701270 */
[----:B------:R-:W-:-:S06]  /*2c8b0*/  ULDC UR10, c[0x0][0x228] ;  /* 0x00008a00000a7ab9 */ /* 0x000fcc0000000800 */
        /* <DEDUP_REMOVED lines=29> */
[----:B------:R-:W-:Y:S01]  /*2ca90*/  LOP3.LUT R50, R50, 0xffffff7f, RZ, 0xc0, !PT ;  /* 0xffffff7f32327812 */ /* 0x000fe200078ec0ff */
[----:B------:R0:W-:Y:S03]  /*2caa0*/  STL [R1+0x5ac], R8 ;  /* 0x0005ac0801007387 */ /* 0x0001e60000100800 */
[----:B------:R-:W-:Y:S02]  /*2cab0*/  @P0 LOP3.LUT R50, R50, 0x80, RZ, 0xfc, !PT ;  /* 0x0000008032320812 */ /* 0x000fe400078efcff */
[----:B------:R-:W-:Y:S01]  /*2cac0*/  ISETP.GE.AND P0, PT, R2, UR21, PT ;  /* 0x0000001502007c0c */ /* 0x000fe2000bf06270 */
[----:B0-----:R-:W-:Y:S01]  /*2cad0*/  VIADD R8, R8, UR38 ;  /* 0x0000002608087c36 */ /* 0x001fe20008000000 */
[----:B------:R-:W-:Y:S01]  /*2cae0*/  LOP3.LUT R50, R50, 0xffffffbf, RZ, 0xc0, !PT ;  /* 0xffffffbf32327812 */ /* 0x000fe200078ec0ff */
[----:B------:R-:W-:Y:S01]  /*2caf0*/  VIADD R2, R3, 0xf4 ;  /* 0x000000f403027836 */ /* 0x000fe20000000000 */
[----:B------:R-:W-:Y:S01]  /*2cb00*/  ISETP.LT.AND P1, PT, R5, UR14, !P0 ;  /* 0x0000000e05007c0c */ /* 0x000fe2000c721270 */
[----:B------:R-:W-:Y:S01]  /*2cb10*/  ULDC UR38, c[0x0][0x248] ;  /* 0x0000920000267ab9 */ /* 0x000fe20000000800 */
[----:B------:R0:W-:Y:S01]  /*2cb20*/  STL [R1+0x5b0], R8 ;  /* 0x0005b00801007387 */ /* 0x0001e20000100800 */
[----:B------:R-:W-:Y:S01]  /*2cb30*/  ULDC UR21, c[0x0][0x248] ;  /* 0x0000920000157ab9 */ /* 0x000fe20000000800 */
[----:B------:R-:W-:Y:S01]  /*2cb40*/  ULDC UR14, c[0x0][0x228] ;  /* 0x00008a00000e7ab9 */ /* 0x000fe20000000800 */
[----:B0-----:R-:W-:Y:S01]  /*2cb50*/  VIADD R8, R8, UR20 ;  /* 0x0000001408087c36 */ /* 0x001fe20008000000 */
[----:B------:R-:W-:-:S02]  /*2cb60*/  ULDC UR20, c[0x0][0x228] ;  /* 0x00008a0000147ab9 */ /* 0x000fc40000000800 */
[----:B------:R-:W-:Y:S01]  /*2cb70*/  ISETP.LT.AND P0, PT, R4, UR20, !P0 ;  /* 0x0000001404007c0c */ /* 0x000fe2000c701270 */
[----:B------:R-:W-:-:S04]  /*2cb80*/  ULDC UR20, c[0x0][0x228] ;  /* 0x00008a0000147ab9 */ /* 0x000fc80000000800 */
[----:B------:R-:W-:-:S04]  /*2cb90*/  @P1 LOP3.LUT R50, R50, 0x40, RZ, 0xfc, !PT ;  /* 0x0000004032321812 */ /* 0x000fc800078efcff */
[----:B------:R-:W-:-:S04]  /*2cba0*/  LOP3.LUT R50, R50, 0xffffffdf, RZ, 0xc0, !PT ;  /* 0xffffffdf32327812 */ /* 0x000fc800078ec0ff */
        /* <DEDUP_REMOVED lines=17> */
[----:B------:R0:W-:Y:S01]  /*2ccc0*/  STL [R1+0x5b8], R8 ;  /* 0x0005b80801007387 */ /* 0x0001e20000100800 */
[----:B------:R-:W-:Y:S01]  /*2ccd0*/  ISETP.LT.AND P1, PT, R5, UR37, !P0 ;  /* 0x0000002505007c0c */ /* 0x000fe2000c721270 */
[----:B------:R-:W-:Y:S01]  /*2cce0*/  VIADD R2, R3, 0xf0 ;  /* 0x000000f003027836 */ /* 0x000fe20000000000 */
[----:B------:R-:W-:Y:S01]  /*2ccf0*/  ISETP.LT.AND P0, PT, R4, UR5, !P0 ;  /* 0x0000000504007c0c */ /* 0x000fe2000c701270 */
[----:B------:R-:W-:Y:S01]  /*2cd00*/  ULDC UR5, c[0x0][0x248] ;  /* 0x0000920000057ab9 */ /* 0x000fe20000000800 */
[----:B------:R-:W-:Y:S01]  /*2cd10*/  ULDC UR33, c[0x0][0x248] ;  /* 0x0000920000217ab9 */ /* 0x000fe20000000800 */
[----:B------:R-:W-:Y:S01]  /*2cd20*/  ULDC UR37, c[0x0][0x248] ;  /* 0x0000920000257ab9 */ /* 0x000fe20000000800 */
[----:B0-----:R-:W-:Y:S01]  /*2cd30*/  VIADD R8, R8, UR40 ;  /* 0x0000002808087c36 */ /* 0x001fe20008000000 */
[----:B------:R-:W-:-:S06]  /*2cd40*/  ULDC UR40, c[0x0][0x248] ;  /* 0x0000920000287ab9 */ /* 0x000fcc0000000800 */
[----:B------:R-:W-:Y:S01]  /*2cd50*/  @P1 LOP3.LUT R50, R50, 0x4, RZ, 0xfc, !PT ;  /* 0x0000000432321812 */ /* 0x000fe200078efcff */
[----:B------:R0:W-:Y:S03]  /*2cd60*/  STL [R1+0x5bc], R8 ;  /* 0x0005bc0801007387 */ /* 0x0001e60000100800 */
[----:B------:R-:W-:-:S04]  /*2cd70*/  LOP3.LUT R50, R50, 0xfffffffd, RZ, 0xc0, !PT ;  /* 0xfffffffd32327812 */ /* 0x000fc800078ec0ff */
[----:B------:R-:W-:Y:S01]  /*2cd80*/  @P0 LOP3.LUT R50, R50, 0x2, RZ, 0xfc, !PT ;  /* 0x0000000232320812 */ /* 0x000fe200078efcff */
[----:B0-----:R-:W-:Y:S01]  /*2cd90*/  VIADD R8, R8, UR40 ;  /* 0x0000002808087c36 */ /* 0x001fe20008000000 */
[----:B------:R-:W-:Y:S01]  /*2cda0*/  ULDC UR40, c[0x0][0x248] ;  /* 0x0000920000287ab9 */ /* 0x000fe20000000800 */
[----:B------:R-:W-:-:S03]  /*2cdb0*/  ISETP.GE.AND P0, PT, R2, UR19, PT ;  /* 0x0000001302007c0c */ /* 0x000fc6000bf06270 */
[----:B------:R0:W-:Y:S01]  /*2cdc0*/  STL [R1+0x5c0], R8 ;  /* 0x0005c00801007387 */ /* 0x0001e20000100800 */
[----:B------:R-:W-:Y:S01]  /*2cdd0*/  ISETP.LT.AND P1, PT, R5, UR30, !P0 ;  /* 0x0000001e05007c0c */ /* 0x000fe2000c721270 */
[----:B------:R-:W-:Y:S01]  /*2cde0*/  VIADD R2, R3, 0xee ;  /* 0x000000ee03027836 */ /* 0x000fe20000000000 */
[----:B------:R-:W-:Y:S01]  /*2cdf0*/  LOP3.LUT R50, R50, 0xfffffffe, RZ, 0xc0, !PT ;  /* 0xfffffffe32327812 */ /* 0x000fe200078ec0ff */
[----:B------:R-:W-:Y:S01]  /*2ce00*/  ULDC UR19, c[0x0][0x248] ;  /* 0x0000920000137ab9 */ /* 0x000fe20000000800 */
[----:B------:R-:W-:Y:S01]  /*2ce10*/  ULDC UR30, c[0x0][0x228] ;  /* 0x00008a00001e7ab9 */ /* 0x000fe20000000800 */
[----:B0-----:R-:W-:Y:S01]  /*2ce20*/  VIADD R8, R8, UR40 ;  /* 0x0000002808087c36 */ /* 0x001fe20008000000 */
[----:B------:R-:W-:Y:S02]  /*2ce30*/  ULDC UR40, c[0x0][0x228] ;  /* 0x00008a0000287ab9 */ /* 0x000fe40000000800 */
[----:B------:R-:W-:Y:S01]  /*2ce40*/  ISETP.LT.AND P0, PT, R4, UR40, !P0 ;  /* 0x0000002804007c0c */ /* 0x000fe2000c701270 */
[----:B------:R-:W-:-:S04]  /*2ce50*/  ULDC UR40, c[0x0][0x228] ;  /* 0x00008a0000287ab9 */ /* 0x000fc80000000800 */
[----:B------:R-:W-:-:S08]  /*2ce60*/  @P1 LOP3.LUT R50, R50, 0x1, RZ, 0xfc, !PT ;  /* 0x0000000132321812 */ /* 0x000fd000078efcff */
        /* <DEDUP_REMOVED lines=12> */
[----:B------:R-:W-:-:S04]  /*2cf30*/  @P1 LOP3.LUT R51, R51, 0x40000000, RZ, 0xfc, !PT ;  /* 0x4000000033331812 */ /* 0x000fc800078efcff */
[----:B------:R-:W-:Y:S01]  /*2cf40*/  LOP3.LUT R51, R51, 0xdfffffff, RZ, 0xc0, !PT ;  /* 0xdfffffff33337812 */ /* 0x000fe200078ec0ff */
[----:B------:R0:W-:Y:S03]  /*2cf50*/  STL [R1+0x5c8], R8 ;  /* 0x0005c80801007387 */ /* 0x0001e60000100800 */
        /* <DEDUP_REMOVED lines=16> */
[----:B------:R-:W-:Y:S01]  /*2d060*/  LOP3.LUT R51, R51, 0xf7ffffff, RZ, 0xc0, !PT ;  /* 0xf7ffffff33337812 */ /* 0x000fe200078ec0ff */
[----:B0-----:R-:W-:Y:S01]  /*2d070*/  VIADD R8, R8, UR48 ;  /* 0x0000003008087c36 */ /* 0x001fe20008000000 */
[----:B------:R-:W-:Y:S02]  /*2d080*/  ULDC UR48, c[0x0][0x248] ;  /* 0x0000920000307ab9 */ /* 0x000fe40000000800 */
[----:B------:R-:W-:Y:S02]  /*2d090*/  @P0 LOP3.LUT R51, R51, 0x8000000, RZ, 0xfc, !PT ;  /* 0x0800000033330812 */ /* 0x000fe400078efcff */
[----:B------:R0:W-:Y:S01]  /*2d0a0*/  STL [R1+0x5d4], R8 ;  /* 0x0005d40801007387 */ /* 0x0001e20000100800 */
[----:B------:R-:W-:Y:S01]  /*2d0b0*/  ISETP.GE.AND P0, PT, R2, UR55, PT ;  /* 0x0000003702007c0c */ /* 0x000fe2000bf06270 */
[----:B0-----:R-:W-:-:S03]  /*2d0c0*/  VIADD R8, R8, UR48 ;  /* 0x0000003008087c36 */ /* 0x001fc60008000000 */
[----:B------:R-:W-:Y:S02]  /*2d0d0*/  ISETP.LT.AND P1, PT, R5, UR54, !P0 ;  /* 0x0000003605007c0c */ /* 0x000fe4000c721270 */
[----:B------:R-:W-:Y:S01]  /*2d0e0*/  LOP3.LUT R51, R51, 0xfbffffff, RZ, 0xc0, !PT ;  /* 0xfbffffff33337812 */ /* 0x000fe200078ec0ff */
[----:B------:R-:W-:Y:S01]  /*2d0f0*/  VIADD R2, R3, 0xe8 ;  /* 0x000000e803027836 */ /* 0x000fe20000000000 */
[----:B------:R0:W-:Y:S01]  /*2d100*/  STL [R1+0x5d8], R8 ;  /* 0x0005d80801007387 */ /* 0x0001e20000100800 */
[----:B------:R-:W-:Y:S01]  /*2d110*/  ISETP.LT.AND P0, PT, R4, UR52, !P0 ;  /* 0x0000003404007c0c */ /* 0x000fe2000c701270 */
[----:B------:R-:W-:Y:S01]  /*2d120*/  ULDC UR48, c[0x0][0x228] ;  /* 0x00008a0000307ab9 */ /* 0x000fe20000000800 */
[----:B------:R-:W-:Y:S01]  /*2d130*/  ULDC UR55, c[0x0][0x228] ;  /* 0x00008a0000377ab9 */ /* 0x000fe20000000800 */
[----:B------:R-:W-:Y:S01]  /*2d140*/  ULDC UR52, c[0x0][0x228] ;  /* 0x00008a0000347ab9 */ /* 0x000fe20000000800 */
[----:B------:R-:W-:Y:S01]  /*2d150*/  ULDC UR54, c[0x0][0x228] ;  /* 0x00008a0000367ab9 */ /* 0x000fe20000000800 */
[----:B0-----:R-:W-:Y:S01]  /*2d160*/  VIADD R8, R8, UR44 ;  /* 0x0000002c08087c36 */ /* 0x001fe20008000000 */
[----:B------:R-:W-:-:S04]  /*2d170*/  ULDC UR44, c[0x0][0x248] ;  /* 0x00009200002c7ab9 */ /* 0x000fc80000000800 */
[----:B------:R0:W-:Y:S01]  /*2d180*/  STL [R1+0x5dc], R8 ;  /* 0x0005dc0801007387 */ /* 0x0001e20000100800 */
[----:B------:R-:W-:Y:S01]  /*2d190*/  @P1 LOP3.LUT R51, R51, 0x4000000, RZ, 0xfc, !PT ;  /* 0x0400000033331812 */ /* 0x000fe200078efcff */
[----:B0-----:R-:W-:-:S03]  /*2d1a0*/  VIADD R8, R8, UR44 ;  /* 0x0000002c08087c36 */ /* 0x001fc60008000000 */
[----:B------:R-:W-:Y:S01]  /*2d1b0*/  LOP3.LUT R51, R51, 0xfdffffff, RZ, 0xc0, !PT ;  /* 0xfdffffff33337812 */ /* 0x000fe200078ec0ff */
[----:B------:R-:W-:Y:S01]  /*2d1c0*/  ULDC UR44, c[0x0][0x228] ;  /* 0x00008a00002c7ab9 */ /* 0x000fe20000000800 */
[----:B------:R0:W-:Y:S02]  /*2d1d0*/  STL [R1+0x5e0], R8 ;  /* 0x0005e00801007387 */ /* 0x0001e40000100800 */
        /* <DEDUP_REMOVED lines=10> */
[----:B------:R0:W-:Y:S01]  /*2d280*/  STL [R1+0x5e8], R8 ;  /* 0x0005e80801007387 */ /* 0x0001e20000100800 */
[----:B------:R-:W-:Y:S01]  /*2d290*/  ISETP.LT.AND P1, PT, R5, UR50, !P0 ;  /* 0x0000003205007c0c */ /* 0x000fe2000c721270 */
[----:B------:R-:W-:Y:S01]  /*2d2a0*/  ULDC UR50, c[0x0][0x228] ;  /* 0x00008a0000327ab9 */ /* 0x000fe20000000800 */
[----:B0-----:R-:W-:Y:S01]  /*2d2b0*/  VIADD R8, R8, UR8 ;  /* 0x0000000808087c36 */ /* 0x001fe20008000000 */
[----:B------:R-:W-:-:S04]  /*2d2c0*/  ULDC UR8, c[0x0][0x248] ;  /* 0x0000920000087ab9 */ /* 0x000fc80000000800 */
[----:B------:R0:W-:Y:S01]  /*2d2d0*/  STL [R1+0x5ec], R8 ;  /* 0x0005ec0801007387 */ /* 0x0001e20000100800 */
[----:B------:R-:W-:Y:S01]  /*2d2e0*/  ISETP.LT.AND P0, PT, R4, UR48, !P0 ;  /* 0x0000003004007c0c */ /* 0x000fe2000c701270 */
[----:B0-----:R-:W-:-:S04]  /*2d2f0*/  VIADD R8, R8, UR8 ;  /* 0x0000000808087c36 */ /* 0x001fc80008000000 */
[----:B------:R-:W-:Y:S01]  /*2d300*/  @P1 LOP3.LUT R51, R51, 0x1000000, RZ, 0xfc, !PT ;  /* 0x0100000033331812 */ /* 0x000fe200078efcff */
[----:B------:R-:W-:Y:S01]  /*2d310*/  ULDC UR8, c[0x0][0x228] ;  /* 0x00008a0000087ab9 */ /* 0x000fe20000000800 */
[----:B------:R0:W-:Y:S02]  /*2d320*/  STL [R1+0x800], R8 ;  /* 0x0008000801007387 */ /* 0x0001e40000100800 */
[----:B------:R-:W-:Y:S01]  /*2d330*/  LOP3.LUT R51, R51, 0xff7fffff, RZ, 0xc0, !PT ;  /* 0xff7fffff33337812 */ /* 0x000fe200078ec0ff */
[----:B0-----:R-:W-:-:S03]  /*2d340*/  VIADD R8, R8, UR9 ;  /* 0x0000000908087c36 */ /* 0x001fc60008000000 */
[----:B------:R-:W-:Y:S01]  /*2d350*/  @P0 LOP3.LUT R51, R51, 0x800000, RZ, 0xfc, !PT ;  /* 0x0080000033330812 */ /* 0x000fe200078efcff */
[----:B------:R-:W-:Y:S01]  /*2d360*/  ULDC UR9, c[0x0][0x228] ;  /* 0x00008a0000097ab9 */ /* 0x000fe20000000800 */
[----:B------:R0:W-:Y:S01]  /*2d370*/  STL [R1+0x804], R8 ;  /* 0x0008040801007387 */ /* 0x0001e20000100800 */
[----:B------:R-:W-:Y:S01]  /*2d380*/  ISETP.GE.AND P0, PT, R2, UR53, PT ;  /* 0x0000003502007c0c */ /* 0x000fe2000bf06270 */
[----:B0-----:R-:W-:-:S03]  /*2d390*/  VIADD R8, R8, UR24 ;  /* 0x0000001808087c36 */ /* 0x001fc60008000000 */
[----:B------:R-:W-:Y:S02]  /*2d3a0*/  ISETP.LT.AND P1, PT, R5, UR38, !P0 ;  /* 0x0000002605007c0c */ /* 0x000fe4000c721270 */
[----:B------:R-:W-:Y:S01]  /*2d3b0*/  LOP3.LUT R51, R51, 0xffbfffff, RZ, 0xc0, !PT ;  /* 0xffbfffff33337812 */ /* 0x000fe200078ec0ff */
[----:B------:R-:W-:Y:S01]  /*2d3c0*/  VIADD R2, R3, 0xe4 ;  /* 0x000000e403027836 */ /* 0x000fe20000000000 */
[----:B------:R0:W-:Y:S01]  /*2d3d0*/  STL [R1+0x808], R8 ;  /* 0x0008080801007387 */ /* 0x0001e20000100800 */
[----:B------:R-:W-:Y:S01]  /*2d3e0*/  ULDC UR38, c[0x0][0x248] ;  /* 0x0000920000267ab9 */ /* 0x000fe20000000800 */
[----:B------:R-:W-:Y:S01]  /*2d3f0*/  ULDC UR24, c[0x0][0x228] ;  /* 0x00008a0000187ab9 */ /* 0x000fe20000000800 */
[----:B------:R-:W-:Y:S01]  /*2d400*/  ULDC UR53, c[0x0][0x228] ;  /* 0x00008a0000357ab9 */ /* 0x000fe20000000800 */
[----:B0-----:R-:W-:Y:S01]  /*2d410*/  VIADD R8, R8, UR12 ;  /* 0x0000000c08087c36 */ /* 0x001fe20008000000 */
[----:B------:R-:W-:Y:S01]  /*2d420*/  ISETP.LT.AND P0, PT, R4, UR46, !P0 ;  /* 0x0000002e04007c0c */ /* 0x000fe2000c701270 */
[----:B------:R-:W-:-:S03]  /*2d430*/  ULDC UR12, c[0x0][0x228] ;  /* 0x00008a00000c7ab9 */ /* 0x000fc60000000800 */
[----:B------:R-:W-:Y:S01]  /*2d440*/  @P1 LOP3.LUT R51, R51, 0x400000, RZ, 0xfc, !PT ;  /* 0x0040000033331812 */ /* 0x000fe200078efcff */
[----:B------:R-:W-:Y:S01]  /*2d450*/  ULDC UR46, c[0x0][0x228] ;  /* 0x00008a00002e7ab9 */ /* 0x000fe20000000800 */
[----:B------:R0:W-:Y:S02]  /*2d460*/  STL [R1+0x80c], R8 ;  /* 0x00080c0801007387 */ /* 0x0001e40000100800 */
[----:B0-----:R-:W-:Y:S01]  /*2d470*/  VIADD R8, R8, UR26 ;  /* 0x0000001a08087c36 */ /* 0x001fe20008000000 */
[----:B------:R-:W-:-:S04]  /*2d480*/  ULDC UR26, c[0x0][0x248] ;  /* 0x00009200001a7ab9 */ /* 0x000fc80000000800 */
[----:B------:R0:W-:Y:S02]  /*2d490*/  STL [R1+0x810], R8 ;  /* 0x0008100801007387 */ /* 0x0001e40000100800 */
[----:B0-----:R-:W-:Y:S01]  /*2d4a0*/  VIADD R8, R8, UR26 ;  /* 0x0000001a08087c36 */ /* 0x001fe20008000000 */
[----:B------:R-:W-:Y:S01]  /*2d4b0*/  LOP3.LUT R51, R51, 0xffdfffff, RZ, 0xc0, !PT ;  /* 0xffdfffff33337812 */ /* 0x000fe200078ec0ff */
[----:B------:R-:W-:-:S03]  /*2d4c0*/  ULDC UR26, c[0x0][0x228] ;  /* 0x00008a00001a7ab9 */ /* 0x000fc60000000800 */
[----:B------:R0:W-:Y:S01]  /*2d4d0*/  STL [R1+0x814], R8 ;  /* 0x0008140801007387 */ /* 0x0001e20000100800 */
[----:B------:R-:W-:Y:S01]  /*2d4e0*/  @P0 LOP3.LUT R51, R51, 0x200000, RZ, 0xfc, !PT ;  /* 0x0020000033330812 */ /* 0x000fe200078efcff */
[----:B0-----:R-:W-:Y:S01]  /*2d4f0*/  VIADD R8, R8, UR34 ;  /* 0x0000002208087c36 */ /* 0x001fe20008000000 */
[----:B------:R-:W-:Y:S01]  /*2d500*/  ISETP.GE.AND P0, PT, R2, UR27, PT ;  /* 0x0000001b02007c0c */ /* 0x000fe2000bf06270 */
[----:B------:R-:W-:-:S03]  /*2d510*/  ULDC UR34, c[0x0][0x248] ;  /* 0x0000920000227ab9 */ /* 0x000fc60000000800 */
[----:B------:R0:W-:Y:S01]  /*2d520*/  STL [R1+0x818], R8 ;  /* 0x0008180801007387 */ /* 0x0001e20000100800 */
[----:B------:R-:W-:Y:S02]  /*2d530*/  ISETP.LT.AND P1, PT, R5, UR55, !P0 ;  /* 0x0000003705007c0c */ /* 0x000fe4000c721270 */
[----:B------:R-:W-:Y:S01]  /*2d540*/  LOP3.LUT R51, R51, 0xffefffff, RZ, 0xc0, !PT ;  /* 0xffefffff33337812 */ /* 0x000fe200078ec0ff */
[----:B------:R-:W-:Y:S01]  /*2d550*/  VIADD R2, R3, 0xe2 ;  /* 0x000000e203027836 */ /* 0x000fe20000000000 */
[----:B------:R-:W-:Y:S01]  /*2d560*/  ULDC UR27, c[0x0][0x248] ;  /* 0x00009200001b7ab9 */ /* 0x000fe20000000800 */
[----:B0-----:R-:W-:Y:S01]  /*2d570*/  VIADD R8, R8, UR21 ;  /* 0x0000001508087c36 */ /* 0x001fe20008000000 */
[----:B------:R-:W-:Y:S01]  /*2d580*/  ISETP.LT.AND P0, PT, R4, UR57, !P0 ;  /* 0x0000003904007c0c */ /* 0x000fe2000c701270 */
[----:B------:R-:W-:Y:S01]  /*2d590*/  ULDC UR57, c[0x0][0x228] ;  /* 0x00008a0000397ab9 */ /* 0x000fe20000000800 */
[----:B------:R-:W-:Y:S01]  /*2d5a0*/  ULDC UR21, c[0x0][0x228] ;  /* 0x00008a0000157ab9 */ /* 0x000fe20000000800 */
[----:B------:R-:W-:Y:S01]  /*2d5b0*/  ULDC UR55, c[0x0][0x228] ;  /* 0x00008a0000377ab9 */ /* 0x000fe20000000800 */
[----:B------:R0:W-:Y:S02]  /*2d5c0*/  STL [R1+0x820], R8 ;  /* 0x0008200801007387 */ /* 0x0001e40000100800 */
[----:B0-----:R-:W-:Y:S01]  /*2d5d0*/  VIADD R8, R8, UR34 ;  /* 0x0000002208087c36 */ /* 0x001fe20008000000 */
[----:B------:R-:W-:Y:S01]  /*2d5e0*/  @P1 LOP3.LUT R51, R51, 0x100000, RZ, 0xfc, !PT ;  /* 0x0010000033331812 */ /* 0x000fe200078efcff */
[----:B------:R-:W-:-:S03]  /*2d5f0*/  ULDC UR34, c[0x0][0x228] ;  /* 0x00008a0000227ab9 */ /* 0x000fc60000000800 */
[----:B------:R0:W-:Y:S02]  /*2d600*/  STL [R1+0x824], R8 ;  /* 0x0008240801007387 */ /* 0x0001e40000100800 */
[----:B0-----:R-:W-:Y:S01]  /*2d610*/  VIADD R8, R8, UR22 ;  /* 0x0000001608087c36 */ /* 0x001fe20008000000 */
[----:B------:R-:W-:-:S04]  /*2d620*/  ULDC UR22, c[0x0][0x248] ;  /* 0x0000920000167ab9 */ /* 0x000fc80000000800 */
[----:B------:R0:W-:Y:S01]  /*2d630*/  STL [R1+0x828], R8 ;  /* 0x0008280801007387 */ /* 0x0001e20000100800 */
[----:B------:R-:W-:Y:S01]  /*2d640*/  LOP3.LUT R51, R51, 0xfff7ffff, RZ, 0xc0, !PT ;  /* 0xfff7ffff33337812 */ /* 0x000fe200078ec0ff */
[----:B0-----:R-:W-:-:S03]  /*2d650*/  VIADD R8, R8, UR22 ;  /* 0x0000001608087c36 */ /* 0x001fc60008000000 */
[----:B------:R-:W-:Y:S01]  /*2d660*/  @P0 LOP3.LUT R51, R51, 0x80000, RZ, 0xfc, !PT ;  /* 0x0008000033330812 */ /* 0x000fe200078efcff */
[----:B------:R-:W-:Y:S01]  /*2d670*/  ULDC UR22, c[0x0][0x248] ;  /* 0x0000920000167ab9 */ /* 0x000fe20000000800 */
[----:B------:R0:W-:Y:S01]  /*2d680*/  STL [R1+0x82c], R8 ;  /* 0x00082c0801007387 */ /* 0x0001e20000100800 */
        /* <DEDUP_REMOVED lines=10> */
[----:B------:R-:W-:Y:S01]  /*2d730*/  ISETP.LT.AND P0, PT, R4, UR61, !P0 ;  /* 0x0000003d04007c0c */ /* 0x000fe2000c701270 */
[----:B------:R-:W-:Y:S01]  /*2d740*/  ULDC UR5, c[0x0][0x228] ;  /* 0x00008a0000057ab9 */ /* 0x000fe20000000800 */
[----:B------:R-:W-:-:S02]  /*2d750*/  ULDC UR61, c[0x0][0x228] ;  /* 0x00008a00003d7ab9 */ /* 0x000fc40000000800 */
[----:B------:R0:W-:Y:S02]  /*2d760*/  STL [R1+0x834], R8 ;  /* 0x0008340801007387 */ /* 0x0001e40000100800 */
[----:B0-----:R-:W-:-:S04]  /*2d770*/  VIADD R8, R8, UR19 ;  /* 0x0000001308087c36 */ /* 0x001fc80008000000 */
        /* <DEDUP_REMOVED lines=16> */
[----:B0-----:R-:W-:Y:S01]  /*2d880*/  VIADD R8, R8, UR29 ;  /* 0x0000001d08087c36 */ /* 0x001fe20008000000 */
[----:B------:R-:W-:Y:S01]  /*2d890*/  ISETP.LT.AND P0, PT, R4, UR10, !P0 ;  /* 0x0000000a04007c0c */ /* 0x000fe2000c701270 */
[----:B------:R-:W-:-:S04]  /*2d8a0*/  ULDC UR10, c[0x0][0x248] ;  /* 0x00009200000a7ab9 */ /* 0x000fc80000000800 */
[----:B------:R-:W-:Y:S01]  /*2d8b0*/  @P1 LOP3.LUT R51, R51, 0x10000, RZ, 0xfc, !PT ;  /* 0x0001000033331812 */ /* 0x000fe200078efcff */
[----:B------:R-:W-:Y:S01]  /*2d8c0*/  ULDC UR29, c[0x0][0x228] ;  /* 0x00008a00001d7ab9 */ /* 0x000fe20000000800 */
[----:B------:R0:W-:Y:S02]  /*2d8d0*/  STL [R1+0x844], R8 ;  /* 0x0008440801007387 */ /* 0x0001e40000100800 */
[----:B0-----:R-:W-:Y:S01]  /*2d8e0*/  VIADD R8, R8, UR16 ;  /* 0x0000001008087c36 */ /* 0x001fe20008000000 */
[----:B------:R-:W-:Y:S01]  /*2d8f0*/  LOP3.LUT R51, R51, 0xffff7fff, RZ, 0xc0, !PT ;  /* 0xffff7fff33337812 */ /* 0x000fe200078ec0ff */
[----:B------:R-:W-:-:S03]  /*2d900*/  ULDC UR16, c[0x0][0x228] ;  /* 0x00008a0000107ab9 */ /* 0x000fc60000000800 */
[----:B------:R0:W-:Y:S02]  /*2d910*/  STL [R1+0x848], R8 ;  /* 0x0008480801007387 */ /* 0x0001e40000100800 */
[----:B0-----:R-:W-:Y:S01]  /*2d920*/  VIADD R8, R8, UR32 ;  /* 0x0000002008087c36 */ /* 0x001fe20008000000 */
[----:B------:R-:W-:Y:S01]  /*2d930*/  @P0 LOP3.LUT R51, R51, 0x8000, RZ, 0xfc, !PT ;  /* 0x0000800033330812 */ /* 0x000fe200078efcff */
[----:B------:R-:W-:-:S03]  /*2d940*/  ULDC UR32, c[0x0][0x228] ;  /* 0x00008a0000207ab9 */ /* 0x000fc60000000800 */
        /* <DEDUP_REMOVED lines=8> */
[----:B------:R-:W-:Y:S01]  /*2d9d0*/  ULDC.64 UR48, c[0x0][0x228] ;  /* 0x00008a0000307ab9 */ /* 0x000fe20000000a00 */
[----:B------:R-:W-:Y:S01]  /*2d9e0*/  ULDC UR33, c[0x0][0x228] ;  /* 0x00008a0000217ab9 */ /* 0x000fe20000000800 */
[----:B0-----:R-:W-:Y:S01]  /*2d9f0*/  VIADD R8, R8, UR35 ;  /* 0x0000002308087c36 */ /* 0x001fe20008000000 */
[----:B------:R-:W-:-:S04]  /*2da00*/  ULDC UR35, c[0x0][0x248] ;  /* 0x0000920000237ab9 */ /* 0x000fc80000000800 */
[----:B------:R0:W-:Y:S01]  /*2da10*/  STL [R1+0x854], R8 ;  /* 0x0008540801007387 */ /* 0x0001e20000100800 */
[----:B------:R-:W-:Y:S01]  /*2da20*/  ISETP.LT.AND P0, PT, R4, UR9, !P0 ;  /* 0x0000000904007c0c */ /* 0x000fe2000c701270 */
[----:B0-----:R-:W-:Y:S01]  /*2da30*/  VIADD R8, R8, UR35 ;  /* 0x0000002308087c36 */ /* 0x001fe20008000000 */
[----:B------:R-:W-:Y:S01]  /*2da40*/  @P1 LOP3.LUT R51, R51, 0x4000, RZ, 0xfc, !PT ;  /* 0x0000400033331812 */ /* 0x000fe200078efcff */
[----:B------:R-:W-:-:S03]  /*2da50*/  ULDC UR35, c[0x0][0x228] ;  /* 0x00008a0000237ab9 */ /* 0x000fc60000000800 */
        /* <DEDUP_REMOVED lines=12> */
[----:B------:R0:W-:Y:S02]  /*2db20*/  STL [R1+0x864], R8 ;  /* 0x0008640801007387 */ /* 0x0001e40000100800 */
[----:B0-----:R-:W-:Y:S01]  /*2db30*/  VIADD R8, R8, UR27 ;  /* 0x0000001b08087c36 */ /* 0x001fe20008000000 */
[----:B------:R-:W-:-:S04]  /*2db40*/  ULDC UR27, c[0x0][0x248] ;  /* 0x00009200001b7ab9 */ /* 0x000fc80000000800 */
[----:B------:R0:W-:Y:S01]  /*2db50*/  STL [R1+0x868], R8 ;  /* 0x0008680801007387 */ /* 0x0001e20000100800 */
[----:B------:R-:W-:Y:S02]  /*2db60*/  ISETP.LT.AND P0, PT, R4, UR24, !P0 ;  /* 0x0000001804007c0c */ /* 0x000fe4000c701270 */
[----:B------:R-:W-:Y:S01]  /*2db70*/  LOP3.LUT R51, R51, 0xfffffbff, RZ, 0xc0, !PT ;  /* 0xfffffbff33337812 */ /* 0x000fe200078ec0ff */
[----:B0-----:R-:W-:-:S05]  /*2db80*/  VIADD R8, R8, UR27 ;  /* 0x0000001b08087c36 */ /* 0x001fca0008000000 */
[----:B------:R0:W-:Y:S01]  /*2db90*/  STL [R1+0x86c], R8 ;  /* 0x00086c0801007387 */ /* 0x0001e20000100800 */
[----:B------:R-:W-:Y:S01]  /*2dba0*/  @P1 LOP3.LUT R51, R51, 0x400, RZ, 0xfc, !PT ;  /* 0x0000040033331812 */ /* 0x000fe200078efcff */
[----:B------:R-:W-:Y:S02]  /*2dbb0*/  VIADD R2, R3, 0xda ;  /* 0x000000da03027836 */ /* 0x000fe40000000000 */
[----:B0-----:R-:W-:Y:S01]  /*2dbc0*/  VIADD R8, R8, UR25 ;  /* 0x0000001908087c36 */ /* 0x001fe20008000000 */
[----:B------:R-:W-:Y:S01]  /*2dbd0*/  ULDC UR25, c[0x0][0x248] ;  /* 0x0000920000197ab9 */ /* 0x000fe20000000800 */
[----:B------:R-:W-:-:S03]  /*2dbe0*/  LOP3.LUT R51, R51, 0xfffffdff, RZ, 0xc0, !PT ;  /* 0xfffffdff33337812 */ /* 0x000fc600078ec0ff */
        /* <DEDUP_REMOVED lines=8> */
[----:B------:R-:W-:Y:S01]  /*2dc70*/  ULDC.64 UR24, c[0x0][0x228] ;  /* 0x00008a0000187ab9 */ /* 0x000fe20000000a00 */
[----:B------:R-:W-:Y:S01]  /*2dc80*/  ULDC UR7, c[0x0][0x248] ;  /* 0x0000920000077ab9 */ /* 0x000fe20000000800 */
[----:B0-----:R-:W-:Y:S01]  /*2dc90*/  VIADD R8, R8, UR10 ;  /* 0x0000000a08087c36 */ /* 0x001fe20008000000 */
[----:B------:R-:W-:-:S04]  /*2dca0*/  ULDC UR10, c[0x0][0x248] ;  /* 0x00009200000a7ab9 */ /* 0x000fc80000000800 */
[----:B------:R0:W-:Y:S01]  /*2dcb0*/  STL [R1+0x878], R8 ;  /* 0x0008780801007387 */ /* 0x0001e20000100800 */
[----:B------:R-:W-:Y:S01]  /*2dcc0*/  ISETP.LT.AND P0, PT, R4, UR17, !P0 ;  /* 0x0000001104007c0c */ /* 0x000fe2000c701270 */
[----:B0-----:R-:W-:-:S05]  /*2dcd0*/  VIADD R8, R8, UR10 ;  /* 0x0000000a08087c36 */ /* 0x001fca0008000000 */
[----:B------:R0:W-:Y:S01]  /*2dce0*/  STL [R1+0x87c], R8 ;  /* 0x00087c0801007387 */ /* 0x0001e20000100800 */
[----:B------:R-:W-:Y:S01]  /*2dcf0*/  @P1 LOP3.LUT R51, R51, 0x40, RZ, 0xfc, !PT ;  /* 0x0000004033331812 */ /* 0x000fe200078efcff */
[----:B0-----:R-:W-:Y:S01]  /*2dd00*/  VIADD R8, R8, UR8 ;  /* 0x0000000808087c36 */ /* 0x001fe20008000000 */
[----:B------:R-:W-:-:S04]  /*2dd10*/  ULDC UR8, c[0x0][0x248] ;  /* 0x0000920000087ab9 */ /* 0x000fc80000000800 */
[----:B------:R0:W-:Y:S01]  /*2dd20*/  STL [R1+0x880], R8 ;  /* 0x0008800801007387 */ /* 0x0001e20000100800 */
[----:B------:R-:W-:Y:S01]  /*2dd30*/  LOP3.LUT R51, R51, 0xffffffdf, RZ, 0xc0, !PT ;  /* 0xffffffdf33337812 */ /* 0x000fe200078ec0ff */
[----:B0-----:R-:W-:Y:S01]  /*2dd40*/  VIADD R8, R8, UR8 ;  /* 0x0000000808087c36 */ /* 0x001fe20008000000 */
[----:B------:R-:W-:Y:S02]  /*2dd50*/  ULDC UR8, c[0x0][0x248] ;  /* 0x0000920000087ab9 */ /* 0x000fe40000000800 */
[----:B------:R-:W-:Y:S02]  /*2dd60*/  @P0 LOP3.LUT R51, R51, 0x20, RZ, 0xfc, !PT ;  /* 0x0000002033330812 */ /* 0x000fe400078efcff */
[----:B------:R0:W-:Y:S01]  /*2dd70*/  STL [R1+0x884], R8 ;  /* 0x0008840801007387 */ /* 0x0001e20000100800 */
[----:B------:R-:W-:Y:S01]  /*2dd80*/  ISETP.GE.AND P0, PT, R2, UR11, PT ;  /* 0x0000000b02007c0c */ /* 0x000fe2000bf06270 */
[----:B0-----:R-:W-:Y:S01]  /*2dd90*/  VIADD R8, R8, UR8 ;  /* 0x0000000808087c36 */ /* 0x001fe20008000000 */
[----:B------:R-:W-:-:S02]  /*2dda0*/  ULDC UR8, c[0x0][0x248] ;  /* 0x0000920000087ab9 */ /* 0x000fc40000000800 */
[----:B------:R-:W-:Y:S02]  /*2ddb0*/  ISETP.LT.AND P1, PT, R5, UR28, !P0 ;  /* 0x0000001c05007c0c */ /* 0x000fe4000c721270 */
[----:B------:R-:W-:Y:S01]  /*2ddc0*/  LOP3.LUT R51, R51, 0xfffffffb, RZ, 0xc0, !PT ;  /* 0xfffffffb33337812 */ /* 0x000fe200078ec0ff */
[----:B------:R0:W-:Y:S01]  /*2ddd0*/  STL [R1+0x888], R8 ;  /* 0x0008880801007387 */ /* 0x0001e20000100800 */
[----:B------:R-:W-:Y:S01]  /*2dde0*/  VIADD R2, R3, 0xd7 ;  /* 0x000000d703027836 */ /* 0x000fe20000000000 */
[----:B------:R-:W-:Y:S01]  /*2ddf0*/  ULDC.64 UR10, c[0x0][0x228] ;  /* 0x00008a00000a7ab9 */ /* 0x000fe20000000a00 */
[----:B0-----:R-:W-:Y:S01]  /*2de00*/  VIADD R8, R8, UR8 ;  /* 0x0000000808087c36 */ /* 0x001fe20008000000 */
[----:B------:R-:W-:-:S04]  /*2de10*/  ULDC UR8, c[0x0][0x248] ;  /* 0x0000920000087ab9 */ /* 0x000fc80000000800 */
[----:B------:R0:W-:Y:S02]  /*2de20*/  STL [R1+0x88c], R8 ;  /* 0x00088c0801007387 */ /* 0x0001e40000100800 */
[----:B------:R-:W-:Y:S01]  /*2de30*/  @P1 LOP3.LUT R51, R51, 0x4, RZ, 0xfc, !PT ;  /* 0x0000000433331812 */ /* 0x000fe200078efcff */
[----:B0-----:R-:W-:Y:S01]  /*2de40*/  VIADD R8, R8, UR8 ;  /* 0x0000000808087c36 */ /* 0x001fe20008000000 */
[----:B------:R-:W-:Y:S02]  /*2de50*/  ULDC.64 UR8, c[0x0][0x228] ;  /* 0x00008a0000087ab9 */ /* 0x000fe40000000a00 */
[----:B------:R-:W-:Y:S01]  /*2de60*/  ISETP.LT.AND P0, PT, R4, UR8, !P0 ;  /* 0x0000000804007c0c */ /* 0x000fe2000c701270 */
[----:B------:R-:W-:Y:S01]  /*2de70*/  ULDC UR8, c[0x0][0x248] ;  /* 0x0000920000087ab9 */ /* 0x000fe20000000800 */
[----:B------:R-:W-:-:S11]  /*2de80*/  LOP3.LUT R51, R51, 0xfffffffd, RZ, 0xc0, !PT ;  /* 0xfffffffd33337812 */ /* 0x000fd600078ec0ff */
[----:B------:R-:W-:Y:S02]  /*2de90*/  @P0 LOP3.LUT R51, R51, 0x2, RZ, 0xfc, !PT ;  /* 0x0000000233330812 */ /* 0x000fe400078efcff */
[----:B------:R-:W-:Y:S01]  /*2dea0*/  ISETP.GE.AND P0, PT, R2, UR51, PT ;  /* 0x0000003302007c0c */ /* 0x000fe2000bf06270 */
[----:B------:R-:W-:Y:S01]  /*2deb0*/  VIADD R2, R3, 0xd6 ;  /* 0x000000d603027836 */ /* 0x000fe20000000000 */
[----:B------:R-:W-:Y:S01]  /*2dec0*/  LOP3.LUT R51, R51, 0xfffffffe, RZ, 0xc0, !PT ;  /* 0xfffffffe33337812 */ /* 0x000fe200078ec0ff */
[----:B------:R0:W-:Y:S01]  /*2ded0*/  STL [R1+0x890], R8 ;  /* 0x0008900801007387 */ /* 0x0001e20000100800 */
[----:B------:R-:W-:Y:S01]  /*2dee0*/  ISETP.LT.AND P1, PT, R5, UR26, !P0 ;  /* 0x0000001a05007c0c */ /* 0x000fe2000c721270 */
[----:B------:R-:W-:Y:S01]  /*2def0*/  ULDC.64 UR26, c[0x0][0x228] ;  /* 0x00008a00001a7ab9 */ /* 0x000fe20000000a00 */
[----:B------:R-:W-:Y:S01]  /*2df00*/  ISETP.LT.AND P0, PT, R4, UR10, !P0 ;  /* 0x0000000a04007c0c */ /* 0x000fe2000c701270 */
[----:B------:R-:W-:-:S12]  /*2df10*/  ULDC UR51, c[0x0][0x228] ;  /* 0x00008a0000337ab9 */ /* 0x000fd80000000800 */
[----:B------:R-:W-:Y:S02]  /*2df20*/  @P0 LOP3.LUT R52, R52, 0x80000000, RZ, 0xfc, !PT ;  /* 0x8000000034340812 */ /* 0x000fe400078efcff */
[----:B------:R-:W-:Y:S02]  /*2df30*/  ISETP.GE.AND P0, PT, R2, UR47, PT ;  /* 0x0000002f02007c0c */ /* 0x000fe4000bf06270 */
[----:B------:R-:W-:Y:S02]  /*2df40*/  @P1 LOP3.LUT R51, R51, 0x1, RZ, 0xfc, !PT ;  /* 0x0000000133331812 */ /* 0x000fe400078efcff */
[----:B------:R-:W-:Y:S01]  /*2df50*/  LOP3.LUT R52, R52, 0xbfffffff, RZ, 0xc0, !PT ;  /* 0xbfffffff34347812 */ /* 0x000fe200078ec0ff */
[----:B------:R-:W-:Y:S01]  /*2df60*/  VIADD R2, R3, 0xd5 ;  /* 0x000000d503027836 */ /* 0x000fe20000000000 */
[----:B------:R-:W-:Y:S01]  /*2df70*/  ISETP.LT.AND P1, PT, R5, UR20, !P0 ;  /* 0x0000001405007c0c */ /* 0x000fe2000c721270 */
[----:B0-----:R-:W-:Y:S01]  /*2df80*/  VIADD R8, R8, UR7 ;  /* 0x0000000708087c36 */ /* 0x001fe20008000000 */
[----:B------:R-:W-:Y:S01]  /*2df90*/  ISETP.LT.AND P0, PT, R4, UR24, !P0 ;  /* 0x0000001804007c0c */ /* 0x000fe2000c701270 */
[----:B------:R-:W-:Y:S01]  /*2dfa0*/  ULDC UR7, c[0x0][0x248] ;  /* 0x0000920000077ab9 */ /* 0x000fe20000000800 */
[----:B------:R-:W-:-:S09]  /*2dfb0*/  ULDC UR47, c[0x0][0x228] ;  /* 0x00008a00002f7ab9 */ /* 0x000fd20000000800 */
[----:B------:R-:W-:-:S04]  /*2dfc0*/  @P1 LOP3.LUT R52, R52, 0x40000000, RZ, 0xfc, !PT ;  /* 0x4000000034341812 */ /* 0x000fc800078efcff */
[----:B------:R-:W-:-:S04]  /*2dfd0*/  LOP3.LUT R52, R52, 0xdfffffff, RZ, 0xc0, !PT ;  /* 0xdfffffff34347812 */ /* 0x000fc800078ec0ff */
[----:B------:R-:W-:Y:S02]  /*2dfe0*/  @P0 LOP3.LUT R52, R52, 0x20000000, RZ, 0xfc, !PT ;  /* 0x2000000034340812 */ /* 0x000fe400078efcff */
[----:B------:R-:W-:Y:S02]  /*2dff0*/  ISETP.GE.AND P0, PT, R2, UR43, PT ;  /* 0x0000002b02007c0c */ /* 0x000fe4000bf06270 */
[----:B------:R-:W-:Y:S01]  /*2e000*/  LOP3.LUT R52, R52, 0xefffffff, RZ, 0xc0, !PT ;  /* 0xefffffff34347812 */ /* 0x000fe200078ec0ff */
[----:B------:R-:W-:Y:S01]  /*2e010*/  VIADD R2, R3, 0xd4 ;  /* 0x000000d403027836 */ /* 0x000fe20000000000 */
[----:B------:R-:W-:Y:S01]  /*2e020*/  ISETP.LT.AND P1, PT, R5, UR14, !P0 ;  /* 0x0000000e05007c0c */ /* 0x000fe2000c721270 */
[----:B------:R-:W-:Y:S01]  /*2e030*/  ULDC.64 UR42, c[0x0][0x228] ;  /* 0x00008a00002a7ab9 */ /* 0x000fe20000000a00 */
[----:B------:R-:W-:-:S11]  /*2e040*/  ISETP.LT.AND P0, PT, R4, UR26, !P0 ;  /* 0x0000001a04007c0c */ /* 0x000fd6000c701270 */
        /* <DEDUP_REMOVED lines=9> */
[----:B------:R-:W-:Y:S01]  /*2e0e0*/  ULDC.64 UR44, c[0x0][0x228] ;  /* 0x00008a00002c7ab9 */ /* 0x000fe20000000a00 */
[----:B------:R-:W-:-:S09]  /*2e0f0*/  ULDC UR41, c[0x0][0x228] ;  /* 0x00008a0000297ab9 */ /* 0x000fd20000000800 */
        /* <DEDUP_REMOVED lines=11> */
[----:B------:R-:W-:Y:S01]  /*2e1b0*/  ULDC.64 UR20, c[0x0][0x228] ;  /* 0x00008a0000147ab9 */ /* 0x000fe20000000a00 */
[----:B------:R-:W-:Y:S01]  /*2e1c0*/  ULDC UR39, c[0x0][0x228] ;  /* 0x00008a0000277ab9 */ /* 0x000fe20000000800 */
[----:B0-----:R-:W-:Y:S01]  /*2e1d0*/  VIADD R8, R8, UR7 ;  /* 0x0000000708087c36 */ /* 0x001fe20008000000 */
[----:B------:R-:W-:-:S07]  /*2e1e0*/  ULDC UR7, c[0x0][0x248] ;  /* 0x0000920000077ab9 */ /* 0x000fce0000000800 */
[----:B------:R-:W-:Y:S01]  /*2e1f0*/  @P1 LOP3.LUT R52, R52, 0x1000000, RZ, 0xfc, !PT ;  /* 0x0100000034341812 */ /* 0x000fe200078efcff */
[----:B------:R0:W-:Y:S03]  /*2e200*/  STL [R1+0x89c], R8 ;  /* 0x00089c0801007387 */ /* 0x0001e60000100800 */
[----:B------:R-:W-:Y:S01]  /*2e210*/  LOP3.LUT R52, R52, 0xff7fffff, RZ, 0xc0, !PT ;  /* 0xff7fffff34347812 */ /* 0x000fe200078ec0ff */
[----:B0-----:R-:W-:Y:S01]  /*2e220*/  VIADD R8, R8, UR8 ;  /* 0x0000000808087c36 */ /* 0x001fe20008000000 */
[----:B------:R-:W-:-:S04]  /*2e230*/  ULDC UR8, c[0x0][0x248] ;  /* 0x0000920000087ab9 */ /* 0x000fc80000000800 */
[----:B------:R0:W-:Y:S01]  /*2e240*/  STL [R1+0x8a0], R8 ;  /* 0x0008a00801007387 */ /* 0x0001e20000100800 */
[----:B------:R-:W-:Y:S02]  /*2e250*/  @P0 LOP3.LUT R52, R52, 0x800000, RZ, 0xfc, !PT ;  /* 0x0080000034340812 */ /* 0x000fe400078efcff */
[----:B------:R-:W-:Y:S01]  /*2e260*/  ISETP.GE.AND P0, PT, R2, UR31, PT ;  /* 0x0000001f02007c0c */ /* 0x000fe2000bf06270 */
[----:B0-----:R-:W-:-:S03]  /*2e270*/  VIADD R8, R8, UR7 ;  /* 0x0000000708087c36 */ /* 0x001fc60008000000 */
[----:B------:R-:W-:Y:S01]  /*2e280*/  ISETP.LT.AND P1, PT, R5, UR56, !P0 ;  /* 0x0000003805007c0c */ /* 0x000fe2000c721270 */
[----:B------:R-:W-:Y:S01]  /*2e290*/  ULDC UR7, c[0x0][0x248] ;  /* 0x0000920000077ab9 */ /* 0x000fe20000000800 */
[----:B------:R0:W-:Y:S01]  /*2e2a0*/  STL [R1+0x8a4], R8 ;  /* 0x0008a40801007387 */ /* 0x0001e20000100800 */
[----:B------:R-:W-:Y:S01]  /*2e2b0*/  LOP3.LUT R52, R52, 0xffbfffff, RZ, 0xc0, !PT ;  /* 0xffbfffff34347812 */ /* 0x000fe200078ec0ff */
[----:B------:R-:W-:Y:S01]  /*2e2c0*/  VIADD R2, R3, 0xd1 ;  /* 0x000000d103027836 */ /* 0x000fe20000000000 */
[----:B------:R-:W-:Y:S01]  /*2e2d0*/  ULDC UR56, c[0x0][0x228] ;  /* 0x00008a0000387ab9 */ /* 0x000fe20000000800 */
[----:B0-----:R-:W-:Y:S01]  /*2e2e0*/  VIADD R8, R8, UR8 ;  /* 0x0000000808087c36 */ /* 0x001fe20008000000 */
[----:B------:R-:W-:-:S04]  /*2e2f0*/  ULDC UR8, c[0x0][0x248] ;  /* 0x0000920000087ab9 */ /* 0x000fc80000000800 */
[----:B------:R0:W-:Y:S01]  /*2e300*/  STL [R1+0x8a8], R8 ;  /* 0x0008a80801007387 */ /* 0x0001e20000100800 */
[----:B------:R-:W-:Y:S01]  /*2e310*/  ISETP.LT.AND P0, PT, R4, UR20, !P0 ;  /* 0x0000001404007c0c */ /* 0x000fe2000c701270 */
        /* <DEDUP_REMOVED lines=8> */
[----:B------:R-:W-:Y:S02]  /*2e3a0*/  @P0 LOP3.LUT R52, R52, 0x200000, RZ, 0xfc, !PT ;  /* 0x0020000034340812 */ /* 0x000fe400078efcff */
[----:B------:R-:W-:Y:S01]  /*2e3b0*/  ISETP.GE.AND P0, PT, R2, UR9, PT ;  /* 0x0000000902007c0c */ /* 0x000fe2000bf06270 */
[----:B0-----:R-:W-:Y:S01]  /*2e3c0*/  VIADD R8, R8, UR7 ;  /* 0x0000000708087c36 */ /* 0x001fe20008000000 */
[----:B------:R-:W-:-:S04]  /*2e3d0*/  ULDC UR7, c[0x0][0x248] ;  /* 0x0000920000077ab9 */ /* 0x000fc80000000800 */
[----:B------:R0:W-:Y:S01]  /*2e3e0*/  STL [R1+0x8b4], R8 ;  /* 0x0008b40801007387 */ /* 0x0001e20000100800 */
[----:B------:R-:W-:Y:S02]  /*2e3f0*/  ISETP.LT.AND P1, PT, R5, UR55, !P0 ;  /* 0x0000003705007c0c */ /* 0x000fe4000c721270 */
[----:B------:R-:W-:Y:S01]  /*2e400*/  LOP3.LUT R52, R52, 0xffefffff, RZ, 0xc0, !PT ;  /* 0xffefffff34347812 */ /* 0x000fe200078ec0ff */
[----:B------:R-:W-:Y:S02]  /*2e410*/  VIADD R2, R3, 0xd0 ;  /* 0x000000d003027836 */ /* 0x000fe40000000000 */
[----:B0-----:R-:W-:Y:S01]  /*2e420*/  VIADD R8, R8, UR8 ;  /* 0x0000000808087c36 */ /* 0x001fe20008000000 */
[----:B------:R-:W-:Y:S01]  /*2e430*/  ULDC UR8, c[0x0][0x248] ;  /* 0x0000920000087ab9 */ /* 0x000fe20000000800 */
[----:B------:R-:W-:-:S03]  /*2e440*/  ULDC UR55, c[0x0][0x228] ;  /* 0x00008a0000377ab9 */ /* 0x000fc60000000800 */
[----:B------:R0:W-:Y:S01]  /*2e450*/  STL [R1+0x8b8], R8 ;  /* 0x0008b80801007387 */ /* 0x0001e20000100800 */
[----:B------:R-:W-:Y:S01]  /*2e460*/  ISETP.LT.AND P0, PT, R4, UR48, !P0 ;  /* 0x0000003004007c0c */ /* 0x000fe2000c701270 */
[----:B------:R-:W-:Y:S01]  /*2e470*/  ULDC UR48, c[0x0][0x228] ;  /* 0x00008a0000307ab9 */ /* 0x000fe20000000800 */
[----:B0-----:R-:W-:Y:S01]  /*2e480*/  VIADD R8, R8, UR7 ;  /* 0x0000000708087c36 */ /* 0x001fe20008000000 */
[----:B------:R-:W-:-:S04]  /*2e490*/  ULDC UR7, c[0x0][0x248] ;  /* 0x0000920000077ab9 */ /* 0x000fc80000000800 */
[----:B------:R0:W-:Y:S01]  /*2e4a0*/  STL [R1+0x8bc], R8 ;  /* 0x0008bc0801007387 */ /* 0x0001e20000100800 */
[----:B------:R-:W-:Y:S01]  /*2e4b0*/  @P1 LOP3.LUT R52, R52, 0x100000, RZ, 0xfc, !PT ;  /* 0x0010000034341812 */ /* 0x000fe200078efcff */
        /* <DEDUP_REMOVED lines=9> */
[----:B0-----:R-:W-:-:S03]  /*2e550*/  VIADD R8, R8, UR8 ;  /* 0x0000000808087c36 */ /* 0x001fc60008000000 */
[----:B------:R-:W-:Y:S01]  /*2e560*/  ISETP.LT.AND P1, PT, R5, UR55, !P0 ;  /* 0x0000003705007c0c */ /* 0x000fe2000c721270 */
[----:B------:R-:W-:Y:S01]  /*2e570*/  ULDC UR8, c[0x0][0x248] ;  /* 0x0000920000087ab9 */ /* 0x000fe20000000800 */
[----:B------:R-:W-:Y:S01]  /*2e580*/  LOP3.LUT R52, R52, 0xfffbffff, RZ, 0xc0, !PT ;  /* 0xfffbffff34347812 */ /* 0x000fe200078ec0ff */
[----:B------:R-:W-:Y:S01]  /*2e590*/  VIADD R2, R3, 0xcf ;  /* 0x000000cf03027836 */ /* 0x000fe20000000000 */
[----:B------:R0:W-:Y:S01]  /*2e5a0*/  STL [R1+0x8c8], R8 ;  /* 0x0008c80801007387 */ /* 0x0001e20000100800 */
[----:B------:R-:W-:Y:S01]  /*2e5b0*/  ULDC UR55, c[0x0][0x228] ;  /* 0x00008a0000377ab9 */ /* 0x000fe20000000800 */
[----:B------:R-:W-:Y:S01]  /*2e5c0*/  ULDC.64 UR10, c[0x0][0x228] ;  /* 0x00008a00000a7ab9 */ /* 0x000fe20000000a00 */
[----:B0-----:R-:W-:-:S06]  /*2e5d0*/  VIADD R8, R8, UR7 ;  /* 0x0000000708087c36 */ /* 0x001fcc0008000000 */
[----:B------:R-:W-:Y:S01]  /*2e5e0*/  @P1 LOP3.LUT R52, R52, 0x40000, RZ, 0xfc, !PT ;  /* 0x0004000034341812 */ /* 0x000fe200078efcff */
[----:B------:R-:W-:Y:S01]  /*2e5f0*/  ULDC UR7, c[0x0][0x248] ;  /* 0x0000920000077ab9 */ /* 0x000fe20000000800 */
[----:B------:R0:W-:Y:S02]  /*2e600*/  STL [R1+0x8cc], R8 ;  /* 0x0008cc0801007387 */ /* 0x0001e40000100800 */
[----:B0-----:R-:W-:Y:S01]  /*2e610*/  VIADD R8, R8, UR8 ;  /* 0x0000000808087c36 */ /* 0x001fe20008000000 */
[----:B------:R-:W-:Y:S02]  /*2e620*/  ULDC.64 UR8, c[0x0][0x228] ;  /* 0x00008a0000087ab9 */ /* 0x000fe40000000a00 */
[----:B------:R-:W-:Y:S01]  /*2e630*/  ISETP.LT.AND P0, PT, R4, UR8, !P0 ;  /* 0x0000000804007c0c */ /* 0x000fe2000c701270 */
[----:B------:R-:W-:Y:S01]  /*2e640*/  ULDC UR8, c[0x0][0x248] ;  /* 0x0000920000087ab9 */ /* 0x000fe20000000800 */
[----:B------:R-:W-:-:S11]  /*2e650*/  LOP3.LUT R52, R52, 0xfffdffff, RZ, 0xc0, !PT ;  /* 0xfffdffff34347812 */ /* 0x000fd600078ec0ff */
[----:B------:R-:W-:Y:S02]  /*2e660*/  @P0 LOP3.LUT R52, R52, 0x20000, RZ, 0xfc, !PT ;  /* 0x0002000034340812 */ /* 0x000fe400078efcff */
[----:B------:R-:W-:Y:S02]  /*2e670*/  ISETP.GE.AND P0, PT, R2, UR25, PT ;  /* 0x0000001902007c0c */ /* 0x000fe4000bf06270 */
[----:B------:R-:W-:Y:S01]  /*2e680*/  LOP3.LUT R52, R52, 0xfffeffff, RZ, 0xc0, !PT ;  /* 0xfffeffff34347812 */ /* 0x000fe200078ec0ff */
[----:B------:R-:W-:Y:S01]  /*2e690*/  VIADD R2, R3, 0xce ;  /* 0x000000ce03027836 */ /* 0x000fe20000000000 */
[----:B------:R-:W-:Y:S01]  /*2e6a0*/  ISETP.LT.AND P1, PT, R5, UR55, !P0 ;  /* 0x0000003705007c0c */ /* 0x000fe2000c721270 */
[----:B------:R-:W-:Y:S01]  /*2e6b0*/  ULDC UR55, c[0x0][0x228] ;  /* 0x00008a0000377ab9 */ /* 0x000fe20000000800 */
[----:B------:R-:W-:Y:S01]  /*2e6c0*/  ISETP.LT.AND P0, PT, R4, UR10, !P0 ;  /* 0x0000000a04007c0c */ /* 0x000fe2000c701270 */
[----:B------:R-:W-:-:S10]  /*2e6d0*/  ULDC.64 UR24, c[0x0][0x228] ;  /* 0x00008a0000187ab9 */ /* 0x000fd40000000a00 */
[----:B------:R-:W-:-:S04]  /*2e6e0*/  @P1 LOP3.LUT R52, R52, 0x10000, RZ, 0xfc, !PT ;  /* 0x0001000034341812 */ /* 0x000fc800078efcff */
[----:B------:R-:W-:-:S04]  /*2e6f0*/  LOP3.LUT R52, R52, 0xffff7fff, RZ, 0xc0, !PT ;  /* 0xffff7fff34347812 */ /* 0x000fc800078ec0ff */
        /* <DEDUP_REMOVED lines=24> */
[----:B------:R-:W-:Y:S01]  /*2e880*/  LOP3.LUT R52, R52, 0xfffffbff, RZ, 0xc0, !PT ;  /* 0xfffffbff34347812 */ /* 0x000fe200078ec0ff */
[----:B------:R-:W-:Y:S01]  /*2e890*/  ULDC UR7, c[0x0][0x248] ;  /* 0x0000920000077ab9 */ /* 0x000fe20000000800 */
[----:B------:R-:W-:Y:S01]  /*2e8a0*/  ISETP.LT.AND P1, PT, R5, UR5, !P0 ;  /* 0x0000000505007c0c */ /* 0x000fe2000c721270 */
[----:B------:R-:W-:Y:S01]  /*2e8b0*/  VIADD R2, R3, 0xcb ;  /* 0x000000cb03027836 */ /* 0x000fe20000000000 */
[----:B------:R-:W-:Y:S01]  /*2e8c0*/  ISETP.LT.AND P0, PT, R4, UR42, !P0 ;  /* 0x0000002a04007c0c */ /* 0x000fe2000c701270 */
[----:B------:R0:W-:Y:S01]  /*2e8d0*/  STL [R1+0x8d4], R8 ;  /* 0x0008d40801007387 */ /* 0x0001e20000100800 */
[----:B------:R-:W-:Y:S01]  /*2e8e0*/  ULDC.64 UR44, c[0x0][0x228] ;  /* 0x00008a00002c7ab9 */ /* 0x000fe20000000a00 */
[----:B------:R-:W-:Y:S01]  /*2e8f0*/  ULDC UR5, c[0x0][0x248] ;  /* 0x0000920000057ab9 */ /* 0x000fe20000000800 */
[----:B------:R-:W-:Y:S01]  /*2e900*/  ULDC UR42, c[0x0][0x228] ;  /* 0x00008a00002a7ab9 */ /* 0x000fe20000000800 */
[----:B0-----:R-:W-:-:S06]  /*2e910*/  VIADD R8, R8, UR8 ;  /* 0x0000000808087c36 */ /* 0x001fcc0008000000 */
[----:B------:R-:W-:Y:S01]  /*2e920*/  @P1 LOP3.LUT R52, R52, 0x400, RZ, 0xfc, !PT ;  /* 0x0000040034341812 */ /* 0x000fe200078efcff */
[----:B------:R-:W-:Y:S01]  /*2e930*/  ULDC UR8, c[0x0][0x248] ;  /* 0x0000920000087ab9 */ /* 0x000fe20000000800 */
[----:B------:R0:W-:Y:S02]  /*2e940*/  STL [R1+0x8d8], R8 ;  /* 0x0008d80801007387 */ /* 0x0001e40000100800 */
[----:B------:R-:W-:-:S04]  /*2e950*/  LOP3.LUT R52, R52, 0xfffffdff, RZ, 0xc0, !PT ;  /* 0xfffffdff34347812 */ /* 0x000fc800078ec0ff */
        /* <DEDUP_REMOVED lines=8> */
[----:B------:R-:W-:Y:S01]  /*2e9e0*/  ULDC.64 UR20, c[0x0][0x228] ;  /* 0x00008a0000147ab9 */ /* 0x000fe20000000a00 */
[----:B0-----:R-:W-:Y:S01]  /*2e9f0*/  VIADD R8, R8, UR8 ;  /* 0x0000000808087c36 */ /* 0x001fe20008000000 */
[----:B------:R-:W-:Y:S01]  /*2ea00*/  ULDC UR8, c[0x0][0x248] ;  /* 0x0000920000087ab9 */ /* 0x000fe20000000800 */
[----:B------:R-:W-:-:S03]  /*2ea10*/  ULDC.64 UR18, c[0x0][0x228] ;  /* 0x00008a0000127ab9 */ /* 0x000fc60000000a00 */
[----:B------:R0:W-:Y:S01]  /*2ea20*/  STL [R1+0x8e0], R8 ;  /* 0x0008e00801007387 */ /* 0x0001e20000100800 */
[----:B------:R-:W-:Y:S01]  /*2ea30*/  ISETP.LT.AND P0, PT, R4, UR44, !P0 ;  /* 0x0000002c04007c0c */ /* 0x000fe2000c701270 */
        /* <DEDUP_REMOVED lines=19> */
[----:B0-----:R-:W-:-:S05]  /*2eb70*/  VIADD R8, R8, UR8 ;  /* 0x0000000808087c36 */ /* 0x001fca0008000000 */
[----:B------:R0:W-:Y:S01]  /*2eb80*/  STL [R1+0x8f0], R8 ;  /* 0x0008f00801007387 */ /* 0x0001e20000100800 */
[----:B------:R-:W-:Y:S01]  /*2eb90*/  ISETP.LT.AND P0, PT, R4, UR18, !P0 ;  /* 0x0000001204007c0c */ /* 0x000fe2000c701270 */
        /* <DEDUP_REMOVED lines=18> */
[----:B------:R-:W-:Y:S01]  /*2ecc0*/  ULDC.64 UR8, c[0x0][0x228] ;  /* 0x00008a0000087ab9 */ /* 0x000fe20000000a00 */
        /* <DEDUP_REMOVED lines=15> */
[----:B------:R-:W-:Y:S01]  /*2edc0*/  ULDC.64 UR10, c[0x0][0x228] ;  /* 0x00008a00000a7ab9 */ /* 0x000fe20000000a00 */
[----:B------:R-:W-:Y:S01]  /*2edd0*/  ISETP.LT.AND P0, PT, R4, UR8, !P0 ;  /* 0x0000000804007c0c */ /* 0x000fe2000c701270 */
[----:B------:R-:W-:Y:S01]  /*2ede0*/  ULDC.64 UR22, c[0x0][0x228] ;  /* 0x00008a0000167ab9 */ /* 0x000fe20000000a00 */
[----:B------:R0:W-:Y:S01]  /*2edf0*/  STL [R1+0x908], R8 ;  /* 0x0009080801007387 */ /* 0x0001e20000100800 */
[----:B------:R-:W-:-:S08]  /*2ee00*/  ULDC UR8, c[0x0][0x248] ;  /* 0x0000920000087ab9 */ /* 0x000fd00000000800 */
[----:B------:R-:W-:-:S04]  /*2ee10*/  @P1 LOP3.LUT R52, R52, 0x4, RZ, 0xfc, !PT ;  /* 0x0000000434341812 */ /* 0x000fc800078efcff */
[----:B------:R-:W-:-:S04]  /*2ee20*/  LOP3.LUT R52, R52, 0xfffffffd, RZ, 0xc0, !PT ;  /* 0xfffffffd34347812 */ /* 0x000fc800078ec0ff */
[----:B------:R-:W-:Y:S02]  /*2ee30*/  @P0 LOP3.LUT R52, R52, 0x2, RZ, 0xfc, !PT ;  /* 0x0000000234340812 */ /* 0x000fe400078efcff */
[----:B------:R-:W-:Y:S01]  /*2ee40*/  ISETP.GE.AND P0, PT, R2, UR25, PT ;  /* 0x0000001902007c0c */ /* 0x000fe2000bf06270 */
[----:B------:R-:W-:Y:S01]  /*2ee50*/  VIADD R2, R3, 0xc6 ;  /* 0x000000c603027836 */ /* 0x000fe20000000000 */
[----:B------:R-:W-:Y:S01]  /*2ee60*/  LOP3.LUT R52, R52, 0xfffffffe, RZ, 0xc0, !PT ;  /* 0xfffffffe34347812 */ /* 0x000fe200078ec0ff */
[----:B0-----:R-:W-:Y:S01]  /*2ee70*/  VIADD R8, R8, UR5 ;  /* 0x0000000508087c36 */ /* 0x001fe20008000000 */
[----:B------:R-:W-:Y:S01]  /*2ee80*/  ISETP.LT.AND P1, PT, R5, UR30, !P0 ;  /* 0x0000001e05007c0c */ /* 0x000fe2000c721270 */
[----:B------:R-:W-:Y:S01]  /*2ee90*/  ULDC UR5, c[0x0][0x248] ;  /* 0x0000920000057ab9 */ /* 0x000fe20000000800 */
[----:B------:R-:W-:Y:S01]  /*2eea0*/  ISETP.LT.AND P0, PT, R4, UR10, !P0 ;  /* 0x0000000a04007c0c */ /* 0x000fe2000c701270 */
[----:B------:R-:W-:Y:S01]  /*2eeb0*/  ULDC.64 UR24, c[0x0][0x228] ;  /* 0x00008a0000187ab9 */ /* 0x000fe20000000a00 */
[----:B------:R0:W-:Y:S01]  /*2eec0*/  STL [R1+0x90c], R8 ;  /* 0x00090c0801007387 */ /* 0x0001e20000100800 */
[----:B------:R-:W-:Y:S01]  /*2eed0*/  ULDC UR10, c[0x0][0x248] ;  /* 0x00009200000a7ab9 */ /* 0x000fe20000000800 */
[----:B------:R-:W-:-:S09]  /*2eee0*/  ULDC.64 UR30, c[0x0][0x228] ;  /* 0x00008a00001e7ab9 */ /* 0x000fd20000000a00 */
        /* <DEDUP_REMOVED lines=9> */
[----:B------:R-:W-:Y:S01]  /*2ef80*/  ULDC UR12, c[0x0][0x248] ;  /* 0x00009200000c7ab9 */ /* 0x000fe20000000800 */
[----:B------:R-:W-:Y:S01]  /*2ef90*/  ULDC.64 UR26, c[0x0][0x228] ;  /* 0x00008a00001a7ab9 */ /* 0x000fe20000000a00 */
[----:B------:R-:W-:-:S07]  /*2efa0*/  ULDC.64 UR28, c[0x0][0x228] ;  /* 0x00008a00001c7ab9 */ /* 0x000fce0000000a00 */
        /* <DEDUP_REMOVED lines=8> */
[----:B------:R-:W-:Y:S01]  /*2f030*/  ISETP.LT.AND P0, PT, R4, UR20, !P0 ;  /* 0x0000001404007c0c */ /* 0x000fe2000c701270 */
[----:B------:R0:W-:Y:S01]  /*2f040*/  STL [R1+0x914], R8 ;  /* 0x0009140801007387 */ /* 0x0001e20000100800 */
        /* <DEDUP_REMOVED lines=22> */
[----:B------:R-:W-:-:S10]  /*2f1b0*/  ULDC.64 UR18, c[0x0][0x228] ;  /* 0x00008a0000127ab9 */ /* 0x000fd40000000a00 */
        /* <DEDUP_REMOVED lines=9> */
[----:B------:R0:W-:Y:S01]  /*2f250*/  STL [R1+0x91c], R8 ;  /* 0x00091c0801007387 */ /* 0x0001e20000100800 */
[----:B------:R-:W-:Y:S01]  /*2f260*/  ISETP.LT.AND P0, PT, R4, UR18, !P0 ;  /* 0x0000001204007c0c */ /* 0x000fe2000c701270 */
[----:B------:R-:W-:Y:S01]  /*2f270*/  ULDC.64 UR32, c[0x0][0x228] ;  /* 0x00008a0000207ab9 */ /* 0x000fe20000000a00 */
[----:B------:R-:W-:Y:S01]  /*2f280*/  ULDC UR18, c[0x0][0x248] ;  /* 0x0000920000127ab9 */ /* 0x000fe20000000800 */
[----:B------:R-:W-:Y:S01]  /*2f290*/  ULDC UR7, c[0x0][0x228] ;  /* 0x00008a0000077ab9 */ /* 0x000fe20000000800 */
[----:B0-----:R-:W-:-:S06]  /*2f2a0*/  VIADD R8, R8, UR5 ;  /* 0x0000000508087c36 */ /* 0x001fcc0008000000 */
        /* <DEDUP_REMOVED lines=16> */
[----:B------:R-:W-:Y:S01]  /*2f3b0*/  ULDC.64 UR14, c[0x0][0x228] ;  /* 0x00008a00000e7ab9 */ /* 0x000fe20000000a00 */
[----:B------:R-:W-:Y:S01]  /*2f3c0*/  ULDC UR9, c[0x0][0x228] ;  /* 0x00008a0000097ab9 */ /* 0x000fe20000000800 */
[----:B0-----:R-:W-:-:S05]  /*2f3d0*/  VIADD R8, R8, UR5 ;  /* 0x0000000508087c36 */ /* 0x001fca0008000000 */
[----:B------:R-:W-:Y:S01]  /*2f3e0*/  @P1 LOP3.LUT R53, R53, 0x100000, RZ, 0xfc, !PT ;  /* 0x0010000035351812 */ /* 0x000fe200078efcff */
[----:B------:R-:W-:Y:S01]  /*2f3f0*/  ULDC UR5, c[0x0][0x228] ;  /* 0x00008a0000057ab9 */ /* 0x000fe20000000800 */
        /* <DEDUP_REMOVED lines=17> */
[----:B0-----:R-:W-:Y:S01]  /*2f510*/  VIADD R8, R8, UR8 ;  /* 0x0000000808087c36 */ /* 0x001fe20008000000 */
[----:B------:R-:W-:Y:S01]  /*2f520*/  ISETP.LT.AND P0, PT, R4, UR14, !P0 ;  /* 0x0000000e04007c0c */ /* 0x000fe2000c701270 */
[----:B------:R-:W-:Y:S01]  /*2f530*/  ULDC UR14, c[0x0][0x248] ;  /* 0x00009200000e7ab9 */ /* 0x000fe20000000800 */
[----:B------:R-:W-:-:S02]  /*2f540*/  ULDC UR8, c[0x0][0x228] ;  /* 0x00008a0000087ab9 */ /* 0x000fc40000000800 */
[----:B------:R0:W-:Y:S02]  /*2f550*/  STL [R1+0x93c], R8 ;  /* 0x00093c0801007387 */ /* 0x0001e40000100800 */
        /* <DEDUP_REMOVED lines=17> */
[----:B------:R-:W-:Y:S01]  /*2f670*/  ISETP.LT.AND P0, PT, R4, UR26, !P0 ;  /* 0x0000001a04007c0c */ /* 0x000fe2000c701270 */
[----:B------:R-:W-:Y:S01]  /*2f680*/  ULDC UR12, c[0x0][0x248] ;  /* 0x00009200000c7ab9 */ /* 0x000fe20000000800 */
[----:B------:R-:W-:Y:S02]  /*2f690*/  ULDC.64 UR34, c[0x0][0x228] ;  /* 0x00008a0000227ab9 */ /* 0x000fe40000000a00 */
        /* <DEDUP_REMOVED lines=18> */
[----:B------:R-:W-:Y:S01]  /*2f7c0*/  ULDC UR40, c[0x0][0x228] ;  /* 0x00008a0000287ab9 */ /* 0x000fe20000000800 */
[----:B0-----:R-:W-:Y:S01]  /*2f7d0*/  VIADD R8, R8, UR11 ;  /* 0x0000000b08087c36 */ /* 0x001fe20008000000 */
[----:B------:R-:W-:-:S04]  /*2f7e0*/  ULDC UR11, c[0x0][0x228] ;  /* 0x00008a00000b7ab9 */ /* 0x000fc80000000800 */
[----:B------:R0:W-:Y:S02]  /*2f7f0*/  STL [R1+0x95c], R8 ;  /* 0x00095c0801007387 */ /* 0x0001e40000100800 */
[----:B0-----:R-:W-:Y:S01]  /*2f800*/  VIADD R8, R8, UR12 ;  /* 0x0000000c08087c36 */ /* 0x001fe20008000000 */
[----:B------:R-:W-:-:S04]  /*2f810*/  ULDC UR12, c[0x0][0x248] ;  /* 0x00009200000c7ab9 */ /* 0x000fc80000000800 */
[----:B------:R0:W-:Y:S01]  /*2f820*/  STL [R1+0x960], R8 ;  /* 0x0009600801007387 */ /* 0x0001e20000100800 */
[----:B------:R-:W-:Y:S01]  /*2f830*/  @P1 LOP3.LUT R53, R53, 0x4000, RZ, 0xfc, !PT ;  /* 0x0000400035351812 */ /* 0x000fe200078efcff */
[----:B0-----:R-:W-:Y:S01]  /*2f840*/  VIADD R8, R8, UR12 ;  /* 0x0000000c08087c36 */ /* 0x001fe20008000000 */
[----:B------:R-:W-:Y:S02]  /*2f850*/  ULDC.64 UR12, c[0x0][0x228] ;  /* 0x00008a00000c7ab9 */ /* 0x000fe40000000a00 */
[----:B------:R-:W-:Y:S01]  /*2f860*/  ISETP.LT.AND P0, PT, R4, UR12, !P0 ;  /* 0x0000000c04007c0c */ /* 0x000fe2000c701270 */
[----:B------:R-:W-:Y:S01]  /*2f870*/  ULDC UR12, c[0x0][0x228] ;  /* 0x00008a00000c7ab9 */ /* 0x000fe20000000800 */
[----:B------:R-:W-:-:S11]  /*2f880*/  LOP3.LUT R53, R53, 0xffffdfff, RZ, 0xc0, !PT ;  /* 0xffffdfff35357812 */ /* 0x000fd600078ec0ff */
[----:B------:R-:W-:Y:S02]  /*2f890*/  @P0 LOP3.LUT R53, R53, 0x2000, RZ, 0xfc, !PT ;  /* 0x0000200035350812 */ /* 0x000fe400078efcff */
[----:B------:R-:W-:-:S04]  /*2f8a0*/  ISETP.GE.AND P0, PT, R2, UR17, PT ;  /* 0x0000001102007c0c */ /* 0x000fc8000bf06270 */
[----:B------:R-:W-:Y:S02]  /*2f8b0*/  ISETP.LT.AND P1, PT, R5, UR37, !P0 ;  /* 0x0000002505007c0c */ /* 0x000fe4000c721270 */
[----:B------:R-:W-:Y:S01]  /*2f8c0*/  LOP3.LUT R53, R53, 0xffffefff, RZ, 0xc0, !PT ;  /* 0xffffefff35357812 */ /* 0x000fe200078ec0ff */
[----:B------:R0:W-:Y:S01]  /*2f8d0*/  STL [R1+0x964], R8 ;  /* 0x0009640801007387 */ /* 0x0001e20000100800 */
[----:B------:R-:W-:Y:S01]  /*2f8e0*/  ISETP.LT.AND P0, PT, R4, UR20, !P0 ;  /* 0x0000001404007c0c */ /* 0x000fe2000c701270 */
[----:B------:R-:W-:Y:S01]  /*2f8f0*/  VIADD R2, R3, 0xbc ;  /* 0x000000bc03027836 */ /* 0x000fe20000000000 */
[----:B------:R-:W-:Y:S01]  /*2f900*/  ULDC UR20, c[0x0][0x248] ;  /* 0x0000920000147ab9 */ /* 0x000fe20000000800 */
[----:B------:R-:W-:Y:S01]  /*2f910*/  ULDC.64 UR36, c[0x0][0x228] ;  /* 0x00008a0000247ab9 */ /* 0x000fe20000000a00 */
[----:B0-----:R-:W-:-:S05]  /*2f920*/  VIADD R8, R8, UR14 ;  /* 0x0000000e08087c36 */ /* 0x001fca0008000000 */
[----:B------:R-:W-:Y:S01]  /*2f930*/  @P1 LOP3.LUT R53, R53, 0x1000, RZ, 0xfc, !PT ;  /* 0x0000100035351812 */ /* 0x000fe200078efcff */
[----:B------:R-:W-:-:S03]  /*2f940*/  ULDC UR14, c[0x0][0x248] ;  /* 0x00009200000e7ab9 */ /* 0x000fc60000000800 */
[----:B------:R-:W-:Y:S01]  /*2f950*/  LOP3.LUT R53, R53, 0xfffff7ff, RZ, 0xc0, !PT ;  /* 0xfffff7ff35357812 */ /* 0x000fe200078ec0ff */
[----:B------:R0:W-:Y:S03]  /*2f960*/  STL [R1+0x968], R8 ;  /* 0x0009680801007387 */ /* 0x0001e60000100800 */
        /* <DEDUP_REMOVED lines=37> */
[----:B0-----:R-:W-:Y:S01]  /*2fbc0*/  VIADD R8, R8, UR18 ;  /* 0x0000001208087c36 */ /* 0x001fe20008000000 */
        /* <DEDUP_REMOVED lines=29> */
[----:B------:R-:W-:Y:S01]  /*2fda0*/  ISETP.GE.AND P0, PT, R2, UR13, PT ;  /* 0x0000000d02007c0c */ /* 0x000fe2000bf06270 */
[----:B------:R-:W-:Y:S01]  /*2fdb0*/  VIADD R2, R3, 0xb6 ;  /* 0x000000b603027836 */ /* 0x000fe20000000000 */
[----:B------:R-:W-:Y:S01]  /*2fdc0*/  LOP3.LUT R53, R53, 0xfffffffe, RZ, 0xc0, !PT ;  /* 0xfffffffe35357812 */ /* 0x000fe200078ec0ff */
[----:B------:R0:W-:Y:S01]  /*2fdd0*/  STL [R1+0x97c], R8 ;  /* 0x00097c0801007387 */ /* 0x0001e20000100800 */
[----:B------:R-:W-:Y:S01]  /*2fde0*/  ISETP.LT.AND P1, PT, R5, UR54, !P0 ;  /* 0x0000003605007c0c */ /* 0x000fe2000c721270 */
[----:B------:R-:W-:Y:S01]  /*2fdf0*/  ULDC UR13, c[0x0][0x228] ;  /* 0x00008a00000d7ab9 */ /* 0x000fe20000000800 */
        /* <DEDUP_REMOVED lines=22> */
[----:B0-----:R-:W-:Y:S01]  /*2ff60*/  VIADD R8, R8, UR19 ;  /* 0x0000001308087c36 */ /* 0x001fe20008000000 */
[----:B------:R-:W-:Y:S01]  /*2ff70*/  ISETP.LT.AND P0, PT, R4, UR34, !P0 ;  /* 0x0000002204007c0c */ /* 0x000fe2000c701270 */
[----:B------:R-:W-:Y:S01]  /*2ff80*/  ULDC UR19, c[0x0][0x228] ;  /* 0x00008a0000137ab9 */ /* 0x000fe20000000800 */
[----:B------:R-:W-:-:S02]  /*2ff90*/  ULDC UR57, c[0x0][0x228] ;  /* 0x00008a0000397ab9 */ /* 0x000fc40000000800 */
[----:B------:R0:W-:Y:S06]  /*2ffa0*/  STL [R1+0x984], R8 ;  /* 0x0009840801007387 */ /* 0x0001ec0000100800 */
        /* <DEDUP_REMOVED lines=63> */
[----:B------:R-:W-:Y:S02]  /*303a0*/  ULDC UR48, c[0x0][0x228] ;  /* 0x00008a0000307ab9 */ /* 0x000fe40000000800 */
[----:B------:R0:W-:Y:S02]  /*303b0*/  STL [R1+0x9b4], R8 ;  /* 0x0009b40801007387 */ /* 0x0001e40000100800 */
        /* <DEDUP_REMOVED lines=68> */
[----:B------:R-:W-:-:S09]  /*30800*/  ULDC.64 UR36, c[0x0][0x228] ;  /* 0x00008a0000247ab9 */ /* 0x000fd20000000a00 */
[----:B------:R-:W-:Y:S01]  /*30810*/  @P1 LOP3.LUT R54, R54, 0x1000, RZ, 0xfc, !PT ;  /* 0x0000100036361812 */ /* 0x000fe200078efcff */
[----:B0-----:R-:W-:Y:S01]  /*30820*/  VIADD R8, R8, UR23 ;  /* 0x0000001708087c36 */ /* 0x001fe20008000000 */
[----:B------:R-:W-:Y:S02]  /*30830*/  ULDC UR23, c[0x0][0x248] ;  /* 0x0000920000177ab9 */ /* 0x000fe40000000800 */
        /* <DEDUP_REMOVED lines=8> */
[----:B------:R-:W-:Y:S01]  /*308c0*/  ULDC.64 UR38, c[0x0][0x228] ;  /* 0x00008a0000267ab9 */ /* 0x000fe20000000a00 */
[----:B0-----:R-:W-:Y:S01]  /*308d0*/  VIADD R8, R8, UR24 ;  /* 0x0000001808087c36 */ /* 0x001fe20008000000 */
[----:B------:R-:W-:Y:S01]  /*308e0*/  ISETP.LT.AND P0, PT, R4, UR36, !P0 ;  /* 0x0000002404007c0c */ /* 0x000fe2000c701270 */
[----:B------:R-:W-:-:S03]  /*308f0*/  ULDC UR24, c[0x0][0x248] ;  /* 0x0000920000187ab9 */ /* 0x000fc60000000800 */
[----:B------:R0:W-:Y:S05]  /*30900*/  STL [R1+0x9d4], R8 ;  /* 0x0009d40801007387 */ /* 0x0001ea0000100800 */
[----:B------:R-:W-:Y:S01]  /*30910*/  @P1 LOP3.LUT R54, R54, 0x400, RZ, 0xfc, !PT ;  /* 0x0000040036361812 */ /* 0x000fe200078efcff */
        /* <DEDUP_REMOVED lines=83> */
[----:B------:R-:W-:Y:S01]  /*30e50*/  ISETP.GE.AND P0, PT, R2, UR33, PT ;  /* 0x0000002102007c0c */ /* 0x000fe2000bf06270 */
[----:B------:R-:W-:Y:S01]  /*30e60*/  VIADD R2, R3, 0xa6 ;  /* 0x000000a603027836 */ /* 0x000fe20000000000 */
[----:B------:R-:W-:Y:S01]  /*30e70*/  LOP3.LUT R54, R54, 0xfffffffe, RZ, 0xc0, !PT ;  /* 0xfffffffe36367812 */ /* 0x000fe200078ec0ff */
[----:B------:R-:W-:Y:S01]  /*30e80*/  ULDC.64 UR32, c[0x0][0x228] ;  /* 0x00008a0000207ab9 */ /* 0x000fe20000000a00 */
[----:B------:R-:W-:Y:S01]  /*30e90*/  ISETP.LT.AND P1, PT, R5, UR43, !P0 ;  /* 0x0000002b05007c0c */ /* 0x000fe2000c721270 */
[----:B------:R-:W-:Y:S01]  /*30ea0*/  ULDC UR43, c[0x0][0x228] ;  /* 0x00008a00002b7ab9 */ /* 0x000fe20000000800 */
[----:B------:R-:W-:-:S13]  /*30eb0*/  ISETP.LT.AND P0, PT, R4, UR26, !P0 ;  /* 0x0000001a04007c0c */ /* 0x000fda000c701270 */
[----:B------:R-:W-:Y:S02]  /*30ec0*/  @P0 LOP3.LUT R55, R55, 0x80000000, RZ, 0xfc, !PT ;  /* 0x8000000037370812 */ /* 0x000fe400078efcff */
[----:B------:R-:W-:Y:S02]  /*30ed0*/  ISETP.GE.AND P0, PT, R2, UR35, PT ;  /* 0x0000002302007c0c */ /* 0x000fe4000bf06270 */
[----:B------:R-:W-:Y:S02]  /*30ee0*/  @P1 LOP3.LUT R54, R54, 0x1, RZ, 0xfc, !PT ;  /* 0x0000000136361812 */ /* 0x000fe400078efcff */
        /* <DEDUP_REMOVED lines=95> */
[----:B------:R-:W-:Y:S01]  /*314e0*/  ULDC.64 UR30, c[0x0][0x228] ;  /* 0x00008a00001e7ab9 */ /* 0x000fe20000000a00 */
[----:B------:R-:W-:Y:S01]  /*314f0*/  ULDC UR60, c[0x0][0x228] ;  /* 0x00008a00003c7ab9 */ /* 0x000fe20000000800 */
        /* <DEDUP_REMOVED lines=50> */
[----:B------:R-:W-:Y:S01]  /*31820*/  ULDC.64 UR36, c[0x0][0x228] ;  /* 0x00008a0000247ab9 */ /* 0x000fe20000000a00 */
        /* <DEDUP_REMOVED lines=10> */
[----:B------:R-:W-:Y:S01]  /*318d0*/  ULDC.64 UR38, c[0x0][0x228] ;  /* 0x00008a0000267ab9 */ /* 0x000fe20000000a00 */
[----:B------:R-:W-:Y:S01]  /*318e0*/  ISETP.LT.AND P0, PT, R4, UR36, !P0 ;  /* 0x0000002404007c0c */ /* 0x000fe2000c701270 */
[----:B------:R-:W-:Y:S01]  /*318f0*/  ULDC UR36, c[0x0][0x228] ;  /* 0x00008a0000247ab9 */ /* 0x000fe20000000800 */
[----:B------:R-:W-:Y:S01]  /*31900*/  ULDC UR47, c[0x0][0x228] ;  /* 0x00008a00002f7ab9 */ /* 0x000fe20000000800 */
[----:B0-----:R-:W-:Y:S01]  /*31910*/  VIADD R8, R8, UR23 ;  /* 0x0000001708087c36 */ /* 0x001fe20008000000 */
[----:B------:R-:W-:-:S04]  /*31920*/  ULDC UR23, c[0x0][0x248] ;  /* 0x0000920000177ab9 */ /* 0x000fc80000000800 */
[----:B------:R0:W-:Y:S03]  /*31930*/  STL [R1+0xa58], R8 ;  /* 0x000a580801007387 */ /* 0x0001e60000100800 */
[----:B------:R-:W-:Y:S01]  /*31940*/  @P1 LOP3.LUT R55, R55, 0x400, RZ, 0xfc, !PT ;  /* 0x0000040037371812 */ /* 0x000fe200078efcff */
[----:B0-----:R-:W-:-:S03]  /*31950*/  VIADD R8, R8, UR24 ;  /* 0x0000001808087c36 */ /* 0x001fc60008000000 */
[----:B------:R-:W-:Y:S01]  /*31960*/  LOP3.LUT R55, R55, 0xfffffdff, RZ, 0xc0, !PT ;  /* 0xfffffdff37377812 */ /* 0x000fe200078ec0ff */
[----:B------:R-:W-:Y:S01]  /*31970*/  ULDC UR24, c[0x0][0x248] ;  /* 0x0000920000187ab9 */ /* 0x000fe20000000800 */
[----:B------:R0:W-:Y:S02]  /*31980*/  STL [R1+0xa5c], R8 ;  /* 0x000a5c0801007387 */ /* 0x0001e40000100800 */
        /* <DEDUP_REMOVED lines=83> */
[----:B------:R-:W-:Y:S01]  /*31ec0*/  ULDC.64 UR32, c[0x0][0x228] ;  /* 0x00008a0000207ab9 */ /* 0x000fe20000000a00 */
[----:B------:R-:W-:Y:S01]  /*31ed0*/  ISETP.LT.AND P0, PT, R4, UR26, !P0 ;  /* 0x0000001a04007c0c */ /* 0x000fe2000c701270 */
[----:B------:R-:W-:Y:S01]  /*31ee0*/  ULDC UR23, c[0x0][0x248] ;  /* 0x0000920000177ab9 */ /* 0x000fe20000000800 */
[----:B------:R0:W-:Y:S01]  /*31ef0*/  STL [R1+0xa90], R8 ;  /* 0x000a900801007387 */ /* 0x0001e20000100800 */
[----:B------:R-:W-:-:S10]  /*31f00*/  ULDC UR6, c[0x0][0x248] ;  /* 0x0000920000067ab9 */ /* 0x000fd40000000800 */
[----:B------:R-:W-:Y:S02]  /*31f10*/  @P0 LOP3.LUT R56, R56, 0x80000000, RZ, 0xfc, !PT ;  /* 0x8000000038380812 */ /* 0x000fe400078efcff */
[----:B------:R-:W-:Y:S02]  /*31f20*/  ISETP.GE.AND P0, PT, R2, UR35, PT ;  /* 0x0000002302007c0c */ /* 0x000fe4000bf06270 */
[----:B------:R-:W-:Y:S01]  /*31f30*/  @P1 LOP3.LUT R55, R55, 0x1, RZ, 0xfc, !PT ;  /* 0x0000000137371812 */ /* 0x000fe200078efcff */
[----:B0-----:R-:W-:Y:S01]  /*31f40*/  VIADD R8, R8, UR24 ;  /* 0x0000001808087c36 */ /* 0x001fe20008000000 */
[----:B------:R-:W-:Y:S02]  /*31f50*/  ISETP.LT.AND P1, PT, R5, UR8, !P0 ;  /* 0x0000000805007c0c */ /* 0x000fe4000c721270 */
[----:B------:R-:W-:Y:S01]  /*31f60*/  LOP3.LUT R56, R56, 0xbfffffff, RZ, 0xc0, !PT ;  /* 0xbfffffff38387812 */ /* 0x000fe200078ec0ff */
[----:B------:R-:W-:Y:S01]  /*31f70*/  VIADD R2, R3, 0x95 ;  /* 0x0000009503027836 */ /* 0x000fe20000000000 */
[----:B------:R-:W-:Y:S01]  /*31f80*/  ISETP.LT.AND P0, PT, R4, UR32, !P0 ;  /* 0x0000002004007c0c */ /* 0x000fe2000c701270 */
[----:B------:R0:W-:Y:S01]  /*31f90*/  STL [R1+0xa94], R8 ;  /* 0x000a940801007387 */ /* 0x0001e20000100800 */
[----:B------:R-:W-:-:S07]  /*31fa0*/  ULDC.64 UR34, c[0x0][0x228] ;  /* 0x00008a0000227ab9 */ /* 0x000fce0000000a00 */
[----:B------:R-:W-:Y:S01]  /*31fb0*/  @P1 LOP3.LUT R56, R56, 0x40000000, RZ, 0xfc, !PT ;  /* 0x4000000038381812 */ /* 0x000fe200078efcff */
[----:B0-----:R-:W-:Y:S01]  /*31fc0*/  VIADD R8, R8, UR23 ;  /* 0x0000001708087c36 */ /* 0x001fe20008000000 */
[----:B------:R-:W-:Y:S02]  /*31fd0*/  ULDC UR23, c[0x0][0x248] ;  /* 0x0000920000177ab9 */ /* 0x000fe40000000800 */
[----:B------:R-:W-:Y:S02]  /*31fe0*/  LOP3.LUT R56, R56, 0xdfffffff, RZ, 0xc0, !PT ;  /* 0xdfffffff38387812 */ /* 0x000fe400078ec0ff */
[----:B------:R0:W-:Y:S02]  /*31ff0*/  STL [R1+0xa98], R8 ;  /* 0x000a980801007387 */ /* 0x0001e40000100800 */
[----:B------:R-:W-:Y:S02]  /*32000*/  @P0 LOP3.LUT R56, R56, 0x20000000, RZ, 0xfc, !PT ;  /* 0x2000000038380812 */ /* 0x000fe400078efcff */
[----:B------:R-:W-:Y:S01]  /*32010*/  ISETP.GE.AND P0, PT, R2, UR37, PT ;  /* 0x0000002502007c0c */ /* 0x000fe2000bf06270 */
[----:B0-----:R-:W-:-:S03]  /*32020*/  VIADD R8, R8, UR23 ;  /* 0x0000001708087c36 */ /* 0x001fc60008000000 */
[----:B------:R-:W-:Y:S02]  /*32030*/  ISETP.LT.AND P1, PT, R5, UR7, !P0 ;  /* 0x0000000705007c0c */ /* 0x000fe4000c721270 */
[----:B------:R0:W-:Y:S01]  /*32040*/  STL [R1+0xa9c], R8 ;  /* 0x000a9c0801007387 */ /* 0x0001e20000100800 */
[----:B------:R-:W-:Y:S01]  /*32050*/  ISETP.LT.AND P0, PT, R4, UR34, !P0 ;  /* 0x0000002204007c0c */ /* 0x000fe2000c701270 */
[----:B0-----:R-:W-:Y:S01]  /*32060*/  VIADD R8, R8, UR5 ;  /* 0x0000000508087c36 */ /* 0x001fe20008000000 */
[----:B------:R-:W-:Y:S01]  /*32070*/  LOP3.LUT R56, R56, 0xefffffff, RZ, 0xc0, !PT ;  /* 0xefffffff38387812 */ /* 0x000fe200078ec0ff */
[----:B------:R-:W-:-:S03]  /*32080*/  ULDC UR5, c[0x0][0x248] ;  /* 0x0000920000057ab9 */ /* 0x000fc60000000800 */
[----:B------:R0:W-:Y:S04]  /*32090*/  STL [R1+0xaa0], R8 ;  /* 0x000aa00801007387 */ /* 0x0001e80000100800 */
[----:B------:R-:W-:Y:S01]  /*320a0*/  @P1 LOP3.LUT R56, R56, 0x10000000, RZ, 0xfc, !PT ;  /* 0x1000000038381812 */ /* 0x000fe200078efcff */
[----:B0-----:R-:W-:Y:S01]  /*320b0*/  VIADD R8, R8, UR6 ;  /* 0x0000000608087c36 */ /* 0x001fe20008000000 */
[----:B------:R-:W-:-:S04]  /*320c0*/  ULDC UR6, c[0x0][0x248] ;  /* 0x0000920000067ab9 */ /* 0x000fc80000000800 */
[----:B------:R0:W-:Y:S01]  /*320d0*/  STL [R1+0xaa4], R8 ;  /* 0x000aa40801007387 */ /* 0x0001e20000100800 */
[----:B------:R-:W-:Y:S01]  /*320e0*/  LOP3.LUT R56, R56, 0xf7ffffff, RZ, 0xc0, !PT ;  /* 0xf7ffffff38387812 */ /* 0x000fe200078ec0ff */
[----:B------:R-:W-:Y:S02]  /*320f0*/  VIADD R2, R3, 0x94 ;  /* 0x0000009403027836 */ /* 0x000fe40000000000 */
[----:B0-----:R-:W-:Y:S01]  /*32100*/  VIADD R8, R8, UR5 ;  /* 0x0000000508087c36 */ /* 0x001fe20008000000 */
[----:B------:R-:W-:Y:S01]  /*32110*/  @P0 LOP3.LUT R56, R56, 0x8000000, RZ, 0xfc, !PT ;  /* 0x0800000038380812 */ /* 0x000fe200078efcff */
[----:B------:R-:W-:-:S03]  /*32120*/  ULDC UR5, c[0x0][0x248] ;  /* 0x0000920000057ab9 */ /* 0x000fc60000000800 */
        /* <DEDUP_REMOVED lines=9> */
[----:B0-----:R-:W-:-:S07]  /*321c0*/  VIADD R8, R8, UR5 ;  /* 0x0000000508087c36 */ /* 0x001fce0008000000 */
        /* <DEDUP_REMOVED lines=37> */
[----:B------:R-:W-:Y:S01]  /*32420*/  ULDC.64 UR30, c[0x0][0x228] ;  /* 0x00008a00001e7ab9 */ /* 0x000fe20000000a00 */
        /* <DEDUP_REMOVED lines=35> */
[----:B0-----:R-:W-:Y:S01]  /*32660*/  VIADD R8, R8, UR5 ;  /* 0x0000000508087c36 */ /* 0x001fe20008000000 */
[----:B------:R-:W-:-:S04]  /*32670*/  ULDC UR5, c[0x0][0x248] ;  /* 0x0000920000057ab9 */ /* 0x000fc80000000800 */
[----:B------:R0:W-:Y:S05]  /*32680*/  STL [R1+0xac0], R8 ;  /* 0x000ac00801007387 */ /* 0x0001ea0000100800 */
        /* <DEDUP_REMOVED lines=14> */
[----:B------:R-:W-:Y:S01]  /*32770*/  ULDC.64 UR18, c[0x0][0x228] ;  /* 0x00008a0000127ab9 */ /* 0x000fe20000000a00 */
[----:B0-----:R-:W-:Y:S01]  /*32780*/  VIADD R8, R8, UR5 ;  /* 0x0000000508087c36 */ /* 0x001fe20008000000 */
[----:B------:R-:W-:Y:S01]  /*32790*/  ISETP.LT.AND P0, PT, R4, UR32, !P0 ;  /* 0x0000002004007c0c */ /* 0x000fe2000c701270 */
[----:B------:R-:W-:-:S03]  /*327a0*/  ULDC UR5, c[0x0][0x228] ;  /* 0x00008a0000057ab9 */ /* 0x000fc60000000800 */
        /* <DEDUP_REMOVED lines=41> */
[----:B------:R-:W-:-:S04]  /*32a40*/  ULDC UR14, c[0x0][0x248] ;  /* 0x00009200000e7ab9 */ /* 0x000fc80000000800 */
[----:B------:R0:W-:Y:S02]  /*32a50*/  STL [R1+0xc0c], R8 ;  /* 0x000c0c0801007387 */ /* 0x0001e40000100800 */
[----:B0-----:R-:W-:Y:S01]  /*32a60*/  VIADD R8, R8, UR12 ;  /* 0x0000000c08087c36 */ /* 0x001fe20008000000 */
[----:B------:R-:W-:Y:S01]  /*32a70*/  @P1 LOP3.LUT R56, R56, 0x100, RZ, 0xfc, !PT ;  /* 0x0000010038381812 */ /* 0x000fe200078efcff */
[----:B------:R-:W-:-:S03]  /*32a80*/  ULDC UR12, c[0x0][0x248] ;  /* 0x00009200000c7ab9 */ /* 0x000fc60000000800 */
        /* <DEDUP_REMOVED lines=25> */
[----:B------:R-:W-:Y:S01]  /*32c20*/  ULDC.64 UR20, c[0x0][0x228] ;  /* 0x00008a0000147ab9 */ /* 0x000fe20000000a00 */
        /* <DEDUP_REMOVED lines=21> */
[----:B------:R-:W-:Y:S01]  /*32d80*/  ISETP.LT.AND P0, PT, R4, UR20, !P0 ;  /* 0x0000001404007c0c */ /* 0x000fe2000c701270 */
        /* <DEDUP_REMOVED lines=17> */
[----:B------:R-:W-:Y:S01]  /*32ea0*/  ISETP.LT.AND P1, PT, R5, UR22, !P0 ;  /* 0x0000001605007c0c */ /* 0x000fe2000c721270 */
[----:B------:R-:W-:Y:S01]  /*32eb0*/  VIADD R2, R3, 0x86 ;  /* 0x0000008603027836 */ /* 0x000fe20000000000 */
[----:B------:R-:W-:Y:S01]  /*32ec0*/  LOP3.LUT R56, R56, 0xfffffffe, RZ, 0xc0, !PT ;  /* 0xfffffffe38387812 */ /* 0x000fe200078ec0ff */
[----:B------:R0:W-:Y:S01]  /*32ed0*/  STL [R1+0xc48], R8 ;  /* 0x000c480801007387 */ /* 0x0001e20000100800 */
[----:B------:R-:W-:Y:S01]  /*32ee0*/  ULDC.64 UR22, c[0x0][0x228] ;  /* 0x00008a0000167ab9 */ /* 0x000fe20000000a00 */
[----:B------:R-:W-:Y:S01]  /*32ef0*/  ULDC.64 UR30, c[0x0][0x228] ;  /* 0x00008a00001e7ab9 */ /* 0x000fe20000000a00 */
[----:B0-----:R-:W-:Y:S01]  /*32f00*/  VIADD R8, R8, UR16 ;  /* 0x0000001008087c36 */ /* 0x001fe20008000000 */
[----:B------:R-:W-:-:S02]  /*32f10*/  ULDC.64 UR16, c[0x0][0x228] ;  /* 0x00008a0000107ab9 */ /* 0x000fc40000000a00 */
[----:B------:R-:W-:Y:S01]  /*32f20*/  ISETP.LT.AND P0, PT, R4, UR16, !P0 ;  /* 0x0000001004007c0c */ /* 0x000fe2000c701270 */
[----:B------:R-:W-:-:S03]  /*32f30*/  ULDC UR16, c[0x0][0x228] ;  /* 0x00008a0000107ab9 */ /* 0x000fc60000000800 */
[----:B------:R-:W-:-:S09]  /*32f40*/  @P1 LOP3.LUT R56, R56, 0x1, RZ, 0xfc, !PT ;  /* 0x0000000138381812 */ /* 0x000fd200078efcff */
        /* <DEDUP_REMOVED lines=56> */
[----:B------:R0:W-:Y:S01]  /*332d0*/  STL [R1+0xc60], R8 ;  /* 0x000c600801007387 */ /* 0x0001e20000100800 */
[----:B------:R-:W-:-:S09]  /*332e0*/  ULDC.64 UR34, c[0x0][0x228] ;  /* 0x00008a0000227ab9 */ /* 0x000fd20000000a00 */
        /* <DEDUP_REMOVED lines=11> */
[----:B------:R-:W-:Y:S01]  /*333a0*/  ULDC UR36, c[0x0][0x228] ;  /* 0x00008a0000247ab9 */ /* 0x000fe20000000800 */
[----:B------:R-:W-:Y:S01]  /*333b0*/  ULDC UR21, c[0x0][0x228] ;  /* 0x00008a0000157ab9 */ /* 0x000fe20000000800 */
[----:B0-----:R-:W-:-:S07]  /*333c0*/  VIADD R8, R8, UR22 ;  /* 0x0000001608087c36 */ /* 0x001fce0008000000 */
[----:B------:R-:W-:Y:S01]  /*333d0*/  @P1 LOP3.LUT R57, R57, 0x100000, RZ, 0xfc, !PT ;  /* 0x0010000039391812 */ /* 0x000fe200078efcff */
[----:B------:R-:W-:-:S03]  /*333e0*/  ULDC UR22, c[0x0][0x248] ;  /* 0x0000920000167ab9 */ /* 0x000fc60000000800 */
[----:B------:R-:W-:Y:S01]  /*333f0*/  LOP3.LUT R57, R57, 0xfff7ffff, RZ, 0xc0, !PT ;  /* 0xfff7ffff39397812 */ /* 0x000fe200078ec0ff */
[----:B------:R0:W-:Y:S03]  /*33400*/  STL [R1+0xc6c], R8 ;  /* 0x000c6c0801007387 */ /* 0x0001e60000100800 */
        /* <DEDUP_REMOVED lines=61> */
[----:B0-----:R-:W-:-:S05]  /*337e0*/  VIADD R8, R8, UR26 ;  /* 0x0000001a08087c36 */ /* 0x001fca0008000000 */
[----:B------:R0:W-:Y:S01]  /*337f0*/  STL [R1+0xcb8], R8 ;  /* 0x000cb80801007387 */ /* 0x0001e20000100800 */
[----:B------:R-:W-:Y:S01]  /*33800*/  LOP3.LUT R57, R57, 0xffffdfff, RZ, 0xc0, !PT ;  /* 0xffffdfff39397812 */ /* 0x000fe200078ec0ff */
[----:B0-----:R-:W-:Y:S01]  /*33810*/  VIADD R8, R8, UR24 ;  /* 0x0000001808087c36 */ /* 0x001fe20008000000 */
[----:B------:R-:W-:Y:S02]  /*33820*/  ULDC UR24, c[0x0][0x248] ;  /* 0x0000920000187ab9 */ /* 0x000fe40000000800 */
[----:B------:R-:W-:Y:S02]  /*33830*/  @P0 LOP3.LUT R57, R57, 0x2000, RZ, 0xfc, !PT ;  /* 0x0000200039390812 */ /* 0x000fe400078efcff */
        /* <DEDUP_REMOVED lines=57> */
[----:B------:R-:W-:Y:S01]  /*33bd0*/  ULDC.64 UR34, c[0x0][0x228] ;  /* 0x00008a0000227ab9 */ /* 0x000fe20000000a00 */
[----:B0-----:R-:W-:Y:S01]  /*33be0*/  VIADD R8, R8, UR23 ;  /* 0x0000001708087c36 */ /* 0x001fe20008000000 */
[----:B------:R-:W-:-:S07]  /*33bf0*/  ULDC UR23, c[0x0][0x248] ;  /* 0x0000920000177ab9 */ /* 0x000fce0000000800 */
[----:B------:R-:W-:Y:S01]  /*33c00*/  @P1 LOP3.LUT R57, R57, 0x10, RZ, 0xfc, !PT ;  /* 0x0000001039391812 */ /* 0x000fe200078efcff */
[----:B------:R0:W-:Y:S03]  /*33c10*/  STL [R1+0xcd4], R8 ;  /* 0x000cd40801007387 */ /* 0x0001e60000100800 */
        /* <DEDUP_REMOVED lines=12> */
[----:B------:R-:W-:-:S03]  /*33ce0*/  ULDC UR45, c[0x0][0x228] ;  /* 0x00008a00002d7ab9 */ /* 0x000fc60000000800 */
[----:B------:R0:W-:Y:S01]  /*33cf0*/  STL [R1+0xcdc], R8 ;  /* 0x000cdc0801007387 */ /* 0x0001e20000100800 */
[----:B------:R-:W-:Y:S01]  /*33d00*/  ISETP.LT.AND P0, PT, R4, UR34, !P0 ;  /* 0x0000002204007c0c */ /* 0x000fe2000c701270 */
[----:B0-----:R-:W-:Y:S01]  /*33d10*/  VIADD R8, R8, UR24 ;  /* 0x0000001808087c36 */ /* 0x001fe20008000000 */
[----:B------:R-:W-:Y:S01]  /*33d20*/  @P1 LOP3.LUT R57, R57, 0x4, RZ, 0xfc, !PT ;  /* 0x0000000439391812 */ /* 0x000fe200078efcff */
[----:B------:R-:W-:-:S03]  /*33d30*/  ULDC UR24, c[0x0][0x248] ;  /* 0x0000920000187ab9 */ /* 0x000fc60000000800 */
[----:B------:R0:W-:Y:S01]  /*33d40*/  STL [R1+0xce4], R8 ;  /* 0x000ce40801007387 */ /* 0x0001e20000100800 */
        /* <DEDUP_REMOVED lines=8> */
[----:B------:R-:W-:Y:S01]  /*33dd0*/  VIADD R2, R3, 0x76 ;  /* 0x0000007603027836 */ /* 0x000fe20000000000 */
[----:B------:R-:W-:Y:S01]  /*33de0*/  LOP3.LUT R57, R57, 0xfffffffe, RZ, 0xc0, !PT ;  /* 0xfffffffe39397812 */ /* 0x000fe200078ec0ff */
[----:B------:R-:W-:Y:S01]  /*33df0*/  ULDC.64 UR38, c[0x0][0x228] ;  /* 0x00008a0000267ab9 */ /* 0x000fe20000000a00 */
[----:B------:R0:W-:Y:S01]  /*33e00*/  STL [R1+0xcf0], R8 ;  /* 0x000cf00801007387 */ /* 0x0001e20000100800 */
[----:B------:R-:W-:Y:S01]  /*33e10*/  ISETP.LT.AND P1, PT, R5, UR45, !P0 ;  /* 0x0000002d05007c0c */ /* 0x000fe2000c721270 */
[----:B------:R-:W-:Y:S01]  /*33e20*/  ULDC UR45, c[0x0][0x228] ;  /* 0x00008a00002d7ab9 */ /* 0x000fe20000000800 */
[----:B------:R-:W-:Y:S01]  /*33e30*/  ISETP.LT.AND P0, PT, R4, UR36, !P0 ;  /* 0x0000002404007c0c */ /* 0x000fe2000c701270 */
[----:B0-----:R-:W-:Y:S01]  /*33e40*/  VIADD R8, R8, UR23 ;  /* 0x0000001708087c36 */ /* 0x001fe20008000000 */
[----:B------:R-:W-:-:S04]  /*33e50*/  ULDC UR23, c[0x0][0x248] ;  /* 0x0000920000177ab9 */ /* 0x000fc80000000800 */
[----:B------:R0:W-:Y:S02]  /*33e60*/  STL [R1+0xcf4], R8 ;  /* 0x000cf40801007387 */ /* 0x0001e40000100800 */
[----:B0-----:R-:W-:Y:S01]  /*33e70*/  VIADD R8, R8, UR24 ;  /* 0x0000001808087c36 */ /* 0x001fe20008000000 */
[----:B------:R-:W-:-:S04]  /*33e80*/  ULDC UR24, c[0x0][0x248] ;  /* 0x0000920000187ab9 */ /* 0x000fc80000000800 */
[----:B------:R0:W-:Y:S01]  /*33e90*/  STL [R1+0xcfc], R8 ;  /* 0x000cfc0801007387 */ /* 0x0001e20000100800 */
[----:B------:R-:W-:Y:S02]  /*33ea0*/  @P0 LOP3.LUT R58, R58, 0x80000000, RZ, 0xfc, !PT ;  /* 0x800000003a3a0812 */ /* 0x000fe400078efcff */
[----:B------:R-:W-:Y:S01]  /*33eb0*/  ISETP.GE.AND P0, PT, R2, UR25, PT ;  /* 0x0000001902007c0c */ /* 0x000fe2000bf06270 */
[----:B0-----:R-:W-:Y:S01]  /*33ec0*/  VIADD R8, R8, UR23 ;  /* 0x0000001708087c36 */ /* 0x001fe20008000000 */
[----:B------:R-:W-:-:S04]  /*33ed0*/  ULDC UR23, c[0x0][0x248] ;  /* 0x0000920000177ab9 */ /* 0x000fc80000000800 */
[----:B------:R0:W-:Y:S01]  /*33ee0*/  STL [R1+0xd00], R8 ;  /* 0x000d000801007387 */ /* 0x0001e20000100800 */
[----:B------:R-:W-:Y:S02]  /*33ef0*/  @P1 LOP3.LUT R57, R57, 0x1, RZ, 0xfc, !PT ;  /* 0x0000000139391812 */ /* 0x000fe400078efcff */
        /* <DEDUP_REMOVED lines=93> */
[----:B0-----:R-:W-:Y:S01]  /*344d0*/  VIADD R8, R8, UR23 ;  /* 0x0000001708087c36 */ /* 0x001fe20008000000 */
[----:B------:R-:W-:-:S04]  /*344e0*/  ULDC UR23, c[0x0][0x248] ;  /* 0x0000920000177ab9 */ /* 0x000fc80000000800 */
[----:B------:R0:W-:Y:S04]  /*344f0*/  STL [R1+0xd3c], R8 ;  /* 0x000d3c0801007387 */ /* 0x0001e80000100800 */
        /* <DEDUP_REMOVED lines=159> */
[----:B------:R-:W-:Y:S01]  /*34ef0*/  ISETP.LT.AND P1, PT, R5, UR41, !P0 ;  /* 0x0000002905007c0c */ /* 0x000fe2000c721270 */
[----:B0-----:R-:W-:Y:S01]  /*34f00*/  VIADD R8, R8, UR24 ;  /* 0x0000001808087c36 */ /* 0x001fe20008000000 */
[----:B------:R-:W-:-:S04]  /*34f10*/  ULDC UR24, c[0x0][0x248] ;  /* 0x0000920000187ab9 */ /* 0x000fc80000000800 */
[----:B------:R0:W-:Y:S01]  /*34f20*/  STL [R1+0xdbc], R8 ;  /* 0x000dbc0801007387 */ /* 0x0001e20000100800 */
[----:B------:R-:W-:Y:S01]  /*34f30*/  ISETP.LT.AND P0, PT, R4, UR38, !P0 ;  /* 0x0000002604007c0c */ /* 0x000fe2000c701270 */
[----:B0-----:R-:W-:Y:S01]  /*34f40*/  VIADD R8, R8, UR23 ;  /* 0x0000001708087c36 */ /* 0x001fe20008000000 */
[----:B------:R-:W-:Y:S01]  /*34f50*/  LOP3.LUT R59, R59, 0xbfffffff, RZ, 0xc0, !PT ;  /* 0xbfffffff3b3b7812 */ /* 0x000fe200078ec0ff */
[----:B------:R-:W-:-:S03]  /*34f60*/  ULDC UR23, c[0x0][0x248] ;  /* 0x0000920000177ab9 */ /* 0x000fc60000000800 */
[----:B------:R0:W-:Y:S01]  /*34f70*/  STL [R1+0xdc0], R8 ;  /* 0x000dc00801007387 */ /* 0x0001e20000100800 */
        /* <DEDUP_REMOVED lines=60> */
[----:B------:R-:W-:Y:S01]  /*35340*/  LOP3.LUT R59, R59, 0xffdfffff, RZ, 0xc0, !PT ;  /* 0xffdfffff3b3b7812 */ /* 0x000fe200078ec0ff */
[----:B0-----:R-:W-:-:S03]  /*35350*/  VIADD R8, R8, UR24 ;  /* 0x0000001808087c36 */ /* 0x001fc60008000000 */
        /* <DEDUP_REMOVED lines=13> */
[----:B------:R-:W-:Y:S02]  /*35430*/  LOP3.LUT R59, R59, 0xfff7ffff, RZ, 0xc0, !PT ;  /* 0xfff7ffff3b3b7812 */ /* 0x000fe400078ec0ff */
[----:B------:R0:W-:Y:S02]  /*35440*/  STL [R1+0xdf4], R8 ;  /* 0x000df40801007387 */ /* 0x0001e40000100800 */
[----:B------:R-:W-:Y:S02]  /*35450*/  @P0 LOP3.LUT R59, R59, 0x80000, RZ, 0xfc, !PT ;  /* 0x000800003b3b0812 */ /* 0x000fe400078efcff */
[----:B------:R-:W-:Y:S01]  /*35460*/  ISETP.GE.AND P0, PT, R2, UR37, PT ;  /* 0x0000002502007c0c */ /* 0x000fe2000bf06270 */
[----:B0-----:R-:W-:Y:S01]  /*35470*/  VIADD R8, R8, UR5 ;  /* 0x0000000508087c36 */ /* 0x001fe20008000000 */
[----:B------:R-:W-:Y:S01]  /*35480*/  ULDC UR5, c[0x0][0x248] ;  /* 0x0000920000057ab9 */ /* 0x000fe20000000800 */
[----:B------:R-:W-:Y:S01]  /*35490*/  LOP3.LUT R59, R59, 0xfffbffff, RZ, 0xc0, !PT ;  /* 0xfffbffff3b3b7812 */ /* 0x000fe200078ec0ff */
[----:B------:R-:W-:Y:S01]  /*354a0*/  VIADD R2, R3, 0x5f ;  /* 0x0000005f03027836 */ /* 0x000fe20000000000 */
[----:B------:R-:W-:Y:S01]  /*354b0*/  ULDC.64 UR36, c[0x0][0x228] ;  /* 0x00008a0000247ab9 */ /* 0x000fe20000000a00 */
[----:B------:R0:W-:Y:S01]  /*354c0*/  STL [R1+0xdfc], R8 ;  /* 0x000dfc0801007387 */ /* 0x0001e20000100800 */
[----:B------:R-:W-:Y:S01]  /*354d0*/  ISETP.LT.AND P1, PT, R5, UR7, !P0 ;  /* 0x0000000705007c0c */ /* 0x000fe2000c721270 */
        /* <DEDUP_REMOVED lines=63> */
[----:B0-----:R-:W-:Y:S01]  /*358d0*/  VIADD R8, R8, UR5 ;  /* 0x0000000508087c36 */ /* 0x001fe20008000000 */
        /* <DEDUP_REMOVED lines=56> */
[----:B------:R-:W-:Y:S01]  /*35c60*/  ULDC UR9, c[0x0][0x248] ;  /* 0x0000920000097ab9 */ /* 0x000fe20000000800 */
[----:B------:R0:W-:Y:S01]  /*35c70*/  STL [R1+0xf54], R8 ;  /* 0x000f540801007387 */ /* 0x0001e20000100800 */
[----:B------:R-:W-:Y:S01]  /*35c80*/  ULDC UR15, c[0x0][0x228] ;  /* 0x00008a00000f7ab9 */ /* 0x000fe20000000800 */
[----:B------:R-:W-:-:S09]  /*35c90*/  ULDC UR18, c[0x0][0x228] ;  /* 0x00008a0000127ab9 */ /* 0x000fd20000000800 */
[----:B------:R-:W-:Y:S02]  /*35ca0*/  @P0 LOP3.LUT R188, R188, 0x80000000, RZ, 0xfc, !PT ;  /* 0x80000000bcbc0812 */ /* 0x000fe400078efcff */
[----:B------:R-:W-:Y:S02]  /*35cb0*/  ISETP.GE.AND P0, PT, R2, UR25, PT ;  /* 0x0000001902007c0c */ /* 0x000fe4000bf06270 */
[----:B------:R-:W-:Y:S02]  /*35cc0*/  @P1 LOP3.LUT R59, R59, 0x1, RZ, 0xfc, !PT ;  /* 0x000000013b3b1812 */ /* 0x000fe400078efcff */
        /* <DEDUP_REMOVED lines=93> */
[----:B------:R-:W-:-:S10]  /*362a0*/  ULDC UR25, c[0x0][0x228] ;  /* 0x00008a0000197ab9 */ /* 0x000fd40000000800 */
        /* <DEDUP_REMOVED lines=146> */
[----:B------:R-:W-:Y:S01]  /*36bd0*/  R2UR UR4, R27 ;  /* 0x000000001b0472ca */ /* 0x000fe200000e0000 */
[----:B------:R-:W-:Y:S01]  /*36be0*/  VIADD R26, R3, 0x1a ;  /* 0x0000001a031a7836 */ /* 0x000fe20000000000 */
[----:B------:R-:W-:-:S06]  /*36bf0*/  ULDC UR61, c[0x0][0x228] ;  /* 0x00008a00003d7ab9 */ /* 0x000fcc0000000800 */
        /* <DEDUP_REMOVED lines=10> */
[----:B------:R-:W-:Y:S01]  /*36ca0*/  VIADD R27, R3, 0x1b ;  /* 0x0000001b031b7836 */ /* 0x000fe20000000000 */
[----:B------:R-:W-:Y:S01]  /*36cb0*/  ULDC UR60, c[0x0][0x228] ;  /* 0x00008a00003c7ab9 */ /* 0x000fe20000000800 */
[----:B0-----:R-:W-:Y:S01]  /*36cc0*/  VIADD R8, R8, UR5 ;  /* 0x0000000508087c36 */ /* 0x001fe20008000000 */
[----:B------:R-:W-:-:S07]  /*36cd0*/  ULDC UR5, c[0x0][0x248] ;  /* 0x0000920000057ab9 */ /* 0x000fce0000000800 */
[----:B------:R-:W-:Y:S01]  /*36ce0*/  @P1 LOP3.LUT R189, R189, 0x10000, RZ, 0xfc, !PT ;  /* 0x00010000bdbd1812 */ /* 0x000fe200078efcff */
[----:B------:R0:W-:Y:S03]  /*36cf0*/  STL [R1+0xf74], R8 ;  /* 0x000f740801007387 */ /* 0x0001e60000100800 */
[----:B------:R-:W-:Y:S01]  /*36d00*/  LOP3.LUT R189, R189, 0xffff7fff, RZ, 0xc0, !PT ;  /* 0xffff7fffbdbd7812 */ /* 0x000fe200078ec0ff */
[----:B0-----:R-:W-:-:S03]  /*36d10*/  VIADD R8, R8, UR10 ;  /* 0x0000000a08087c36 */ /* 0x001fc60008000000 */
[----:B------:R-:W-:Y:S01]  /*36d20*/  @P0 LOP3.LUT R189, R189, 0x8000, RZ, 0xfc, !PT ;  /* 0x00008000bdbd0812 */ /* 0x000fe200078efcff */
[----:B------:R-:W-:Y:S01]  /*36d30*/  ULDC UR10, c[0x0][0x228] ;  /* 0x00008a00000a7ab9 */ /* 0x000fe20000000800 */
[----:B------:R-:W-:Y:S01]  /*36d40*/  ISETP.GE.AND P0, PT, R2, UR37, PT ;  /* 0x0000002502007c0c */ /* 0x000fe2000bf06270 */
[----:B------:R0:W-:Y:S01]  /*36d50*/  STL [R1+0xf78], R8 ;  /* 0x000f780801007387 */ /* 0x0001e20000100800 */
[----:B------:R-:W-:Y:S01]  /*36d60*/  LOP3.LUT R189, R189, 0xffffbfff, RZ, 0xc0, !PT ;  /* 0xffffbfffbdbd7812 */ /* 0x000fe200078ec0ff */
[----:B------:R-:W-:Y:S01]  /*36d70*/  VIADD R2, R3, 0x3d ;  /* 0x0000003d03027836 */ /* 0x000fe20000000000 */
[----:B------:R-:W-:Y:S01]  /*36d80*/  ISETP.LT.AND P1, PT, R5, UR57, !P0 ;  /* 0x0000003905007c0c */ /* 0x000fe2000c721270 */
[----:B------:R-:W-:Y:S01]  /*36d90*/  ULDC.64 UR36, c[0x0][0x228] ;  /* 0x00008a0000247ab9 */ /* 0x000fe20000000a00 */
[----:B0-----:R-:W-:Y:S01]  /*36da0*/  VIADD R8, R8, UR5 ;  /* 0x0000000508087c36 */ /* 0x001fe20008000000 */
[----:B------:R-:W-:Y:S01]  /*36db0*/  ULDC UR5, c[0x0][0x248] ;  /* 0x0000920000057ab9 */ /* 0x000fe20000000800 */
[----:B------:R-:W-:Y:S01]  /*36dc0*/  VIADD R25, R3, 0x19 ;  /* 0x0000001903197836 */ /* 0x000fe20000000000 */
[----:B------:R-:W-:-:S02]  /*36dd0*/  ULDC UR57, c[0x0][0x228] ;  /* 0x00008a0000397ab9 */ /* 0x000fc40000000800 */
[----:B------:R0:W-:Y:S01]  /*36de0*/  STL [R1+0xf7c], R8 ;  /* 0x000f7c0801007387 */ /* 0x0001e20000100800 */
[----:B------:R-:W-:Y:S01]  /*36df0*/  ISETP.LT.AND P0, PT, R4, UR32, !P0 ;  /* 0x0000002004007c0c */ /* 0x000fe2000c701270 */
        /* <DEDUP_REMOVED lines=17> */
[----:B------:R-:W-:-:S02]  /*36f10*/  VIADD R24, R3, 0x18 ;  /* 0x0000001803187836 */ /* 0x000fc40000000000 */
[----:B0-----:R-:W-:Y:S01]  /*36f20*/  VIADD R8, R8, UR5 ;  /* 0x0000000508087c36 */ /* 0x001fe20008000000 */
[----:B------:R-:W-:Y:S01]  /*36f30*/  ULDC UR5, c[0x0][0x248] ;  /* 0x0000920000057ab9 */ /* 0x000fe20000000800 */
[----:B------:R-:W-:Y:S01]  /*36f40*/  VIADD R23, R3, 0x17 ;  /* 0x0000001703177836 */ /* 0x000fe20000000000 */
[----:B------:R-:W-:Y:S02]  /*36f50*/  ULDC UR56, c[0x0][0x228] ;  /* 0x00008a0000387ab9 */ /* 0x000fe40000000800 */
[----:B------:R0:W-:Y:S01]  /*36f60*/  STL [R1+0xf94], R8 ;  /* 0x000f940801007387 */ /* 0x0001e20000100800 */
[----:B------:R-:W-:Y:S01]  /*36f70*/  ISETP.LT.AND P0, PT, R4, UR36, !P0 ;  /* 0x0000002404007c0c */ /* 0x000fe2000c701270 */
[----:B0-----:R-:W-:-:S03]  /*36f80*/  VIADD R8, R8, UR14 ;  /* 0x0000000e08087c36 */ /* 0x001fc60008000000 */
        /* <DEDUP_REMOVED lines=16> */
[C---:B------:R-:W-:Y:S01]  /*37090*/  VIADD R2, R3.reuse, 0x3b ;  /* 0x0000003b03027836 */ /* 0x040fe20000000000 */
[----:B------:R0:W-:Y:S01]  /*370a0*/  STL [R1+0xfac], R8 ;  /* 0x000fac0801007387 */ /* 0x0001e20000100800 */
[----:B------:R-:W-:Y:S01]  /*370b0*/  ISETP.LT.AND P0, PT, R4, UR38, !P0 ;  /* 0x0000002604007c0c */ /* 0x000fe2000c701270 */
[----:B------:R-:W-:Y:S01]  /*370c0*/  ULDC.64 UR40, c[0x0][0x228] ;  /* 0x00008a0000287ab9 */ /* 0x000fe20000000a00 */
[----:B------:R-:W-:Y:S01]  /*370d0*/  VIADD R22, R3, 0x16 ;  /* 0x0000001603167836 */ /* 0x000fe20000000000 */
        /* <DEDUP_REMOVED lines=18> */
[C---:B------:R-:W-:Y:S01]  /*37200*/  VIADD R2, R3.reuse, 0x3a ;  /* 0x0000003a03027836 */ /* 0x040fe20000000000 */
[----:B------:R0:W-:Y:S01]  /*37210*/  STL [R1+0xfc4], R8 ;  /* 0x000fc40801007387 */ /* 0x0001e20000100800 */
[----:B------:R-:W-:Y:S01]  /*37220*/  ULDC.64 UR34, c[0x0][0x228] ;  /* 0x00008a0000227ab9 */ /* 0x000fe20000000a00 */
        /* <DEDUP_REMOVED lines=91> */
[----:B------:R-:W-:Y:S01]  /*377e0*/  VIADD R2, R3, 0x36 ;  /* 0x0000003603027836 */ /* 0x000fe20000000000 */
[----:B------:R-:W-:Y:S01]  /*377f0*/  LOP3.LUT R189, R189, 0xfffffffe, RZ, 0xc0, !PT ;  /* 0xfffffffebdbd7812 */ /* 0x000fe200078ec0ff */
[----:B------:R-:W-:Y:S01]  /*37800*/  ULDC.64 UR32, c[0x0][0x228] ;  /* 0x00008a0000207ab9 */ /* 0x000fe20000000a00 */
[----:B------:R0:W-:Y:S01]  /*37810*/  STL [R1+0x1020], R8 ;  /* 0x0010200801007387 */ /* 0x0001e20000100800 */
[----:B------:R-:W-:Y:S01]  /*37820*/  ISETP.LT.AND P0, PT, R4, UR30, !P0 ;  /* 0x0000001e04007c0c */ /* 0x000fe2000c701270 */
[----:B------:R-:W-:Y:S01]  /*37830*/  ULDC UR5, c[0x0][0x228] ;  /* 0x00008a0000057ab9 */ /* 0x000fe20000000800 */
[----:B------:R-:W-:Y:S01]  /*37840*/  VIADD R16, R3, 0x10 ;  /* 0x0000001003107836 */ /* 0x000fe20000000000 */
        /* <DEDUP_REMOVED lines=9> */
[----:B------:R-:W-:Y:S01]  /*378e0*/  ISETP.GE.AND P0, PT, R2, UR37, PT ;  /* 0x0000002502007c0c */ /* 0x000fe2000bf06270 */
[----:B------:R-:W-:-:S03]  /*378f0*/  ULDC UR21, c[0x0][0x248] ;  /* 0x0000920000157ab9 */ /* 0x000fc60000000800 */
[----:B------:R0:W-:Y:S01]  /*37900*/  STL [R1+0x1034], R8 ;  /* 0x0010340801007387 */ /* 0x0001e20000100800 */
[----:B------:R-:W-:Y:S02]  /*37910*/  @P1 LOP3.LUT R189, R189, 0x1, RZ, 0xfc, !PT ;  /* 0x00000001bdbd1812 */ /* 0x000fe400078efcff */
[----:B------:R-:W-:Y:S01]  /*37920*/  LOP3.LUT R190, R190, 0xbfffffff, RZ, 0xc0, !PT ;  /* 0xbfffffffbebe7812 */ /* 0x000fe200078ec0ff */
[----:B------:R-:W-:Y:S01]  /*37930*/  VIADD R2, R3, 0x35 ;  /* 0x0000003503027836 */ /* 0x000fe20000000000 */
[----:B------:R-:W-:Y:S01]  /*37940*/  ULDC.64 UR36, c[0x0][0x228] ;  /* 0x00008a0000247ab9 */ /* 0x000fe20000000a00 */
[----:B0-----:R-:W-:Y:S01]  /*37950*/  VIADD R8, R8, UR23 ;  /* 0x0000001708087c36 */ /* 0x001fe20008000000 */
[----:B------:R-:W-:Y:S01]  /*37960*/  ISETP.LT.AND P1, PT, R5, UR49, !P0 ;  /* 0x0000003105007c0c */ /* 0x000fe2000c721270 */
        /* <DEDUP_REMOVED lines=262> */
[----:B------:R-:W-:-:S04]  /*389d0*/  VIADD R13, R3, 0xd ;  /* 0x0000000d030d7836 */ /* 0x000fc80000000000 */
[----:B------:R-:W-:Y:S01]  /*389e0*/  @P1 LOP3.LUT R190, R190, 0x100, RZ, 0xfc, !PT ;  /* 0x00000100bebe1812 */ /* 0x000fe200078efcff */
[----:B------:R-:W-:Y:S01]  /*389f0*/  VIADD R12, R3, 0xc ;  /* 0x0000000c030c7836 */ /* 0x000fe20000000000 */
[----:B------:R-:W-:Y:S01]  /*38a00*/  ULDC UR40, c[0x0][0x248] ;  /* 0x0000920000287ab9 */ /* 0x000fe20000000800 */
        /* <DEDUP_REMOVED lines=21> */
[----:B0-----:R-:W-:-:S05]  /*38b60*/  VIADD R8, R8, UR21 ;  /* 0x0000001508087c36 */ /* 0x001fca0008000000 */
[----:B------:R-:W-:Y:S01]  /*38b70*/  @P1 LOP3.LUT R190, R190, 0x40, RZ, 0xfc, !PT ;  /* 0x00000040bebe1812 */ /* 0x000fe200078efcff */
[----:B------:R-:W-:Y:S01]  /*38b80*/  ULDC UR21, c[0x0][0x248] ;  /* 0x0000920000157ab9 */ /* 0x000fe20000000800 */
        /* <DEDUP_REMOVED lines=55> */
[----:B------:R-:W-:Y:S01]  /*38f00*/  ISETP.LT.AND P1, PT, R5, UR13, !P0 ;  /* 0x0000000d05007c0c */ /* 0x000fe2000c721270 */
[----:B------:R-:W-:Y:S01]  /*38f10*/  VIADD R2, R3, 0x26 ;  /* 0x0000002603027836 */ /* 0x000fe20000000000 */
[----:B------:R-:W-:Y:S01]  /*38f20*/  LOP3.LUT R190, R190, 0xfffffffe, RZ, 0xc0, !PT ;  /* 0xfffffffebebe7812 */ /* 0x000fe200078ec0ff */
[----:B------:R-:W-:Y:S01]  /*38f30*/  ULDC UR23, c[0x0][0x248] ;  /* 0x0000920000177ab9 */ /* 0x000fe20000000800 */
[----:B------:R0:W-:Y:S01]  /*38f40*/  STL [R1+0xf98], R8 ;  /* 0x000f980801007387 */ /* 0x0001e20000100800 */
[----:B------:R-:W-:Y:S01]  /*38f50*/  ISETP.LT.AND P0, PT, R4, UR30, !P0 ;  /* 0x0000001e04007c0c */ /* 0x000fe2000c701270 */
[----:B------:R-:W-:Y:S01]  /*38f60*/  ULDC UR30, c[0x0][0x248] ;  /* 0x00009200001e7ab9 */ /* 0x000fe20000000800 */
[----:B------:R-:W-:Y:S01]  /*38f70*/  ULDC UR33, c[0x0][0x248] ;  /* 0x0000920000217ab9 */ /* 0x000fe20000000800 */
[----:B0-----:R-:W-:-:S05]  /*38f80*/  VIADD R8, R8, UR6 ;  /* 0x0000000608087c36 */ /* 0x001fca0008000000 */
[----:B------:R-:W-:Y:S01]  /*38f90*/  @P1 LOP3.LUT R190, R190, 0x1, RZ, 0xfc, !PT ;  /* 0x00000001bebe1812 */ /* 0x000fe200078efcff */
[----:B------:R-:W-:Y:S01]  /*38fa0*/  ULDC UR6, c[0x0][0x248] ;  /* 0x0000920000067ab9 */ /* 0x000fe20000000800 */
        /* <DEDUP_REMOVED lines=17> */
[----:B0-----:R-:W-:-:S05]  /*390c0*/  VIADD R8, R8, UR26 ;  /* 0x0000001a08087c36 */ /* 0x001fca0008000000 */
[----:B------:R0:W-:Y:S02]  /*390d0*/  STL [R1+0xf50], R8 ;  /* 0x000f500801007387 */ /* 0x0001e40000100800 */
[----:B0-----:R-:W-:Y:S01]  /*390e0*/  VIADD R8, R8, UR27 ;  /* 0x0000001b08087c36 */ /* 0x001fe20008000000 */
[----:B------:R-:W-:Y:S02]  /*390f0*/  ULDC.64 UR26, c[0x0][0x228] ;  /* 0x00008a00001a7ab9 */ /* 0x000fe40000000a00 */
[----:B------:R-:W-:Y:S01]  /*39100*/  ISETP.LT.AND P0, PT, R4, UR26, !P0 ;  /* 0x0000001a04007c0c */ /* 0x000fe2000c701270 */
[----:B------:R-:W-:Y:S01]  /*39110*/  ULDC UR26, c[0x0][0x248] ;  /* 0x00009200001a7ab9 */ /* 0x000fe20000000800 */
[----:B------:R-:W-:Y:S01]  /*39120*/  LOP3.LUT R191, R191, 0xdfffffff, RZ, 0xc0, !PT ;  /* 0xdfffffffbfbf7812 */ /* 0x000fe200078ec0ff */
[----:B------:R0:W-:Y:S10]  /*39130*/  STL [R1+0xf48], R8 ;  /* 0x000f480801007387 */ /* 0x0001f40000100800 */
[----:B------:R-:W-:-:S02]  /*39140*/  @P0 LOP3.LUT R191, R191, 0x20000000, RZ, 0xfc, !PT ;  /* 0x20000000bfbf0812 */ /* 0x000fc400078efcff */
[----:B------:R-:W-:Y:S01]  /*39150*/  ISETP.GE.AND P0, PT, R2, UR39, PT ;  /* 0x0000002702007c0c */ /* 0x000fe2000bf06270 */
[----:B0-----:R-:W-:Y:S01]  /*39160*/  VIADD R8, R8, UR12 ;  /* 0x0000000c08087c36 */ /* 0x001fe20008000000 */
[----:B------:R-:W-:Y:S01]  /*39170*/  ULDC.64 UR12, c[0x0][0x228] ;  /* 0x00008a00000c7ab9 */ /* 0x000fe20000000a00 */
        /* <DEDUP_REMOVED lines=10> */
[----:B------:R-:W-:-:S04]  /*39220*/  ISETP.GE.AND P0, PT, R2, UR41, PT ;  /* 0x0000002902007c0c */ /* 0x000fc8000bf06270 */
[----:B------:R-:W-:Y:S01]  /*39230*/  ISETP.LT.AND P1, PT, R5, UR24, !P0 ;  /* 0x0000001805007c0c */ /* 0x000fe2000c721270 */
[----:B0-----:R-:W-:Y:S01]  /*39240*/  VIADD R8, R8, UR10 ;  /* 0x0000000a08087c36 */ /* 0x001fe20008000000 */
[----:B------:R-:W-:Y:S02]  /*39250*/  ISETP.LT.AND P0, PT, R4, UR28, !P0 ;  /* 0x0000001c04007c0c */ /* 0x000fe4000c701270 */
[----:B------:R-:W-:Y:S01]  /*39260*/  LOP3.LUT R191, R191, 0xfbffffff, RZ, 0xc0, !PT ;  /* 0xfbffffffbfbf7812 */ /* 0x000fe200078ec0ff */
[----:B------:R-:W-:Y:S01]  /*39270*/  VIADD R2, R3, 0x23 ;  /* 0x0000002303027836 */ /* 0x000fe20000000000 */
[----:B------:R0:W-:Y:S01]  /*39280*/  STL [R1+0xf2c], R8 ;  /* 0x000f2c0801007387 */ /* 0x0001e20000100800 */
[----:B------:R-:W-:Y:S01]  /*39290*/  ULDC UR10, c[0x0][0x248] ;  /* 0x00009200000a7ab9 */ /* 0x000fe20000000800 */
[----:B------:R-:W-:Y:S01]  /*392a0*/  ULDC UR24, c[0x0][0x248] ;  /* 0x0000920000187ab9 */ /* 0x000fe20000000800 */
[----:B------:R-:W-:-:S04]  /*392b0*/  ULDC UR28, c[0x0][0x248] ;  /* 0x00009200001c7ab9 */ /* 0x000fc80000000800 */
        /* <DEDUP_REMOVED lines=14> */
[----:B0-----:R-:W-:-:S05]  /*393a0*/  VIADD R8, R8, UR6 ;  /* 0x0000000608087c36 */ /* 0x001fca0008000000 */
[----:B------:R0:W-:Y:S01]  /*393b0*/  STL [R1+0xddc], R8 ;  /* 0x000ddc0801007387 */ /* 0x0001e20000100800 */
[----:B------:R-:W-:Y:S01]  /*393c0*/  @P1 LOP3.LUT R191, R191, 0x1000000, RZ, 0xfc, !PT ;  /* 0x01000000bfbf1812 */ /* 0x000fe200078efcff */
[----:B0-----:R-:W-:Y:S01]  /*393d0*/  VIADD R8, R8, UR7 ;  /* 0x0000000708087c36 */ /* 0x001fe20008000000 */
[----:B------:R-:W-:Y:S02]  /*393e0*/  ULDC.64 UR6, c[0x0][0x228] ;  /* 0x00008a0000067ab9 */ /* 0x000fe40000000a00 */
[----:B------:R-:W-:Y:S01]  /*393f0*/  ISETP.LT.AND P0, PT, R4, UR6, !P0 ;  /* 0x0000000604007c0c */ /* 0x000fe2000c701270 */
[----:B------:R-:W-:Y:S01]  /*39400*/  VIADD R10, R3, 0xb ;  /* 0x0000000b030a7836 */ /* 0x000fe20000000000 */
[----:B------:R-:W-:Y:S01]  /*39410*/  LOP3.LUT R191, R191, 0xff7fffff, RZ, 0xc0, !PT ;  /* 0xff7fffffbfbf7812 */ /* 0x000fe200078ec0ff */
[----:B------:R0:W-:Y:S01]  /*39420*/  STL [R1+0xdd4], R8 ;  /* 0x000dd40801007387 */ /* 0x0001e20000100800 */
[----:B------:R-:W-:Y:S01]  /*39430*/  VIADD R9, R3, 0xa ;  /* 0x0000000a03097836 */ /* 0x000fe20000000000 */
[----:B------:R-:W-:-:S08]  /*39440*/  ULDC UR6, c[0x0][0x248] ;  /* 0x0000920000067ab9 */ /* 0x000fd00000000800 */
        /* <DEDUP_REMOVED lines=8> */
[----:B------:R-:W-:Y:S01]  /*394d0*/  ULDC.64 UR42, c[0x0][0x228] ;  /* 0x00008a00002a7ab9 */ /* 0x000fe20000000a00 */
[----:B0-----:R-:W-:Y:S01]  /*394e0*/  VIADD R8, R8, UR21 ;  /* 0x0000001508087c36 */ /* 0x001fe20008000000 */
[----:B------:R-:W-:-:S02]  /*394f0*/  ULDC.64 UR20, c[0x0][0x228] ;  /* 0x00008a0000147ab9 */ /* 0x000fc40000000a00 */
        /* <DEDUP_REMOVED lines=11> */
[----:B------:R-:W-:Y:S01]  /*395b0*/  ULDC.64 UR18, c[0x0][0x228] ;  /* 0x00008a0000127ab9 */ /* 0x000fe20000000a00 */
[----:B------:R0:W-:Y:S01]  /*395c0*/  STL [R1+0xda8], R8 ;  /* 0x000da80801007387 */ /* 0x0001e20000100800 */
[----:B------:R-:W-:Y:S01]  /*395d0*/  ULDC UR25, c[0x0][0x248] ;  /* 0x0000920000197ab9 */ /* 0x000fe20000000800 */
[----:B0-----:R-:W-:Y:S01]  /*395e0*/  VIADD R8, R8, UR16 ;  /* 0x0000001008087c36 */ /* 0x001fe20008000000 */
[----:B------:R-:W-:-:S02]  /*395f0*/  ULDC.64 UR16, c[0x0][0x228] ;  /* 0x00008a0000107ab9 */ /* 0x000fc40000000a00 */
[----:B------:R-:W-:-:S06]  /*39600*/  ISETP.LT.AND P0, PT, R4, UR16, !P0 ;  /* 0x0000001004007c0c */ /* 0x000fcc000c701270 */
        /* <DEDUP_REMOVED lines=8> */
[----:B------:R-:W-:Y:S01]  /*39690*/  ULDC UR11, c[0x0][0x248] ;  /* 0x00009200000b7ab9 */ /* 0x000fe20000000800 */
[----:B0-----:R-:W-:Y:S01]  /*396a0*/  VIADD R8, R8, UR14 ;  /* 0x0000000e08087c36 */ /* 0x001fe20008000000 */
[----:B------:R-:W-:Y:S02]  /*396b0*/  ULDC.64 UR14, c[0x0][0x228] ;  /* 0x00008a00000e7ab9 */ /* 0x000fe40000000a00 */
[----:B------:R-:W-:-:S05]  /*396c0*/  ISETP.LT.AND P0, PT, R4, UR14, !P0 ;  /* 0x0000000e04007c0c */ /* 0x000fca000c701270 */
[----:B------:R-:W-:-:S04]  /*396d0*/  @P1 LOP3.LUT R191, R191, 0x40000, RZ, 0xfc, !PT ;  /* 0x00040000bfbf1812 */ /* 0x000fc800078efcff */
[----:B------:R-:W-:-:S04]  /*396e0*/  LOP3.LUT R191, R191, 0xfffdffff, RZ, 0xc0, !PT ;  /* 0xfffdffffbfbf7812 */ /* 0x000fc800078ec0ff */
[----:B------:R-:W-:Y:S02]  /*396f0*/  @P0 LOP3.LUT R191, R191, 0x20000, RZ, 0xfc, !PT ;  /* 0x00020000bfbf0812 */ /* 0x000fe400078efcff */
[----:B------:R-:W-:-:S04]  /*39700*/  ISETP.GE.AND P0, PT, R2, UR27, PT ;  /* 0x0000001b02007c0c */ /* 0x000fc8000bf06270 */
[----:B------:R-:W-:Y:S01]  /*39710*/  ISETP.LT.AND P1, PT, R5, UR9, !P0 ;  /* 0x0000000905007c0c */ /* 0x000fe2000c721270 */
[----:B------:R0:W-:Y:S01]  /*39720*/  STL [R1+0xd8c], R8 ;  /* 0x000d8c0801007387 */ /* 0x0001e20000100800 */
[----:B------:R-:W-:Y:S02]  /*39730*/  ISETP.LT.AND P0, PT, R4, UR18, !P0 ;  /* 0x0000001204007c0c */ /* 0x000fe4000c701270 */
[----:B------:R-:W-:Y:S01]  /*39740*/  LOP3.LUT R191, R191, 0xfffeffff, RZ, 0xc0, !PT ;  /* 0xfffeffffbfbf7812 */ /* 0x000fe200078ec0ff */
[----:B------:R-:W-:Y:S01]  /*39750*/  VIADD R2, R3, 0x1e ;  /* 0x0000001e03027836 */ /* 0x000fe20000000000 */
[----:B------:R-:W-:Y:S01]  /*39760*/  ULDC UR9, c[0x0][0x248] ;  /* 0x0000920000097ab9 */ /* 0x000fe20000000800 */
[----:B0-----:R-:W-:Y:S01]  /*39770*/  VIADD R8, R8, UR32 ;  /* 0x0000002008087c36 */ /* 0x001fe20008000000 */
[----:B------:R-:W-:-:S05]  /*39780*/  ULDC UR32, c[0x0][0x248] ;  /* 0x0000920000207ab9 */ /* 0x000fca0000000800 */
[----:B------:R-:W-:Y:S01]  /*39790*/  @P1 LOP3.LUT R191, R191, 0x10000, RZ, 0xfc, !PT ;  /* 0x00010000bfbf1812 */ /* 0x000fe200078efcff */
[----:B------:R0:W-:Y:S03]  /*397a0*/  STL [R1+0xd84], R8 ;  /* 0x000d840801007387 */ /* 0x0001e60000100800 */
        /* <DEDUP_REMOVED lines=9> */
[C---:B------:R-:W-:Y:S01]  /*39840*/  VIADD R2, R3.reuse, 0x1d ;  /* 0x0000001d03027836 */ /* 0x040fe20000000000 */
[----:B------:R0:W-:Y:S01]  /*39850*/  STL [R1+0xd68], R8 ;  /* 0x000d680801007387 */ /* 0x0001e20000100800 */
[----:B------:R-:W-:Y:S01]  /*39860*/  ULDC UR13, c[0x0][0x248] ;  /* 0x00009200000d7ab9 */ /* 0x000fe20000000800 */
[----:B------:R-:W-:Y:S01]  /*39870*/  VIADD R252, R3, 0x9 ;  /* 0x0000000903fc7836 */ /* 0x000fe20000000000 */
[----:B------:R-:W-:Y:S01]  /*39880*/  ULDC UR5, c[0x0][0x248] ;  /* 0x0000920000057ab9 */ /* 0x000fe20000000800 */
[----:B0-----:R-:W-:-:S05]  /*39890*/  VIADD R8, R8, UR39 ;  /* 0x0000002708087c36 */ /* 0x001fca0008000000 */
[----:B------:R-:W-:Y:S01]  /*398a0*/  @P1 LOP3.LUT R191, R191, 0x4000, RZ, 0xfc, !PT ;  /* 0x00004000bfbf1812 */ /* 0x000fe200078efcff */
[----:B------:R-:W-:Y:S01]  /*398b0*/  ULDC.64 UR38, c[0x0][0x228] ;  /* 0x00008a0000267ab9 */ /* 0x000fe20000000a00 */
[----:B------:R0:W-:Y:S02]  /*398c0*/  STL [R1+0xd54], R8 ;  /* 0x000d540801007387 */ /* 0x0001e40000100800 */
[----:B0-----:R-:W-:Y:S01]  /*398d0*/  VIADD R8, R8, UR23 ;  /* 0x0000001708087c36 */ /* 0x001fe20008000000 */
[----:B------:R-:W-:Y:S02]  /*398e0*/  ULDC.64 UR22, c[0x0][0x228] ;  /* 0x00008a0000167ab9 */ /* 0x000fe40000000a00 */
[----:B------:R-:W-:Y:S02]  /*398f0*/  ISETP.LT.AND P0, PT, R4, UR22, !P0 ;  /* 0x0000001604007c0c */ /* 0x000fe4000c701270 */
[----:B------:R-:W-:Y:S01]  /*39900*/  LOP3.LUT R191, R191, 0xffffdfff, RZ, 0xc0, !PT ;  /* 0xffffdfffbfbf7812 */ /* 0x000fe200078ec0ff */
[----:B------:R0:W-:Y:S10]  /*39910*/  STL [R1+0xd4c], R8 ;  /* 0x000d4c0801007387 */ /* 0x0001f40000100800 */
[----:B------:R-:W-:-:S02]  /*39920*/  @P0 LOP3.LUT R191, R191, 0x2000, RZ, 0xfc, !PT ;  /* 0x00002000bfbf0812 */ /* 0x000fc400078efcff */
        /* <DEDUP_REMOVED lines=8> */
[----:B0-----:R-:W-:Y:S01]  /*399b0*/  VIADD R8, R8, UR26 ;  /* 0x0000001a08087c36 */ /* 0x001fe20008000000 */
[----:B------:R-:W-:Y:S02]  /*399c0*/  ULDC.64 UR26, c[0x0][0x228] ;  /* 0x00008a00001a7ab9 */ /* 0x000fe40000000a00 */
[----:B------:R-:W-:-:S06]  /*399d0*/  ISETP.LT.AND P0, PT, R4, UR26, !P0 ;  /* 0x0000001a04007c0c */ /* 0x000fcc000c701270 */
        /* <DEDUP_REMOVED lines=9> */
[----:B------:R-:W-:Y:S01]  /*39a70*/  ISETP.LT.AND P0, PT, R4, UR47, !P0 ;  /* 0x0000002f04007c0c */ /* 0x000fe2000c701270 */
[----:B------:R-:W-:Y:S01]  /*39a80*/  ULDC.64 UR46, c[0x0][0x228] ;  /* 0x00008a00002e7ab9 */ /* 0x000fe20000000a00 */
        /* <DEDUP_REMOVED lines=17> */
[----:B------:R-:W-:Y:S01]  /*39ba0*/  LOP3.LUT R191, R191, 0xfffffeff, RZ, 0xc0, !PT ;  /* 0xfffffeffbfbf7812 */ /* 0x000fe200078ec0ff */
[----:B------:R0:W-:Y:S01]  /*39bb0*/  STL [R1+0xcf8], R8 ;  /* 0x000cf80801007387 */ /* 0x0001e20000100800 */
[----:B------:R-:W-:-:S03]  /*39bc0*/  ULDC UR49, c[0x0][0x228] ;  /* 0x00008a0000317ab9 */ /* 0x000fc60000000800 */
[----:B------:R-:W4:Y:S04]  /*39bd0*/  LDL.LU R27, [R1+0x144c] ;  /* 0x00144c00011b7983 */ /* 0x000f280000300800 */
[----:B------:R-:W-:-:S04]  /*39be0*/  @P1 LOP3.LUT R191, R191, 0x100, RZ, 0xfc, !PT ;  /* 0x00000100bfbf1812 */ /* 0x000fc800078efcff */
[----:B------:R-:W-:Y:S01]  /*39bf0*/  LOP3.LUT R191, R191, 0xffffff7f, RZ, 0xc0, !PT ;  /* 0xffffff7fbfbf7812 */ /* 0x000fe200078ec0ff */
[----:B0-----:R-:W-:Y:S01]  /*39c00*/  VIADD R8, R8, UR34 ;  /* 0x0000002208087c36 */ /* 0x001fe20008000000 */
[----:B------:R-:W-:Y:S02]  /*39c10*/  ULDC.64 UR34, c[0x0][0x228] ;  /* 0x00008a0000227ab9 */ /* 0x000fe40000000a00 */
[----:B------:R-:W-:Y:S02]  /*39c20*/  @P0 LOP3.LUT R191, R191, 0x80, RZ, 0xfc, !PT ;  /* 0x00000080bfbf0812 */ /* 0x000fe400078efcff */
[----:B------:R-:W-:Y:S01]  /*39c30*/  ISETP.GE.AND P0, PT, R26, UR17, PT ;  /* 0x000000111a007c0c */ /* 0x000fe2000bf06270 */
[----:B------:R-:W-:-:S03]  /*39c40*/  ULDC.64 UR16, c[0x0][0x228] ;  /* 0x00008a0000107ab9 */ /* 0x000fc60000000a00 */
[----:B------:R-:W-:Y:S02]  /*39c50*/  ISETP.LT.AND P1, PT, R5, UR34, !P0 ;  /* 0x0000002205007c0c */ /* 0x000fe4000c721270 */
[----:B------:R-:W-:Y:S01]  /*39c60*/  ISETP.LT.AND P0, PT, R4, UR49, !P0 ;  /* 0x0000003104007c0c */ /* 0x000fe2000c701270 */
[----:B------:R-:W-:Y:S01]  /*39c70*/  ULDC UR49, c[0x0][0x228] ;  /* 0x00008a0000317ab9 */ /* 0x000fe20000000800 */
[----:B------:R-:W-:-:S09]  /*39c80*/  LOP3.LUT R191, R191, 0xffffffbf, RZ, 0xc0, !PT ;  /* 0xffffffbfbfbf7812 */ /* 0x000fd200078ec0ff */
[----:B------:R-:W-:-:S04]  /*39c90*/  @P1 LOP3.LUT R191, R191, 0x40, RZ, 0xfc, !PT ;  /* 0x00000040bfbf1812 */ /* 0x000fc800078efcff */
[----:B------:R-:W-:-:S04]  /*39ca0*/  LOP3.LUT R191, R191, 0xffffffdf, RZ, 0xc0, !PT ;  /* 0xffffffdfbfbf7812 */ /* 0x000fc800078ec0ff */
        /* <DEDUP_REMOVED lines=20> */
[----:B------:R0:W-:Y:S01]  /*39df0*/  STL [R1+0xce8], R8 ;  /* 0x000ce80801007387 */ /* 0x0001e20000100800 */
[----:B------:R-:W-:Y:S01]  /*39e00*/  LOP3.LUT R191, R191, 0xfffffffe, RZ, 0xc0, !PT ;  /* 0xfffffffebfbf7812 */ /* 0x000fe200078ec0ff */
[----:B------:R-:W-:Y:S01]  /*39e10*/  ULDC.64 UR22, c[0x0][0x228] ;  /* 0x00008a0000167ab9 */ /* 0x000fe20000000a00 */
[----:B------:R-:W-:Y:S02]  /*39e20*/  ISETP.LT.AND P1, PT, R5, UR46, !P0 ;  /* 0x0000002e05007c0c */ /* 0x000fe4000c721270 */
[----:B------:R-:W-:Y:S01]  /*39e30*/  ISETP.LT.AND P0, PT, R4, UR49, !P0 ;  /* 0x0000003104007c0c */ /* 0x000fe2000c701270 */
[----:B------:R-:W-:-:S12]  /*39e40*/  ULDC UR49, c[0x0][0x228] ;  /* 0x00008a0000317ab9 */ /* 0x000fd80000000800 */
[----:B------:R-:W-:Y:S02]  /*39e50*/  @P0 LOP3.LUT R192, R192, 0x80000000, RZ, 0xfc, !PT ;  /* 0x80000000c0c00812 */ /* 0x000fe400078efcff */
[----:B------:R-:W-:Y:S01]  /*39e60*/  ISETP.GE.AND P0, PT, R22, UR27, PT ;  /* 0x0000001b16007c0c */ /* 0x000fe2000bf06270 */
[----:B0-----:R-:W-:Y:S01]  /*39e70*/  VIADD R8, R8, UR37 ;  /* 0x0000002508087c36 */ /* 0x001fe20008000000 */
[----:B------:R-:W-:Y:S01]  /*39e80*/  @P1 LOP3.LUT R191, R191, 0x1, RZ, 0xfc, !PT ;  /* 0x00000001bfbf1812 */ /* 0x000fe200078efcff */
[----:B------:R-:W-:Y:S01]  /*39e90*/  ULDC.64 UR26, c[0x0][0x228] ;  /* 0x00008a00001a7ab9 */ /* 0x000fe20000000a00 */
[----:B------:R-:W-:Y:S01]  /*39ea0*/  ISETP.LT.AND P1, PT, R5, UR14, !P0 ;  /* 0x0000000e05007c0c */ /* 0x000fe2000c721270 */
[----:B------:R-:W-:Y:S01]  /*39eb0*/  ULDC UR14, c[0x0][0x228] ;  /* 0x00008a00000e7ab9 */ /* 0x000fe20000000800 */
        /* <DEDUP_REMOVED lines=10> */
[----:B------:R-:W-:Y:S01]  /*39f60*/  ISETP.LT.AND P1, PT, R5, UR16, !P0 ;  /* 0x0000001005007c0c */ /* 0x000fe2000c721270 */
[----:B------:R-:W4:Y:S01]  /*39f70*/  LDL.LU R26, [R1+0x1448] ;  /* 0x00144800011a7983 */ /* 0x000f220000300800 */
[----:B------:R-:W-:Y:S01]  /*39f80*/  ISETP.LT.AND P0, PT, R4, UR49, !P0 ;  /* 0x0000003104007c0c */ /* 0x000fe2000c701270 */
[----:B------:R-:W-:-:S10]  /*39f90*/  ULDC UR49, c[0x0][0x228] ;  /* 0x00008a0000317ab9 */ /* 0x000fd40000000800 */
[----:B------:R-:W-:-:S04]  /*39fa0*/  @P1 LOP3.LUT R192, R192, 0x10000000, RZ, 0xfc, !PT ;  /* 0x10000000c0c01812 */ /* 0x000fc800078efcff */
[----:B------:R-:W-:-:S04]  /*39fb0*/  LOP3.LUT R192, R192, 0xf7ffffff, RZ, 0xc0, !PT ;  /* 0xf7ffffffc0c07812 */ /* 0x000fc800078ec0ff */
[----:B------:R-:W-:Y:S02]  /*39fc0*/  @P0 LOP3.LUT R192, R192, 0x8000000, RZ, 0xfc, !PT ;  /* 0x08000000c0c00812 */ /* 0x000fe400078efcff */
[----:B------:R-:W-:Y:S01]  /*39fd0*/  ISETP.GE.AND P0, PT, R20, UR35, PT ;  /* 0x0000002314007c0c */ /* 0x000fe2000bf06270 */
[----:B0-----:R-:W-:Y:S01]  /*39fe0*/  VIADD R8, R8, UR33 ;  /* 0x0000002108087c36 */ /* 0x001fe20008000000 */
[----:B------:R-:W-:Y:S01]  /*39ff0*/  LOP3.LUT R192, R192, 0xfbffffff, RZ, 0xc0, !PT ;  /* 0xfbffffffc0c07812 */ /* 0x000fe200078ec0ff */
[----:B------:R-:W-:Y:S01]  /*3a000*/  ULDC.64 UR34, c[0x0][0x228] ;  /* 0x00008a0000227ab9 */ /* 0x000fe20000000a00 */
[----:B------:R-:W-:Y:S02]  /*3a010*/  ISETP.LT.AND P1, PT, R5, UR18, !P0 ;  /* 0x0000001205007c0c */ /* 0x000fe4000c721270 */
[----:B------:R-:W-:Y:S01]  /*3a020*/  ISETP.LT.AND P0, PT, R4, UR49, !P0 ;  /* 0x0000003104007c0c */ /* 0x000fe2000c701270 */
[----:B------:R0:W-:Y:S01]  /*3a030*/  STL [R1+0xccc], R8 ;  /* 0x000ccc0801007387 */ /* 0x0001e20000100800 */
[----:B------:R-:W-:-:S03]  /*3a040*/  ULDC UR49, c[0x0][0x228] ;  /* 0x00008a0000317ab9 */ /* 0x000fc60000000800 */
[----:B------:R-:W4:Y:S06]  /*3a050*/  LDL.LU R25, [R1+0x1444] ;  /* 0x0014440001197983 */ /* 0x000f2c0000300800 */
[----:B------:R-:W-:Y:S01]  /*3a060*/  @P1 LOP3.LUT R192, R192, 0x4000000, RZ, 0xfc, !PT ;  /* 0x04000000c0c01812 */ /* 0x000fe200078efcff */
[----:B0-----:R-:W-:-:S03]  /*3a070*/  VIADD R8, R8, UR25 ;  /* 0x0000001908087c36 */ /* 0x001fc60008000000 */
[----:B------:R-:W-:Y:S02]  /*3a080*/  LOP3.LUT R192, R192, 0xfdffffff, RZ, 0xc0, !PT ;  /* 0xfdffffffc0c07812 */ /* 0x000fe400078ec0ff */
[----:B------:R0:W-:Y:S02]  /*3a090*/  STL [R1+0xcc4], R8 ;  /* 0x000cc40801007387 */ /* 0x0001e40000100800 */
[----:B------:R-:W-:Y:S02]  /*3a0a0*/  @P0 LOP3.LUT R192, R192, 0x2000000, RZ, 0xfc, !PT ;  /* 0x02000000c0c00812 */ /* 0x000fe400078efcff */
[----:B------:R-:W-:Y:S01]  /*3a0b0*/  ISETP.GE.AND P0, PT, R19, UR39, PT ;  /* 0x0000002713007c0c */ /* 0x000fe2000bf06270 */
[----:B------:R-:W4:Y:S01]  /*3a0c0*/  LDL.LU R24, [R1+0x1440] ;  /* 0x0014400001187983 */ /* 0x000f220000300800 */
[----:B0-----:R-:W-:Y:S01]  /*3a0d0*/  VIADD R8, R8, UR20 ;  /* 0x0000001408087c36 */ /* 0x001fe20008000000 */
[----:B------:R-:W-:Y:S01]  /*3a0e0*/  ULDC.64 UR20, c[0x0][0x228] ;  /* 0x00008a0000147ab9 */ /* 0x000fe20000000a00 */
[----:B------:R-:W-:Y:S01]  /*3a0f0*/  LOP3.LUT R192, R192, 0xfeffffff, RZ, 0xc0, !PT ;  /* 0xfeffffffc0c07812 */ /* 0x000fe200078ec0ff */
[----:B------:R-:W-:Y:S01]  /*3a100*/  ULDC.64 UR38, c[0x0][0x228] ;  /* 0x00008a0000267ab9 */ /* 0x000fe20000000a00 */
[----:B------:R-:W-:-:S02]  /*3a110*/  ISETP.LT.AND P1, PT, R5, UR20, !P0 ;  /* 0x0000001405007c0c */ /* 0x000fc4000c721270 */
[----:B------:R-:W-:Y:S01]  /*3a120*/  ISETP.LT.AND P0, PT, R4, UR49, !P0 ;  /* 0x0000003104007c0c */ /* 0x000fe2000c701270 */
[----:B------:R-:W-:-:S10]  /*3a130*/  ULDC UR49, c[0x0][0x228] ;  /* 0x00008a0000317ab9 */ /* 0x000fd40000000800 */
        /* <DEDUP_REMOVED lines=12> */
[----:B------:R-:W-:Y:S01]  /*3a200*/  LOP3.LUT R192, R192, 0xffdfffff, RZ, 0xc0, !PT ;  /* 0xffdfffffc0c07812 */ /* 0x000fe200078ec0ff */
[----:B0-----:R-:W-:Y:S01]  /*3a210*/  VIADD R8, R8, UR24 ;  /* 0x0000001808087c36 */ /* 0x001fe20008000000 */
[----:B------:R-:W-:Y:S02]  /*3a220*/  ULDC.64 UR24, c[0x0][0x228] ;  /* 0x00008a0000187ab9 */ /* 0x000fe40000000a00 */
[----:B------:R-:W-:Y:S02]  /*3a230*/  @P0 LOP3.LUT R192, R192, 0x200000, RZ, 0xfc, !PT ;  /* 0x00200000c0c00812 */ /* 0x000fe400078efcff */
[----:B------:R-:W-:Y:S01]  /*3a240*/  ISETP.GE.AND P0, PT, R17, UR47, PT ;  /* 0x0000002f11007c0c */ /* 0x000fe2000bf06270 */
[----:B------:R0:W-:Y:S01]  /*3a250*/  STL [R1+0xca8], R8 ;  /* 0x000ca80801007387 */ /* 0x0001e20000100800 */
[----:B------:R-:W-:Y:S01]  /*3a260*/  LOP3.LUT R192, R192, 0xffefffff, RZ, 0xc0, !PT ;  /* 0xffefffffc0c07812 */ /* 0x000fe200078ec0ff */
[----:B------:R-:W-:Y:S01]  /*3a270*/  VIADD R194, R3, 0x7 ;  /* 0x0000000703c27836 */ /* 0x000fe20000000000 */
[----:B------:R-:W-:Y:S01]  /*3a280*/  ISETP.LT.AND P1, PT, R5, UR24, !P0 ;  /* 0x0000001805007c0c */ /* 0x000fe2000c721270 */
[----:B------:R-:W4:Y:S01]  /*3a290*/  LDL.LU R22, [R1+0x1438] ;  /* 0x0014380001167983 */ /* 0x000f220000300800 */
[----:B------:R-:W-:Y:S01]  /*3a2a0*/  ISETP.LT.AND P0, PT, R4, UR49, !P0 ;  /* 0x0000003104007c0c */ /* 0x000fe2000c701270 */
[----:B------:R-:W-:Y:S01]  /*3a2b0*/  VIADD R193, R3, 0x6 ;  /* 0x0000000603c17836 */ /* 0x000fe20000000000 */
[----:B------:R-:W-:-:S09]  /*3a2c0*/  ULDC.64 UR46, c[0x0][0x228] ;  /* 0x00008a00002e7ab9 */ /* 0x000fd20000000a00 */
[----:B------:R-:W-:-:S04]  /*3a2d0*/  @P1 LOP3.LUT R192, R192, 0x100000, RZ, 0xfc, !PT ;  /* 0x00100000c0c01812 */ /* 0x000fc800078efcff */
[----:B------:R-:W-:-:S04]  /*3a2e0*/  LOP3.LUT R192, R192, 0xfff7ffff, RZ, 0xc0, !PT ;  /* 0xfff7ffffc0c07812 */ /* 0x000fc800078ec0ff */
[----:B------:R-:W-:Y:S02]  /*3a2f0*/  @P0 LOP3.LUT R192, R192, 0x80000, RZ, 0xfc, !PT ;  /* 0x00080000c0c00812 */ /* 0x000fe400078efcff */
[----:B------:R-:W-:-:S04]  /*3a300*/  ISETP.GE.AND P0, PT, R16, UR15, PT ;  /* 0x0000000f10007c0c */ /* 0x000fc8000bf06270 */
[----:B------:R-:W-:Y:S02]  /*3a310*/  ISETP.LT.AND P1, PT, R5, UR26, !P0 ;  /* 0x0000001a05007c0c */ /* 0x000fe4000c721270 */
[----:B------:R-:W-:Y:S01]  /*3a320*/  ISETP.LT.AND P0, PT, R4, UR14, !P0 ;  /* 0x0000000e04007c0c */ /* 0x000fe2000c701270 */
[----:B0-----:R-:W-:Y:S01]  /*3a330*/  VIADD R8, R8, UR28 ;  /* 0x0000001c08087c36 */ /* 0x001fe20008000000 */
[----:B------:R-:W-:Y:S01]  /*3a340*/  LOP3.LUT R192, R192, 0xfffbffff, RZ, 0xc0, !PT ;  /* 0xfffbffffc0c07812 */ /* 0x000fe200078ec0ff */
[----:B------:R-:W-:Y:S01]  /*3a350*/  ULDC.64 UR28, c[0x0][0x228] ;  /* 0x00008a00001c7ab9 */ /* 0x000fe20000000a00 */
[----:B------:R-:W-:-:S07]  /*3a360*/  ULDC UR14, c[0x0][0x228] ;  /* 0x00008a00000e7ab9 */ /* 0x000fce0000000800 */
[----:B------:R-:W-:-:S04]  /*3a370*/  @P1 LOP3.LUT R192, R192, 0x40000, RZ, 0xfc, !PT ;  /* 0x00040000c0c01812 */ /* 0x000fc800078efcff */
[----:B------:R-:W-:-:S04]  /*3a380*/  LOP3.LUT R192, R192, 0xfffdffff, RZ, 0xc0, !PT ;  /* 0xfffdffffc0c07812 */ /* 0x000fc800078ec0ff */
[----:B------:R-:W-:Y:S02]  /*3a390*/  @P0 LOP3.LUT R192, R192, 0x20000, RZ, 0xfc, !PT ;  /* 0x00020000c0c00812 */ /* 0x000fe400078efcff */
[----:B------:R-:W-:-:S04]  /*3a3a0*/  ISETP.GE.AND P0, PT, R15, UR17, PT ;  /* 0x000000110f007c0c */ /* 0x000fc8000bf06270 */
[----:B------:R-:W-:Y:S02]  /*3a3b0*/  ISETP.LT.AND P1, PT, R5, UR28, !P0 ;  /* 0x0000001c05007c0c */ /* 0x000fe4000c721270 */
[----:B------:R-:W-:Y:S01]  /*3a3c0*/  ISETP.LT.AND P0, PT, R4, UR14, !P0 ;  /* 0x0000000e04007c0c */ /* 0x000fe2000c701270 */
[----:B------:R-:W-:Y:S01]  /*3a3d0*/  ULDC UR14, c[0x0][0x228] ;  /* 0x00008a00000e7ab9 */ /* 0x000fe20000000800 */
[----:B------:R-:W-:-:S09]  /*3a3e0*/  LOP3.LUT R192, R192, 0xfffeffff, RZ, 0xc0, !PT ;  /* 0xfffeffffc0c07812 */ /* 0x000fd200078ec0ff */
[----:B------:R-:W-:-:S04]  /*3a3f0*/  @P1 LOP3.LUT R192, R192, 0x10000, RZ, 0xfc, !PT ;  /* 0x00010000c0c01812 */ /* 0x000fc800078efcff */
[----:B------:R-:W-:-:S04]  /*3a400*/  LOP3.LUT R192, R192, 0xffff7fff, RZ, 0xc0, !PT ;  /* 0xffff7fffc0c07812 */ /* 0x000fc800078ec0ff */
[----:B------:R-:W-:Y:S02]  /*3a410*/  @P0 LOP3.LUT R192, R192, 0x8000, RZ, 0xfc, !PT ;  /* 0x00008000c0c00812 */ /* 0x000fe400078efcff */
[----:B------:R-:W-:-:S04]  /*3a420*/  ISETP.GE.AND P0, PT, R14, UR19, PT ;  /* 0x000000130e007c0c */ /* 0x000fc8000bf06270 */
[----:B------:R-:W-:Y:S02]  /*3a430*/  ISETP.LT.AND P1, PT, R5, UR30, !P0 ;  /* 0x0000001e05007c0c */ /* 0x000fe4000c721270 */
[----:B------:R-:W-:Y:S01]  /*3a440*/  ISETP.LT.AND P0, PT, R4, UR14, !P0 ;  /* 0x0000000e04007c0c */ /* 0x000fe2000c701270 */
[----:B------:R0:W-:Y:S01]  /*3a450*/  STL [R1+0xca0], R8 ;  /* 0x000ca00801007387 */ /* 0x0001e20000100800 */
[----:B------:R-:W-:Y:S01]  /*3a460*/  LOP3.LUT R192, R192, 0xffffbfff, RZ, 0xc0, !PT ;  /* 0xffffbfffc0c07812 */ /* 0x000fe200078ec0ff */
[----:B------:R-:W-:Y:S02]  /*3a470*/  ULDC UR14, c[0x0][0x228] ;  /* 0x00008a00000e7ab9 */ /* 0x000fe40000000800 */
[----:B------:R-:W4:Y:S06]  /*3a480*/  LDL.LU R21, [R1+0x1434] ;  /* 0x0014340001157983 */ /* 0x000f2c0000300800 */
[----:B------:R-:W-:-:S04]  /*3a490*/  @P1 LOP3.LUT R192, R192, 0x4000, RZ, 0xfc, !PT ;  /* 0x00004000c0c01812 */ /* 0x000fc800078efcff */
[----:B------:R-:W-:Y:S01]  /*3a4a0*/  LOP3.LUT R192, R192, 0xffffdfff, RZ, 0xc0, !PT ;  /* 0xffffdfffc0c07812 */ /* 0x000fe200078ec0ff */
[----:B0-----:R-:W-:Y:S01]  /*3a4b0*/  VIADD R8, R8, UR32 ;  /* 0x0000002008087c36 */ /* 0x001fe20008000000 */
[----:B------:R-:W-:Y:S02]  /*3a4c0*/  ULDC.64 UR32, c[0x0][0x228] ;  /* 0x00008a0000207ab9 */ /* 0x000fe40000000a00 */
        /* <DEDUP_REMOVED lines=16> */
[----:B------:R0:W-:Y:S01]  /*3a5d0*/  STL [R1+0xc8c], R8 ;  /* 0x000c8c0801007387 */ /* 0x0001e20000100800 */
[----:B------:R-:W-:-:S03]  /*3a5e0*/  ISETP.LT.AND P0, PT, R4, UR14, !P0 ;  /* 0x0000000e04007c0c */ /* 0x000fc6000c701270 */
[----:B------:R-:W4:Y:S01]  /*3a5f0*/  LDL.LU R19, [R1+0x142c] ;  /* 0x00142c0001137983 */ /* 0x000f220000300800 */
[----:B0-----:R-:W-:-:S06]  /*3a600*/  VIADD R8, R8, UR40 ;  /* 0x0000002808087c36 */ /* 0x001fcc0008000000 */
[----:B------:R-:W-:Y:S01]  /*3a610*/  @P1 LOP3.LUT R192, R192, 0x400, RZ, 0xfc, !PT ;  /* 0x00000400c0c01812 */ /* 0x000fe200078efcff */
[----:B------:R-:W-:Y:S01]  /*3a620*/  ULDC.64 UR40, c[0x0][0x228] ;  /* 0x00008a0000287ab9 */ /* 0x000fe20000000a00 */
[----:B------:R0:W-:Y:S02]  /*3a630*/  STL [R1+0xc78], R8 ;  /* 0x000c780801007387 */ /* 0x0001e40000100800 */
[----:B------:R-:W-:Y:S02]  /*3a640*/  LOP3.LUT R192, R192, 0xfffffdff, RZ, 0xc0, !PT ;  /* 0xfffffdffc0c07812 */ /* 0x000fe400078ec0ff */
[----:B------:R-:W4:Y:S01]  /*3a650*/  LDL.LU R18, [R1+0x1428] ;  /* 0x0014280001127983 */ /* 0x000f220000300800 */
[----:B0-----:R-:W-:Y:S01]  /*3a660*/  VIADD R8, R8, UR44 ;  /* 0x0000002c08087c36 */ /* 0x001fe20008000000 */
[----:B------:R-:W-:Y:S01]  /*3a670*/  @P0 LOP3.LUT R192, R192, 0x200, RZ, 0xfc, !PT ;  /* 0x00000200c0c00812 */ /* 0x000fe200078efcff */
[----:B------:R-:W-:-:S03]  /*3a680*/  ULDC.64 UR44, c[0x0][0x228] ;  /* 0x00008a00002c7ab9 */ /* 0x000fc60000000a00 */
[----:B------:R0:W-:Y:S01]  /*3a690*/  STL [R1+0xc70], R8 ;  /* 0x000c700801007387 */ /* 0x0001e20000100800 */
[----:B------:R-:W-:-:S03]  /*3a6a0*/  ISETP.GE.AND P0, PT, R10, UR25, PT ;  /* 0x000000190a007c0c */ /* 0x000fc6000bf06270 */
[----:B------:R-:W4:Y:S01]  /*3a6b0*/  LDL.LU R17, [R1+0x1424] ;  /* 0x0014240001117983 */ /* 0x000f220000300800 */
[----:B0-----:R-:W-:Y:S01]  /*3a6c0*/  VIADD R8, R8, UR48 ;  /* 0x0000003008087c36 */ /* 0x001fe20008000000 */
[----:B------:R-:W-:Y:S01]  /*3a6d0*/  ISETP.LT.AND P2, PT, R5, UR36, !P0 ;  /* 0x0000002405007c0c */ /* 0x000fe2000c741270 */
[----:B------:R-:W-:Y:S01]  /*3a6e0*/  VIADD R2, R3, 0x5 ;  /* 0x0000000503027836 */ /* 0x000fe20000000000 */
[----:B------:R-:W-:Y:S01]  /*3a6f0*/  ISETP.LT.AND P1, PT, R4, UR61, !P0 ;  /* 0x0000003d04007c0c */ /* 0x000fe2000c721270 */
[----:B------:R-:W-:Y:S01]  /*3a700*/  ULDC.64 UR48, c[0x0][0x228] ;  /* 0x00008a0000307ab9 */ /* 0x000fe20000000a00 */
[----:B------:R0:W-:Y:S04]  /*3a710*/  STL [R1+0xc68], R8 ;  /* 0x000c680801007387 */ /* 0x0001e80000100800 */
[----:B------:R-:W4:Y:S04]  /*3a720*/  LDL.LU R16, [R1+0x1420] ;  /* 0x0014200001107983 */ /* 0x000f280000300800 */
[----:B------:R-:W4:Y:S01]  /*3a730*/  LDL.LU R15, [R1+0x141c] ;  /* 0x00141c00010f7983 */ /* 0x000f220000300800 */
[----:B0-----:R-:W-:-:S05]  /*3a740*/  VIADD R8, R8, UR52 ;  /* 0x0000003408087c36 */ /* 0x001fca0008000000 */
[----:B------:R0:W-:Y:S01]  /*3a750*/  STL [R1+0xc5c], R8 ;  /* 0x000c5c0801007387 */ /* 0x0001e20000100800 */
[----:B------:R-:W-:-:S03]  /*3a760*/  LOP3.LUT R192, R192, 0xfffffeff, RZ, 0xc0, !PT ;  /* 0xfffffeffc0c07812 */ /* 0x000fc600078ec0ff */
[----:B------:R-:W4:Y:S01]  /*3a770*/  LDL.LU R14, [R1+0x1418] ;  /* 0x00141800010e7983 */ /* 0x000f220000300800 */
[----:B0-----:R-:W-:Y:S01]  /*3a780*/  VIADD R8, R8, UR51 ;  /* 0x0000003308087c36 */ /* 0x001fe20008000000 */
[----:B------:R-:W-:-:S04]  /*3a790*/  ISETP.GE.AND P0, PT, R9, UR27, PT ;  /* 0x0000001b09007c0c */ /* 0x000fc8000bf06270 */
[----:B------:R0:W-:Y:S01]  /*3a7a0*/  STL [R1+0xc54], R8 ;  /* 0x000c540801007387 */ /* 0x0001e20000100800 */
[----:B------:R-:W-:-:S03]  /*3a7b0*/  @P2 LOP3.LUT R192, R192, 0x100, RZ, 0xfc, !PT ;  /* 0x00000100c0c02812 */ /* 0x000fc600078efcff */
[----:B------:R-:W4:Y:S01]  /*3a7c0*/  LDL.LU R13, [R1+0x1414] ;  /* 0x00141400010d7983 */ /* 0x000f220000300800 */
[----:B0-----:R-:W-:Y:S01]  /*3a7d0*/  VIADD R8, R8, UR50 ;  /* 0x0000003208087c36 */ /* 0x001fe20008000000 */
[----:B------:R-:W-:-:S04]  /*3a7e0*/  ISETP.LT.AND P2, PT, R5, UR38, !P0 ;  /* 0x0000002605007c0c */ /* 0x000fc8000c741270 */
[----:B------:R0:W-:Y:S01]  /*3a7f0*/  STL [R1+0xc4c], R8 ;  /* 0x000c4c0801007387 */ /* 0x0001e20000100800 */
[----:B------:R-:W-:-:S03]  /*3a800*/  LOP3.LUT R192, R192, 0xffffff7f, RZ, 0xc0, !PT ;  /* 0xffffff7fc0c07812 */ /* 0x000fc600078ec0ff */
[----:B------:R-:W4:Y:S01]  /*3a810*/  LDL.LU R12, [R1+0x1410] ;  /* 0x00141000010c7983 */ /* 0x000f220000300800 */
[----:B0-----:R-:W-:Y:S01]  /*3a820*/  VIADD R8, R8, UR13 ;  /* 0x0000000d08087c36 */ /* 0x001fe20008000000 */
[----:B------:R-:W-:-:S04]  /*3a830*/  @P1 LOP3.LUT R192, R192, 0x80, RZ, 0xfc, !PT ;  /* 0x00000080c0c01812 */ /* 0x000fc800078efcff */
[----:B------:R0:W-:Y:S01]  /*3a840*/  STL [R1+0xc3c], R8 ;  /* 0x000c3c0801007387 */ /* 0x0001e20000100800 */
[----:B------:R-:W-:Y:S02]  /*3a850*/  R2UR UR14, R11 ;  /* 0x000000000b0e72ca */ /* 0x000fe400000e0000 */
[----:B------:R-:W-:Y:S01]  /*3a860*/  ISETP.LT.AND P1, PT, R4, UR60, !P0 ;  /* 0x0000003c04007c0c */ /* 0x000fe2000c721270 */
[----:B------:R-:W4:Y:S01]  /*3a870*/  LDL.LU R11, [R1+0x140c] ;  /* 0x00140c00010b7983 */ /* 0x000f220000300800 */
[----:B------:R-:W-:-:S03]  /*3a880*/  LOP3.LUT R192, R192, 0xffffffbf, RZ, 0xc0, !PT ;  /* 0xffffffbfc0c07812 */ /* 0x000fc600078ec0ff */
[----:B------:R-:W4:Y:S01]  /*3a890*/  LDL.LU R10, [R1+0x1408] ;  /* 0x00140800010a7983 */ /* 0x000f220000300800 */
[----:B0-----:R-:W-:Y:S01]  /*3a8a0*/  VIADD R8, R8, UR12 ;  /* 0x0000000c08087c36 */ /* 0x001fe20008000000 */
[----:B------:R-:W-:-:S04]  /*3a8b0*/  ISETP.GE.AND P0, PT, R252, UR29, PT ;  /* 0x0000001dfc007c0c */ /* 0x000fc8000bf06270 */
[----:B------:R0:W-:Y:S01]  /*3a8c0*/  STL [R1+0xc30], R8 ;  /* 0x000c300801007387 */ /* 0x0001e20000100800 */
[----:B------:R-:W-:Y:S02]  /*3a8d0*/  @P2 LOP3.LUT R192, R192, 0x40, RZ, 0xfc, !PT ;  /* 0x00000040c0c02812 */ /* 0x000fe400078efcff */
[----:B------:R-:W-:Y:S01]  /*3a8e0*/  ISETP.LT.AND P2, PT, R5, UR40, !P0 ;  /* 0x0000002805007c0c */ /* 0x000fe2000c741270 */
[----:B------:R-:W4:Y:S01]  /*3a8f0*/  LDL.LU R9, [R1+0x1404] ;  /* 0x0014040001097983 */ /* 0x000f220000300800 */
[----:B0-----:R-:W-:Y:S01]  /*3a900*/  VIADD R8, R8, UR11 ;  /* 0x0000000b08087c36 */ /* 0x001fe20008000000 */
[----:B------:R-:W-:-:S04]  /*3a910*/  LOP3.LUT R192, R192, 0xffffffdf, RZ, 0xc0, !PT ;  /* 0xffffffdfc0c07812 */ /* 0x000fc800078ec0ff */
[----:B------:R0:W-:Y:S01]  /*3a920*/  STL [R1+0xc20], R8 ;  /* 0x000c200801007387 */ /* 0x0001e20000100800 */
[----:B------:R-:W-:Y:S02]  /*3a930*/  @P1 LOP3.LUT R192, R192, 0x20, RZ, 0xfc, !PT ;  /* 0x00000020c0c01812 */ /* 0x000fe400078efcff */
[----:B------:R-:W-:Y:S01]  /*3a940*/  ISETP.LT.AND P1, PT, R4, UR57, !P0 ;  /* 0x0000003904007c0c */ /* 0x000fe2000c721270 */
[----:B0-----:R-:W-:-:S04]  /*3a950*/  VIADD R8, R8, UR10 ;  /* 0x0000000a08087c36 */ /* 0x001fc80008000000 */
[----:B------:R-:W-:Y:S01]  /*3a960*/  VIADD R252, R8, UR9 ;  /* 0x0000000908fc7c36 */ /* 0x000fe20008000000 */
[----:B------:R0:W-:Y:S01]  /*3a970*/  STL [R1+0xc18], R8 ;  /* 0x000c180801007387 */ /* 0x0001e20000100800 */
[----:B------:R-:W-:Y:S02]  /*3a980*/  LOP3.LUT R192, R192, 0xffffffef, RZ, 0xc0, !PT ;  /* 0xffffffefc0c07812 */ /* 0x000fe400078ec0ff */
[----:B------:R-:W-:Y:S02]  /*3a990*/  ISETP.GE.AND P0, PT, R195, UR31, PT ;  /* 0x0000001fc3007c0c */ /* 0x000fe4000bf06270 */
[----:B------:R-:W-:Y:S01]  /*3a9a0*/  @P2 LOP3.LUT R192, R192, 0x10, RZ, 0xfc, !PT ;  /* 0x00000010c0c02812 */ /* 0x000fe200078efcff */
[----:B0-----:R-:W4:Y:S04]  /*3a9b0*/  LDL.LU R8, [R1+0x1400] ;  /* 0x0014000001087983 */ /* 0x001f280000300800 */
[----:B------:R0:W-:Y:S01]  /*3a9c0*/  STL [R1+0xc08], R252 ;  /* 0x000c08fc01007387 */ /* 0x0001e20000100800 */
[----:B------:R-:W-:-:S02]  /*3a9d0*/  LOP3.LUT R192, R192, 0xfffffff7, RZ, 0xc0, !PT ;  /* 0xfffffff7c0c07812 */ /* 0x000fc400078ec0ff */
[----:B------:R-:W-:Y:S01]  /*3a9e0*/  ISETP.LT.AND P2, PT, R5, UR42, !P0 ;  /* 0x0000002a05007c0c */ /* 0x000fe2000c741270 */
[----:B0-----:R-:W-:-:S04]  /*3a9f0*/  VIADD R252, R252, UR8 ;  /* 0x00000008fcfc7c36 */ /* 0x001fc80008000000 */
[----:B------:R-:W-:Y:S01]  /*3aa00*/  VIADD R195, R252, UR7 ;  /* 0x00000007fcc37c36 */ /* 0x000fe20008000000 */
[----:B------:R0:W-:Y:S01]  /*3aa10*/  STL [R1+0xaec], R252 ;  /* 0x000aecfc01007387 */ /* 0x0001e20000100800 */
[----:B------:R-:W-:Y:S02]  /*3aa20*/  @P1 LOP3.LUT R192, R192, 0x8, RZ, 0xfc, !PT ;  /* 0x00000008c0c01812 */ /* 0x000fe400078efcff */
[----:B------:R-:W-:Y:S01]  /*3aa30*/  ISETP.LT.AND P1, PT, R4, UR56, !P0 ;  /* 0x0000003804007c0c */ /* 0x000fe2000c721270 */
[----:B0-----:R-:W0:Y:S01]  /*3aa40*/  S2R R252, SR_TID.X ;  /* 0x0000000000fc7919 */ /* 0x001e220000002100 */
[----:B------:R-:W-:Y:S01]  /*3aa50*/  ISETP.GE.AND P0, PT, R194, UR33, PT ;  /* 0x00000021c2007c0c */ /* 0x000fe2000bf06270 */
[----:B------:R-:W-:Y:S01]  /*3aa60*/  VIADD R194, R195, UR6 ;  /* 0x00000006c3c27c36 */ /* 0x000fe20008000000 */
[----:B------:R-:W-:Y:S01]  /*3aa70*/  LOP3.LUT R192, R192, 0xfffffffb, RZ, 0xc0, !PT ;  /* 0xfffffffbc0c07812 */ /* 0x000fe200078ec0ff */
[----:B------:R-:W-:Y:S04]  /*3aa80*/  STL [R1+0xadc], R195 ;  /* 0x000adcc301007387 */ /* 0x000fe80000100800 */
[----:B------:R1:W-:Y:S01]  /*3aa90*/  STL [R1+0xad4], R194 ;  /* 0x000ad4c201007387 */ /* 0x0003e20000100800 */
[----:B------:R-:W-:-:S04]  /*3aaa0*/  @P2 LOP3.LUT R192, R192, 0x4, RZ, 0xfc, !PT ;  /* 0x00000004c0c02812 */ /* 0x000fc800078efcff */
[----:B------:R-:W-:Y:S01]  /*3aab0*/  LOP3.LUT R192, R192, 0xfffffffd, RZ, 0xc0, !PT ;  /* 0xfffffffdc0c07812 */ /* 0x000fe200078ec0ff */
[----:B-1----:R-:W-:-:S03]  /*3aac0*/  VIADD R194, R194, UR5 ;  /* 0x00000005c2c27c36 */ /* 0x002fc60008000000 */
[----:B------:R-:W-:Y:S02]  /*3aad0*/  @P1 LOP3.LUT R192, R192, 0x2, RZ, 0xfc, !PT ;  /* 0x00000002c0c01812 */ /* 0x000fe400078efcff */
[----:B------:R1:W-:Y:S01]  /*3aae0*/  STL [R1+0x110c], R194 ;  /* 0x00110cc201007387 */ /* 0x0003e20000100800 */
[----:B------:R-:W-:Y:S02]  /*3aaf0*/  ISETP.LT.AND P1, PT, R5, UR44, !P0 ;  /* 0x0000002c05007c0c */ /* 0x000fe4000c721270 */
[----:B------:R-:W-:Y:S02]  /*3ab00*/  LOP3.LUT R192, R192, 0xfffffffe, RZ, 0xc0, !PT ;  /* 0xfffffffec0c07812 */ /* 0x000fe400078ec0ff */
[----:B------:R-:W-:Y:S02]  /*3ab10*/  ISETP.GE.AND P2, PT, R193, UR35, PT ;  /* 0x00000023c1007c0c */ /* 0x000fe4000bf46270 */
[----:B------:R-:W-:Y:S01]  /*3ab20*/  ISETP.GE.AND P4, PT, R2, UR37, PT ;  /* 0x0000002502007c0c */ /* 0x000fe2000bf86270 */
[----:B0-----:R-:W-:-:S02]  /*3ab30*/  IMAD.SHL.U32 R195, R252, 0x10, RZ ;  /* 0x00000010fcc37824 */ /* 0x001fc400078e00ff */
[----:B------:R-:W-:Y:S01]  /*3ab40*/  IMAD.SHL.U32 R252, R252, 0x40, RZ ;  /* 0x00000040fcfc7824 */ /* 0x000fe200078e00ff */
[----:B------:R-:W-:-:S03]  /*3ab50*/  ISETP.LT.AND P3, PT, R5, UR54, !P4 ;  /* 0x0000003605007c0c */ /* 0x000fc6000e761270 */
[----:B------:R-:W-:Y:S02]  /*3ab60*/  @P1 LOP3.LUT R192, R192, 0x1, RZ, 0xfc, !PT ;  /* 0x00000001c0c01812 */ /* 0x000fe400078efcff */
[----:B------:R-:W-:Y:S02]  /*3ab70*/  ISETP.LT.AND P1, PT, R5, UR46, !P2 ;  /* 0x0000002e05007c0c */ /* 0x000fe4000d721270 */
[C---:B------:R-:W-:Y:S02]  /*3ab80*/  ISETP.LT.AND P0, PT, R4.reuse, UR55, !P0 ;  /* 0x0000003704007c0c */ /* 0x040fe4000c701270 */
[C---:B------:R-:W-:Y:S02]  /*3ab90*/  ISETP.LT.AND P2, PT, R4.reuse, UR48, !P2 ;  /* 0x0000003004007c0c */ /* 0x040fe4000d741270 */
[----:B------:R-:W-:Y:S02]  /*3aba0*/  ISETP.LT.AND P4, PT, R4, UR53, !P4 ;  /* 0x0000003504007c0c */ /* 0x000fe4000e781270 */
[----:B------:R-:W-:-:S02]  /*3abb0*/  LOP3.LUT R193, R195, 0xf0, RZ, 0xc0, !PT ;  /* 0x000000f0c3c17812 */ /* 0x000fc400078ec0ff */
[----:B------:R-:W-:Y:S02]  /*3abc0*/  LOP3.LUT R2, R252, 0x400, RZ, 0xc0, !PT ;  /* 0x00000400fc027812 */ /* 0x000fe400078ec0ff */
[----:B------:R-:W-:Y:S01]  /*3abd0*/  ISETP.GE.AND P5, PT, R4, UR14, PT ;  /* 0x0000000e04007c0c */ /* 0x000fe2000bfa6270 */
[----:B-1----:R-:W0:Y:S01]  /*3abe0*/  S2R R194, SR_TID.X ;  /* 0x0000000000c27919 */ /* 0x002e220000002100 */
[----:B------:R-:W1:Y:S01]  /*3abf0*/  S2R R252, SR_TID.X ;  /* 0x0000000000fc7919 */ /* 0x000e620000002100 */
[----:B------:R-:W-:Y:S01]  /*3ac00*/  IADD3 R2, R2, UR4, R193 ;  /* 0x0000000402027c10 */ /* 0x000fe2000fffe0c1 */
[----:B------:R-:W-:Y:S01]  /*3ac10*/  ULDC UR5, c[0x0][0x228] ;  /* 0x00008a0000057ab9 */ /* 0x000fe20000000800 */
[----:B------:R-:W2:Y:S01]  /*3ac20*/  LDL R195, [R1+0x910] ;  /* 0x0009100001c37983 */ /* 0x000ea20000100800 */
[----:B------:R-:W-:Y:S01]  /*3ac30*/  BAR.SYNC.DEFER_BLOCKING 0x0 ;  /* 0x0000000000007b1d */ /* 0x000fe20000010000 */
[----:B------:R-:W-:-:S05]  /*3ac40*/  ISETP.LT.AND P5, PT, R3, UR49, !P5 ;  /* 0x0000003103007c0c */ /* 0x000fca000efa1270 */
[----:B------:R-:W-:Y:S01]  /*3ac50*/  ULDC UR6, c[0x0][0x22c] ;  /* 0x00008b0000067ab9 */ /* 0x000fe20000000800 */
[----:B------:R-:W-:Y:S04]  /*3ac60*/  STL [R1+0x1480], R192 ;  /* 0x001480c001007387 */ /* 0x000fe80000100800 */
[----:B------:R-:W-:Y:S04]  /*3ac70*/  STL [R1+0x1478], R191 ;  /* 0x001478bf01007387 */ /* 0x000fe80000100800 */
[----:B------:R-:W-:Y:S01]  /*3ac80*/  STL [R1+0x1474], R190 ;  /* 0x001474be01007387 */ /* 0x000fe20000100800 */
[----:B0-----:R-:W-:-:S03]  /*3ac90*/  LOP3.LUT R194, R194, 0x60, RZ, 0xc0, !PT ;  /* 0x00000060c2c27812 */ /* 0x001fc600078ec0ff */
[----:B------:R-:W-:Y:S01]  /*3aca0*/  STL [R1+0x1464], R189 ;  /* 0x001464bd01007387 */ /* 0x000fe20000100800 */
[----:B-1----:R-:W-:Y:S01]  /*3acb0*/  LOP3.LUT R252, R252, 0x7f, RZ, 0xc0, !PT ;  /* 0x0000007ffcfc7812 */ /* 0x002fe200078ec0ff */
[----:B------:R-:W-:Y:S02]  /*3acc0*/  IMAD R2, R194, 0x8, R2 ;  /* 0x00000008c2027824 */ /* 0x000fe400078e0202 */
[----:B------:R-:W-:Y:S01]  /*3acd0*/  STL [R1+0x1460], R188 ;  /* 0x001460bc01007387 */ /* 0x000fe20000100800 */
[----:B------:R-:W-:Y:S01]  /*3ace0*/  LEA R252, R252, UR4, 0x4 ;  /* 0x00000004fcfc7c11 */ /* 0x000fe2000f8e20ff */
[----:B------:R-:W-:Y:S02]  /*3acf0*/  ULDC UR4, c[0x0][0x228] ;  /* 0x00008a0000047ab9 */ /* 0x000fe40000000800 */
[----:B------:R-:W-:Y:S04]  /*3ad00*/  STSM.16.M88.4 [R2], R156 ;  /* 0x0000009c02007844 */ /* 0x000fe80000000200 */
        /* <DEDUP_REMOVED lines=14> */
[----:B------:R-:W-:Y:S06]  /*3adf0*/  BAR.SYNC.DEFER_BLOCKING 0x0 ;  /* 0x0000000000007b1d */ /* 0x000fec0000010000 */
[----:B------:R-:W-:Y:S04]  /*3ae00*/  STL [R1+0x1400], R6 ;  /* 0x0014000601007387 */ /* 0x000fe80000100800 */
[----:B------:R-:W-:Y:S04]  /*3ae10*/  STL [R1+0x1484], R193 ;  /* 0x001484c101007387 */ /* 0x000fe80000100800 */
[----:B------:R-:W0:Y:S01]  /*3ae20*/  LDS.128 R48, [R252] ;  /* 0x00000000fc307984 */ /* 0x000e220000000c00 */
[----:B------:R-:W-:Y:S06]  /*3ae30*/  BAR.SYNC.DEFER_BLOCKING 0x0 ;  /* 0x0000000000007b1d */ /* 0x000fec0000010000 */
[----:B------:R-:W-:Y:S04]  /*3ae40*/  STSM.16.M88.4 [R2], R148 ;  /* 0x0000009402007844 */ /* 0x000fe80000000200 */
[----:B0-----:R-:W-:Y:S01]  /*3ae50*/  STL [R1+0x4c0], R48 ;  /* 0x0004c03001007387 */ /* 0x001fe20000100800 */
[----:B------:R-:W-:-:S03]  /*3ae60*/  IMAD.MOV.U32 R193, RZ, RZ, R49 ;  /* 0x000000ffffc17224 */ /* 0x000fc600078e0031 */
[----:B------:R-:W-:Y:S01]  /*3ae70*/  STL.64 [R1+0x4c8], R50 ;  /* 0x0004c83201007387 */ /* 0x000fe20000100a00 */
[----:B------:R-:W-:Y:S06]  /*3ae80*/  BAR.SYNC.DEFER_BLOCKING 0x0 ;  /* 0x0000000000007b1d */ /* 0x000fec0000010000 */
[----:B------:R-:W0:Y:S02]  /*3ae90*/  LDS.128 R48, [R252] ;  /* 0x00000000fc307984 */ /* 0x000e240000000c00 */
        /* <DEDUP_REMOVED lines=8> */
[----:B------:R-:W-:Y:S01]  /*3af20*/  STSM.16.M88.4 [R2], R132 ;  /* 0x0000008402007844 */ /* 0x000fe20000000200 */
[----:B--2---:R-:W-:-:S03]  /*3af30*/  IMAD.WIDE R194, R195, 0x2, R66 ;  /* 0x00000002c3c27825 */ /* 0x004fc600078e0242 */
[----:B0-----:R-:W-:Y:S04]  /*3af40*/  STL.64 [R1+0x4a0], R48 ;  /* 0x0004a03001007387 */ /* 0x001fe80000100a00 */
[----:B------:R-:W-:Y:S01]  /*3af50*/  STL.64 [R1+0x4a8], R50 ;  /* 0x0004a83201007387 */ /* 0x000fe20000100a00 */
[----:B------:R-:W-:Y:S06]  /*3af60*/  BAR.SYNC.DEFER_BLOCKING 0x0 ;  /* 0x0000000000007b1d */ /* 0x000fec0000010000 */
[----:B------:R-:W0:Y:S02]  /*3af70*/  LDS.128 R48, [R252] ;  /* 0x00000000fc307984 */ /* 0x000e240000000c00 */
[----:B------:R-:W-:Y:S06]  /*3af80*/  BAR.SYNC.DEFER_BLOCKING 0x0 ;  /* 0x0000000000007b1d */ /* 0x000fec0000010000 */
[----:B------:R-:W-:Y:S04]  /*3af90*/  STSM.16.M88.4 [R2], R124 ;  /* 0x0000007c02007844 */ /* 0x000fe80000000200 */
[----:B0-----:R-:W-:Y:S04]  /*3afa0*/  STL.64 [R1+0x490], R48 ;  /* 0x0004903001007387 */ /* 0x001fe80000100a00 */
        /* <DEDUP_REMOVED lines=9> */
[----:B------:R-:W-:Y:S04]  /*3b040*/  STL [R1+0x147c], R191 ;  /* 0x00147cbf01007387 */ /* 0x000fe80000100800 */
[----:B------:R-:W0:Y:S01]  /*3b050*/  LDS.128 R48, [R252] ;  /* 0x00000000fc307984 */ /* 0x000e220000000c00 */
[----:B------:R-:W-:Y:S06]  /*3b060*/  BAR.SYNC.DEFER_BLOCKING 0x0 ;  /* 0x0000000000007b1d */ /* 0x000fec0000010000 */
[----:B------:R-:W-:Y:S04]  /*3b070*/  STSM.16.M88.4 [R2], R108 ;  /* 0x0000006c02007844 */ /* 0x000fe80000000200 */
[----:B0-----:R-:W-:Y:S04]  /*3b080*/  STL.64 [R1+0x470], R48 ;  /* 0x0004703001007387 */ /* 0x001fe80000100a00 */
[----:B------:R-:W-:Y:S01]  /*3b090*/  STL.64 [R1+0x478], R50 ;  /* 0x0004783201007387 */ /* 0x000fe20000100a00 */
[----:B------:R-:W-:Y:S06]  /*3b0a0*/  BAR.SYNC.DEFER_BLOCKING 0x0 ;  /* 0x0000000000007b1d */ /* 0x000fec0000010000 */
[----:B------:R-:W0:Y:S02]  /*3b0b0*/  LDS.128 R48, [R252] ;  /* 0x00000000fc307984 */ /* 0x000e240000000c00 */
[----:B------:R-:W-:Y:S06]  /*3b0c0*/  BAR.SYNC.DEFER_BLOCKING 0x0 ;  /* 0x0000000000007b1d */ /* 0x000fec0000010000 */
[----:B------:R-:W-:Y:S02]  /*3b0d0*/  STSM.16.M88.4 [R2], R100 ;  /* 0x0000006402007844 */ /* 0x000fe40000000200 */
[----:B------:R-:W-:Y:S06]  /*3b0e0*/  BAR.SYNC.DEFER_BLOCKING 0x0 ;  /* 0x0000000000007b1d */ /* 0x000fec0000010000 */
[----:B0-----:R-:W-:Y:S04]  /*3b0f0*/  STL.64 [R1+0x460], R48 ;  /* 0x0004603001007387 */ /* 0x001fe80000100a00 */
[----:B------:R-:W-:Y:S04]  /*3b100*/  STL.64 [R1+0x468], R50 ;  /* 0x0004683201007387 */ /* 0x000fe80000100a00 */
[----:B------:R-:W0:Y:S01]  /*3b110*/  LDS.128 R48, [R252] ;  /* 0x00000000fc307984 */ /* 0x000e220000000c00 */
        /* <DEDUP_REMOVED lines=9> */
[----:B0-----:R-:W-:Y:S01]  /*3b1b0*/  STL [R1+0x440], R48 ;  /* 0x0004403001007387 */ /* 0x001fe20000100800 */
[----:B------:R-:W-:-:S03]  /*3b1c0*/  IMAD.MOV.U32 R190, RZ, RZ, R49 ;  /* 0x000000ffffbe7224 */ /* 0x000fc600078e0031 */
        /* <DEDUP_REMOVED lines=21> */
[----:B---3--:R-:W-:Y:S02]  /*3b320*/  STSM.16.M88.4 [R2], R68 ;  /* 0x0000004402007844 */ /* 0x008fe40000000200 */
[----:B------:R-:W-:Y:S06]  /*3b330*/  BAR.SYNC.DEFER_BLOCKING 0x0 ;  /* 0x0000000000007b1d */ /* 0x000fec0000010000 */
[----:B0-----:R-:W-:Y:S04]  /*3b340*/  STL.64 [R1+0x400], R48 ;  /* 0x0004003001007387 */ /* 0x001fe80000100a00 */
[----:B------:R-:W-:Y:S04]  /*3b350*/  STL.64 [R1+0x408], R50 ;  /* 0x0004083201007387 */ /* 0x000fe80000100a00 */
[----:B------:R-:W0:Y:S01]  /*3b360*/  LDS.128 R48, [R252] ;  /* 0x00000000fc307984 */ /* 0x000e220000000c00 */
[----:B------:R-:W-:Y:S06]  /*3b370*/  BAR.SYNC.DEFER_BLOCKING 0x0 ;  /* 0x0000000000007b1d */ /* 0x000fec0000010000 */
[----:B----4-:R-:W-:Y:S02]  /*3b380*/  STSM.16.M88.4 [R2], R60 ;  /* 0x0000003c02007844 */ /* 0x010fe40000000200 */
[----:B------:R-:W-:Y:S06]  /*3b390*/  BAR.SYNC.DEFER_BLOCKING 0x0 ;  /* 0x0000000000007b1d */ /* 0x000fec0000010000 */
[----:B0-----:R-:W-:Y:S01]  /*3b3a0*/  STL [R1+0x3f0], R48 ;  /* 0x0003f03001007387 */ /* 0x001fe20000100800 */
[----:B------:R-:W-:-:S03]  /*3b3b0*/  IMAD.MOV.U32 R189, RZ, RZ, R49 ;  /* 0x000000ffffbd7224 */ /* 0x000fc600078e0031 */
[----:B------:R-:W-:Y:S04]  /*3b3c0*/  STL.64 [R1+0x3f8], R50 ;  /* 0x0003f83201007387 */ /* 0x000fe80000100a00 */
[----:B------:R-:W-:Y:S04]  /*3b3d0*/  STL [R1+0x1468], R189 ;  /* 0x001468bd01007387 */ /* 0x000fe80000100800 */
        /* <DEDUP_REMOVED lines=15> */
[----:B------:R-:W-:Y:S01]  /*3b4d0*/  BAR.SYNC.DEFER_BLOCKING 0x0 ;  /* 0x0000000000007b1d */ /* 0x000fe20000010000 */
[----:B0-----:R-:W-:-:S05]  /*3b4e0*/  IMAD.MOV.U32 R188, RZ, RZ, R45 ;  /* 0x000000ffffbc7224 */ /* 0x001fca00078e002d */
[----:B------:R-:W-:Y:S04]  /*3b4f0*/  STL [R1+0x3a0], R44 ;  /* 0x0003a02c01007387 */ /* 0x000fe80000100800 */
        /* <DEDUP_REMOVED lines=216> */
[----:B------:R-:W2:Y:S04]  /*3c280*/  LDL.LU R156, [R1+0x330] ;  /* 0x00033000019c7983 */ /* 0x000ea80000300800 */
[----:B------:R-:W0:Y:S01]  /*3c290*/  LDS.128 R8, [R252] ;  /* 0x00000000fc087984 */ /* 0x000e220000000c00 */
[----:B------:R-:W-:Y:S06]  /*3c2a0*/  BAR.SYNC.DEFER_BLOCKING 0x0 ;  /* 0x0000000000007b1d */ /* 0x000fec0000010000 */
[----:B0-----:R-:W-:Y:S04]  /*3c2b0*/  STL.64 [R1+0x150], R8 ;  /* 0x0001500801007387 */ /* 0x001fe80000100a00 */
[----:B------:R-:W-:Y:S04]  /*3c2c0*/  STL.64 [R1+0x158], R10 ;  /* 0x0001580a01007387 */ /* 0x000fe80000100a00 */
[----:B------:R-:W2:Y:S04]  /*3c2d0*/  LDL.LU R157, [R1+0x334] ;  /* 0x00033400019d7983 */ /* 0x000ea80000300800 */
[----:B------:R-:W2:Y:S04]  /*3c2e0*/  LDL.LU R158, [R1+0x338] ;  /* 0x00033800019e7983 */ /* 0x000ea80000300800 */
[----:B------:R-:W2:Y:S04]  /*3c2f0*/  LDL.LU R159, [R1+0x33c] ;  /* 0x00033c00019f7983 */ /* 0x000ea80000300800 */
[----:B------:R-:W-:Y:S01]  /*3c300*/  STSM.16.M88.4 [R2], R236 ;  /* 0x000000ec02007844 */ /* 0x000fe20000000200 */
        /* <DEDUP_REMOVED lines=9> */
[----:B0-----:R-:W-:Y:S04]  /*3c3a0*/  STL [R1+0x130], R8 ;  /* 0x0001300801007387 */ /* 0x001fe80000100800 */
[----:B------:R-:W-:Y:S04]  /*3c3b0*/  STL.64 [R1+0x138], R10 ;  /* 0x0001380a01007387 */ /* 0x000fe80000100a00 */
[----:B------:R-:W3:Y:S04]  /*3c3c0*/  LDL.LU R124, [R1+0x360] ;  /* 0x00036000017c7983 */ /* 0x000ee80000300800 */
[----:B------:R-:W3:Y:S04]  /*3c3d0*/  LDL.LU R125, [R1+0x364] ;  /* 0x00036400017d7983 */ /* 0x000ee80000300800 */
[----:B------:R-:W3:Y:S04]  /*3c3e0*/  LDL.LU R126, [R1+0x368] ;  /* 0x00036800017e7983 */ /* 0x000ee80000300800 */
[----:B------:R-:W3:Y:S04]  /*3c3f0*/  LDL.LU R127, [R1+0x36c] ;  /* 0x00036c00017f7983 */ /* 0x000ee80000300800 */
[----:B------:R-:W-:Y:S01]  /*3c400*/  STSM.16.M88.4 [R2], R244 ;  /* 0x000000f402007844 */ /* 0x000fe20000000200 */
[----:B------:R-:W-:Y:S06]  /*3c410*/  BAR.SYNC.DEFER_BLOCKING 0x0 ;  /* 0x0000000000007b1d */ /* 0x000fec0000010000 */
[----:B------:R-:W4:Y:S04]  /*3c420*/  LDL.LU R132, [R1+0x390] ;  /* 0x0003900001847983 */ /* 0x000f280000300800 */
[----:B------:R-:W4:Y:S04]  /*3c430*/  LDL.LU R133, [R1+0x394] ;  /* 0x0003940001857983 */ /* 0x000f280000300800 */
[----:B------:R-:W4:Y:S04]  /*3c440*/  LDL.LU R134, [R1+0x398] ;  /* 0x0003980001867983 */ /* 0x000f280000300800 */
[----:B------:R-:W4:Y:S01]  /*3c450*/  LDL.LU R135, [R1+0x39c] ;  /* 0x00039c0001877983 */ /* 0x000f220000300800 */
[----:B------:R-:W-:-:S03]  /*3c460*/  IMAD.MOV.U32 R51, RZ, RZ, R9 ;  /* 0x000000ffff337224 */ /* 0x000fc600078e0009 */
[----:B------:R-:W0:Y:S01]  /*3c470*/  LDS.128 R8, [R252] ;  /* 0x00000000fc087984 */ /* 0x000e220000000c00 */
[----:B------:R-:W-:Y:S06]  /*3c480*/  BAR.SYNC.DEFER_BLOCKING 0x0 ;  /* 0x0000000000007b1d */ /* 0x000fec0000010000 */
[----:B------:R-:W4:Y:S04]  /*3c490*/  LDL.LU R148, [R1+0x3c0] ;  /* 0x0003c00001947983 */ /* 0x000f280000300800 */
[----:B------:R-:W4:Y:S04]  /*3c4a0*/  LDL.LU R149, [R1+0x3c4] ;  /* 0x0003c40001957983 */ /* 0x000f280000300800 */
[----:B------:R-:W4:Y:S04]  /*3c4b0*/  LDL.LU R150, [R1+0x3c8] ;  /* 0x0003c80001967983 */ /* 0x000f280000300800 */
[----:B------:R-:W4:Y:S04]  /*3c4c0*/  LDL.LU R151, [R1+0x3cc] ;  /* 0x0003cc0001977983 */ /* 0x000f280000300800 */
[----:B------:R-:W-:Y:S01]  /*3c4d0*/  STSM.16.M88.4 [R2], R248 ;  /* 0x000000f802007844 */ /* 0x000fe20000000200 */
[----:B------:R-:W-:Y:S06]  /*3c4e0*/  BAR.SYNC.DEFER_BLOCKING 0x0 ;  /* 0x0000000000007b1d */ /* 0x000fec0000010000 */
[----:B0-----:R-:W-:Y:S04]  /*3c4f0*/  STL.64 [R1+0x120], R8 ;  /* 0x0001200801007387 */ /* 0x001fe80000100a00 */
[----:B------:R-:W-:Y:S04]  /*3c500*/  STL.64 [R1+0x128], R10 ;  /* 0x0001280a01007387 */ /* 0x000fe80000100a00 */
[----:B------:R-:W0:Y:S01]  /*3c510*/  LDS.128 R8, [R252] ;  /* 0x00000000fc087984 */ /* 0x000e220000000c00 */
[----:B------:R-:W-:Y:S06]  /*3c520*/  BAR.SYNC.DEFER_BLOCKING 0x0 ;  /* 0x0000000000007b1d */ /* 0x000fec0000010000 */
[----:B0-----:R-:W-:Y:S04]  /*3c530*/  STL [R1+0x110], R8 ;  /* 0x0001100801007387 */ /* 0x001fe80000100800 */
[----:B--2---:R-:W-:Y:S01]  /*3c540*/  STSM.16.M88.4 [R2], R156 ;  /* 0x0000009c02007844 */ /* 0x004fe20000000200 */
[----:B------:R-:W-:-:S03]  /*3c550*/  IMAD.MOV.U32 R7, RZ, RZ, R9 ;  /* 0x000000ffff077224 */ /* 0x000fc600078e0009 */
[----:B------:R-:W-:Y:S01]  /*3c560*/  STL.64 [R1+0x118], R10 ;  /* 0x0001180a01007387 */ /* 0x000fe20000100a00 */
[----:B------:R-:W-:Y:S06]  /*3c570*/  BAR.SYNC.DEFER_BLOCKING 0x0 ;  /* 0x0000000000007b1d */ /* 0x000fec0000010000 */
        /* <DEDUP_REMOVED lines=8> */
[----:B------:R-:W2:Y:S04]  /*3c600*/  LDL.LU R156, [R1+0x5f0] ;  /* 0x0005f000019c7983 */ /* 0x000ea80000300800 */
[----:B------:R-:W2:Y:S04]  /*3c610*/  LDL.LU R157, [R1+0x5f4] ;  /* 0x0005f400019d7983 */ /* 0x000ea80000300800 */
[----:B------:R-:W2:Y:S04]  /*3c620*/  LDL.LU R158, [R1+0x5f8] ;  /* 0x0005f800019e7983 */ /* 0x000ea80000300800 */
[----:B------:R-:W2:Y:S04]  /*3c630*/  LDL.LU R159, [R1+0x5fc] ;  /* 0x0005fc00019f7983 */ /* 0x000ea80000300800 */
[----:B---3--:R-:W-:Y:S01]  /*3c640*/  STSM.16.M88.4 [R2], R124 ;  /* 0x0000007c02007844 */ /* 0x008fe20000000200 */
[----:B------:R-:W-:Y:S06]  /*3c650*/  BAR.SYNC.DEFER_BLOCKING 0x0 ;  /* 0x0000000000007b1d */ /* 0x000fec0000010000 */
[----:B------:R-:W0:Y:S02]  /*3c660*/  LDS.128 R8, [R252] ;  /* 0x00000000fc087984 */ /* 0x000e240000000c00 */
[----:B------:R-:W-:Y:S06]  /*3c670*/  BAR.SYNC.DEFER_BLOCKING 0x0 ;  /* 0x0000000000007b1d */ /* 0x000fec0000010000 */
[----:B----4-:R-:W-:Y:S04]  /*3c680*/  STSM.16.M88.4 [R2], R132 ;  /* 0x0000008402007844 */ /* 0x010fe80000000200 */
[----:B0-----:R-:W-:Y:S04]  /*3c690*/  STL.64 [R1+0xf0], R8 ;  /* 0x0000f00801007387 */ /* 0x001fe80000100a00 */
[----:B------:R-:W-:Y:S01]  /*3c6a0*/  STL.64 [R1+0xf8], R10 ;  /* 0x0000f80a01007387 */ /* 0x000fe20000100a00 */
[----:B------:R-:W-:Y:S06]  /*3c6b0*/  BAR.SYNC.DEFER_BLOCKING 0x0 ;  /* 0x0000000000007b1d */ /* 0x000fec0000010000 */
[----:B------:R-:W0:Y:S02]  /*3c6c0*/  LDS.128 R8, [R252] ;  /* 0x00000000fc087984 */ /* 0x000e240000000c00 */
[----:B------:R-:W-:Y:S06]  /*3c6d0*/  BAR.SYNC.DEFER_BLOCKING 0x0 ;  /* 0x0000000000007b1d */ /* 0x000fec0000010000 */
[----:B0-----:R-:W-:Y:S04]  /*3c6e0*/  STL.64 [R1+0xe0], R8 ;  /* 0x0000e00801007387 */ /* 0x001fe80000100a00 */
[----:B------:R-:W-:Y:S04]  /*3c6f0*/  STL.64 [R1+0xe8], R10 ;  /* 0x0000e80a01007387 */ /* 0x000fe80000100a00 */
[----:B------:R-:W3:Y:S04]  /*3c700*/  LDL.LU R124, [R1+0x600] ;  /* 0x00060000017c7983 */ /* 0x000ee80000300800 */
[----:B------:R-:W3:Y:S04]  /*3c710*/  LDL.LU R125, [R1+0x604] ;  /* 0x00060400017d7983 */ /* 0x000ee80000300800 */
[----:B------:R-:W3:Y:S04]  /*3c720*/  LDL.LU R126, [R1+0x608] ;  /* 0x00060800017e7983 */ /* 0x000ee80000300800 */
[----:B------:R-:W3:Y:S04]  /*3c730*/  LDL.LU R127, [R1+0x60c] ;  /* 0x00060c00017f7983 */ /* 0x000ee80000300800 */
[----:B------:R0:W-:Y:S01]  /*3c740*/  STSM.16.M88.4 [R2], R148 ;  /* 0x0000009402007844 */ /* 0x0001e20000000200 */
[----:B------:R-:W-:Y:S06]  /*3c750*/  BAR.SYNC.DEFER_BLOCKING 0x0 ;  /* 0x0000000000007b1d */ /* 0x000fec0000010000 */
[----:B------:R-:W4:Y:S04]  /*3c760*/  LDL.LU R132, [R1+0x610] ;  /* 0x0006100001847983 */ /* 0x000f280000300800 */
[----:B------:R-:W4:Y:S04]  /*3c770*/  LDL.LU R133, [R1+0x614] ;  /* 0x0006140001857983 */ /* 0x000f280000300800 */
[----:B------:R-:W4:Y:S04]  /*3c780*/  LDL.LU R134, [R1+0x618] ;  /* 0x0006180001867983 */ /* 0x000f280000300800 */
[----:B------:R-:W4:Y:S04]  /*3c790*/  LDL.LU R135, [R1+0x61c] ;  /* 0x00061c0001877983 */ /* 0x000f280000300800 */
[----:B------:R-:W1:Y:S01]  /*3c7a0*/  LDS.128 R8, [R252] ;  /* 0x00000000fc087984 */ /* 0x000e620000000c00 */
[----:B------:R-:W-:Y:S06]  /*3c7b0*/  BAR.SYNC.DEFER_BLOCKING 0x0 ;  /* 0x0000000000007b1d */ /* 0x000fec0000010000 */
[----:B0-----:R-:W4:Y:S04]  /*3c7c0*/  LDL.LU R148, [R1+0x620] ;  /* 0x0006200001947983 */ /* 0x001f280000300800 */
[----:B------:R-:W4:Y:S04]  /*3c7d0*/  LDL.LU R149, [R1+0x624] ;  /* 0x0006240001957983 */ /* 0x000f280000300800 */
[----:B------:R-:W4:Y:S04]  /*3c7e0*/  LDL.LU R150, [R1+0x628] ;  /* 0x0006280001967983 */ /* 0x000f280000300800 */
[----:B------:R-:W4:Y:S04]  /*3c7f0*/  LDL.LU R151, [R1+0x62c] ;  /* 0x00062c0001977983 */ /* 0x000f280000300800 */
[----:B--2---:R-:W-:Y:S01]  /*3c800*/  STSM.16.M88.4 [R2], R140 ;  /* 0x0000008c02007844 */ /* 0x004fe20000000200 */
[----:B-1----:R-:W-:-:S03]  /*3c810*/  IMAD.MOV.U32 R50, RZ, RZ, R9 ;  /* 0x000000ffff327224 */ /* 0x002fc600078e0009 */
[----:B------:R-:W-:Y:S04]  /*3c820*/  STL [R1+0xd0], R8 ;  /* 0x0000d00801007387 */ /* 0x000fe80000100800 */
[----:B------:R-:W-:Y:S01]  /*3c830*/  STL.64 [R1+0xd8], R10 ;  /* 0x0000d80a01007387 */ /* 0x000fe20000100a00 */
[----:B------:R-:W-:Y:S06]  /*3c840*/  BAR.SYNC.DEFER_BLOCKING 0x0 ;  /* 0x0000000000007b1d */ /* 0x000fec0000010000 */
[----:B------:R-:W0:Y:S02]  /*3c850*/  LDS.128 R8, [R252] ;  /* 0x00000000fc087984 */ /* 0x000e240000000c00 */
[----:B------:R-:W-:Y:S06]  /*3c860*/  BAR.SYNC.DEFER_BLOCKING 0x0 ;  /* 0x0000000000007b1d */ /* 0x000fec0000010000 */
[----:B0-----:R-:W-:Y:S04]  /*3c870*/  STL.64 [R1+0xc0], R8 ;  /* 0x0000c00801007387 */ /* 0x001fe80000100a00 */
[----:B------:R-:W-:Y:S04]  /*3c880*/  STL.64 [R1+0xc8], R10 ;  /* 0x0000c80a01007387 */ /* 0x000fe80000100a00 */
[----:B------:R-:W2:Y:S04]  /*3c890*/  LDL.LU R140, [R1+0x630] ;  /* 0x00063000018c7983 */ /* 0x000ea80000300800 */
[----:B------:R-:W2:Y:S04]  /*3c8a0*/  LDL.LU R141, [R1+0x634] ;  /* 0x00063400018d7983 */ /* 0x000ea80000300800 */
[----:B------:R-:W2:Y:S04]  /*3c8b0*/  LDL.LU R142, [R1+0x638] ;  /* 0x00063800018e7983 */ /* 0x000ea80000300800 */
[----:B------:R-:W2:Y:S04]  /*3c8c0*/  LDL.LU R143, [R1+0x63c] ;  /* 0x00063c00018f7983 */ /* 0x000ea80000300800 */
[----:B------:R-:W-:Y:S01]  /*3c8d0*/  STSM.16.M88.4 [R2], R156 ;  /* 0x0000009c02007844 */ /* 0x000fe20000000200 */
[----:B------:R-:W-:Y:S06]  /*3c8e0*/  BAR.SYNC.DEFER_BLOCKING 0x0 ;  /* 0x0000000000007b1d */ /* 0x000fec0000010000 */
[----:B------:R-:W0:Y:S02]  /*3c8f0*/  LDS.128 R8, [R252] ;  /* 0x00000000fc087984 */ /* 0x000e240000000c00 */
[----:B------:R-:W-:Y:S06]  /*3c900*/  BAR.SYNC.DEFER_BLOCKING 0x0 ;  /* 0x0000000000007b1d */ /* 0x000fec0000010000 */
[----:B0-----:R-:W-:Y:S01]  /*3c910*/  STL [R1+0xb0], R8 ;  /* 0x0000b00801007387 */ /* 0x001fe20000100800 */
[----:B------:R-:W-:-:S02]  /*3c920*/  IMAD.MOV.U32 R0, RZ, RZ, R9 ;  /* 0x000000ffff007224 */ /* 0x000fc400078e0009 */
[----:B------:R-:W-:Y:S01]  /*3c930*/  IMAD.MOV.U32 R49, RZ, RZ, R10 ;  /* 0x000000ffff317224 */ /* 0x000fe200078e000a */
[----:B------:R-:W-:Y:S04]  /*3c940*/  STL [R1+0xbc], R11 ;  /* 0x0000bc0b01007387 */ /* 0x000fe80000100800 */
        /* <DEDUP_REMOVED lines=9> */
[----:B------:R1:W-:Y:S04]  /*3c9e0*/  STL [R1+0x1414], R49 ;  /* 0x0014143101007387 */ /* 0x0003e80000100800 */
[----:B0-----:R-:W-:Y:S01]  /*3c9f0*/  STL [R1+0xa4], R9 ;  /* 0x0000a40901007387 */ /* 0x001fe20000100800 */
[----:B-1----:R-:W-:-:S03]  /*3ca00*/  IMAD.MOV.U32 R49, RZ, RZ, R8 ;  /* 0x000000ffff317224 */ /* 0x002fc600078e0008 */
[----:B------:R-:W-:Y:S01]  /*3ca10*/  STL.64 [R1+0xa8], R10 ;  /* 0x0000a80a01007387 */ /* 0x000fe20000100a00 */
[----:B------:R-:W-:Y:S06]  /*3ca20*/  BAR.SYNC.DEFER_BLOCKING 0x0 ;  /* 0x0000000000007b1d */ /* 0x000fec0000010000 */
[----:B------:R-:W0:Y:S02]  /*3ca30*/  LDS.128 R8, [R252] ;  /* 0x00000000fc087984 */ /* 0x000e240000000c00 */
[----:B------:R-:W-:Y:S06]  /*3ca40*/  BAR.SYNC.DEFER_BLOCKING 0x0 ;  /* 0x0000000000007b1d */ /* 0x000fec0000010000 */
[----:B------:R1:W-:Y:S04]  /*3ca50*/  STSM.16.M88.4 [R2], R148 ;  /* 0x0000009402007844 */ /* 0x0003e80000000200 */
[----:B0-----:R-:W-:Y:S04]  /*3ca60*/  STL.64 [R1+0x90], R8 ;  /* 0x0000900801007387 */ /* 0x001fe80000100a00 */
[----:B------:R-:W-:Y:S01]  /*3ca70*/  STL.64 [R1+0x98], R10 ;  /* 0x0000980a01007387 */ /* 0x000fe20000100a00 */
[----:B------:R-:W-:Y:S06]  /*3ca80*/  BAR.SYNC.DEFER_BLOCKING 0x0 ;  /* 0x0000000000007b1d */ /* 0x000fec0000010000 */
[----:B------:R-:W3:Y:S04]  /*3ca90*/  LDL.LU R116, [R1+0x650] ;  /* 0x0006500001747983 */ /* 0x000ee80000300800 */
[----:B------:R-:W3:Y:S04]  /*3caa0*/  LDL.LU R117, [R1+0x654] ;  /* 0x0006540001757983 */ /* 0x000ee80000300800 */
[----:B------:R-:W3:Y:S04]  /*3cab0*/  LDL.LU R118, [R1+0x658] ;  /* 0x0006580001767983 */ /* 0x000ee80000300800 */
[----:B------:R-:W3:Y:S04]  /*3cac0*/  LDL.LU R119, [R1+0x65c] ;  /* 0x00065c0001777983 */ /* 0x000ee80000300800 */
[----:B------:R-:W0:Y:S01]  /*3cad0*/  LDS.128 R8, [R252] ;  /* 0x00000000fc087984 */ /* 0x000e220000000c00 */
[----:B------:R-:W-:Y:S06]  /*3cae0*/  BAR.SYNC.DEFER_BLOCKING 0x0 ;  /* 0x0000000000007b1d */ /* 0x000fec0000010000 */
[----:B-1----:R-:W4:Y:S04]  /*3caf0*/  LDL.LU R148, [R1+0x660] ;  /* 0x0006600001947983 */ /* 0x002f280000300800 */
[----:B--2---:R-:W-:Y:S04]  /*3cb00*/  STSM.16.M88.4 [R2], R140 ;  /* 0x0000008c02007844 */ /* 0x004fe80000000200 */
[----:B0-----:R-:W-:Y:S04]  /*3cb10*/  STL.64 [R1+0x80], R8 ;  /* 0x0000800801007387 */ /* 0x001fe80000100a00 */
[----:B------:R-:W-:Y:S01]  /*3cb20*/  STL.64 [R1+0x88], R10 ;  /* 0x0000880a01007387 */ /* 0x000fe20000100a00 */
[----:B------:R-:W-:Y:S06]  /*3cb30*/  BAR.SYNC.DEFER_BLOCKING 0x0 ;  /* 0x0000000000007b1d */ /* 0x000fec0000010000 */
[----:B------:R-:W4:Y:S04]  /*3cb40*/  LDL.LU R149, [R1+0x664] ;  /* 0x0006640001957983 */ /* 0x000f280000300800 */
[----:B------:R-:W4:Y:S04]  /*3cb50*/  LDL.LU R150, [R1+0x668] ;  /* 0x0006680001967983 */ /* 0x000f280000300800 */
[----:B------:R-:W4:Y:S04]  /*3cb60*/  LDL.LU R151, [R1+0x66c] ;  /* 0x00066c0001977983 */ /* 0x000f280000300800 */
        /* <DEDUP_REMOVED lines=16> */
[----:B------:R0:W-:Y:S01]  /*3cc70*/  STSM.16.M88.4 [R2], R156 ;  /* 0x0000009c02007844 */ /* 0x0001e20000000200 */
[----:B------:R-:W-:Y:S06]  /*3cc80*/  BAR.SYNC.DEFER_BLOCKING 0x0 ;  /* 0x0000000000007b1d */ /* 0x000fec0000010000 */
[----:B0-----:R-:W2:Y:S04]  /*3cc90*/  LDL.LU R156, [R1+0x6a0] ;  /* 0x0006a000019c7983 */ /* 0x001ea80000300800 */
[----:B------:R-:W2:Y:S04]  /*3cca0*/  LDL.LU R157, [R1+0x6a4] ;  /* 0x0006a400019d7983 */ /* 0x000ea80000300800 */
[----:B------:R-:W2:Y:S04]  /*3ccb0*/  LDL.LU R158, [R1+0x6a8] ;  /* 0x0006a800019e7983 */ /* 0x000ea80000300800 */
[----:B------:R-:W0:Y:S01]  /*3ccc0*/  LDS.128 R8, [R252] ;  /* 0x00000000fc087984 */ /* 0x000e220000000c00 */
[----:B------:R-:W-:Y:S06]  /*3ccd0*/  BAR.SYNC.DEFER_BLOCKING 0x0 ;  /* 0x0000000000007b1d */ /* 0x000fec0000010000 */
[----:B------:R-:W2:Y:S04]  /*3cce0*/  LDL.LU R159, [R1+0x6ac] ;  /* 0x0006ac00019f7983 */ /* 0x000ea80000300800 */
[----:B0-----:R-:W-:Y:S04]  /*3ccf0*/  STL.64 [R1+0x60], R8 ;  /* 0x0000600801007387 */ /* 0x001fe80000100a00 */
[----:B------:R-:W-:Y:S04]  /*3cd00*/  STL.64 [R1+0x68], R10 ;  /* 0x0000680a01007387 */ /* 0x000fe80000100a00 */
[----:B---3--:R-:W-:Y:S01]  /*3cd10*/  STSM.16.M88.4 [R2], R116 ;  /* 0x0000007402007844 */ /* 0x008fe20000000200 */
[----:B------:R-:W-:Y:S06]  /*3cd20*/  BAR.SYNC.DEFER_BLOCKING 0x0 ;  /* 0x0000000000007b1d */ /* 0x000fec0000010000 */
[----:B------:R-:W0:Y:S02]  /*3cd30*/  LDS.128 R8, [R252] ;  /* 0x00000000fc087984 */ /* 0x000e240000000c00 */
[----:B------:R-:W-:Y:S06]  /*3cd40*/  BAR.SYNC.DEFER_BLOCKING 0x0 ;  /* 0x0000000000007b1d */ /* 0x000fec0000010000 */
[----:B----4-:R1:W-:Y:S01]  /*3cd50*/  STSM.16.M88.4 [R2], R148 ;  /* 0x0000009402007844 */ /* 0x0103e20000000200 */
[----:B0-----:R-:W-:-:S03]  /*3cd60*/  IMAD.MOV.U32 R48, RZ, RZ, R9 ;  /* 0x000000ffff307224 */ /* 0x001fc600078e0009 */
[----:B------:R-:W-:Y:S04]  /*3cd70*/  STL [R1+0x50], R8 ;  /* 0x0000500801007387 */ /* 0x000fe80000100800 */
[----:B------:R-:W-:Y:S01]  /*3cd80*/  STL.64 [R1+0x58], R10 ;  /* 0x0000580a01007387 */ /* 0x000fe20000100a00 */
[----:B------:R-:W-:Y:S06]  /*3cd90*/  BAR.SYNC.DEFER_BLOCKING 0x0 ;  /* 0x0000000000007b1d */ /* 0x000fec0000010000 */
[----:B-1----:R-:W3:Y:S04]  /*3cda0*/  LDL.LU R148, [R1+0x6b0] ;  /* 0x0006b00001947983 */ /* 0x002ee80000300800 */
[----:B------:R-:W3:Y:S04]  /*3cdb0*/  LDL.LU R149, [R1+0x6b4] ;  /* 0x0006b40001957983 */ /* 0x000ee80000300800 */
[----:B------:R-:W3:Y:S04]  /*3cdc0*/  LDL.LU R150, [R1+0x6b8] ;  /* 0x0006b80001967983 */ /* 0x000ee80000300800 */
[----:B------:R-:W3:Y:S04]  /*3cdd0*/  LDL.LU R151, [R1+0x6bc] ;  /* 0x0006bc0001977983 */ /* 0x000ee80000300800 */
[----:B------:R-:W0:Y:S01]  /*3cde0*/  LDS.128 R8, [R252] ;  /* 0x00000000fc087984 */ /* 0x000e220000000c00 */
[----:B------:R-:W-:Y:S06]  /*3cdf0*/  BAR.SYNC.DEFER_BLOCKING 0x0 ;  /* 0x0000000000007b1d */ /* 0x000fec0000010000 */
[----:B--2---:R-:W-:Y:S04]  /*3ce00*/  STSM.16.M88.4 [R2], R124 ;  /* 0x0000007c02007844 */ /* 0x004fe80000000200 */
[----:B0-----:R-:W-:Y:S04]  /*3ce10*/  STL.64 [R1+0x40], R8 ;  /* 0x0000400801007387 */ /* 0x001fe80000100a00 */
[----:B------:R-:W-:Y:S01]  /*3ce20*/  STL.64 [R1+0x48], R10 ;  /* 0x0000480a01007387 */ /* 0x000fe20000100a00 */
[----:B------:R-:W-:Y:S06]  /*3ce30*/  BAR.SYNC.DEFER_BLOCKING 0x0 ;  /* 0x0000000000007b1d */ /* 0x000fec0000010000 */
[----:B------:R-:W0:Y:S02]  /*3ce40*/  LDS.128 R8, [R252] ;  /* 0x00000000fc087984 */ /* 0x000e240000000c00 */
[----:B------:R-:W-:Y:S06]  /*3ce50*/  BAR.SYNC.DEFER_BLOCKING 0x0 ;  /* 0x0000000000007b1d */ /* 0x000fec0000010000 */
[----:B------:R-:W-:Y:S04]  /*3ce60*/  STSM.16.M88.4 [R2], R132 ;  /* 0x0000008402007844 */ /* 0x000fe80000000200 */
[----:B0-----:R-:W-:Y:S01]  /*3ce70*/  STL.64 [R1+0x30], R8 ;  /* 0x0000300801007387 */ /* 0x001fe20000100a00 */
[----:B------:R-:W-:-:S03]  /*3ce80*/  IMAD.MOV.U32 R6, RZ, RZ, R10 ;  /* 0x000000ffff067224 */ /* 0x000fc600078e000a */
[----:B------:R-:W-:Y:S01]  /*3ce90*/  STL [R1+0x3c], R11 ;  /* 0x00003c0b01007387 */ /* 0x000fe20000100800 */
[----:B------:R-:W-:Y:S06]  /*3cea0*/  BAR.SYNC.DEFER_BLOCKING 0x0 ;  /* 0x0000000000007b1d */ /* 0x000fec0000010000 */
[----:B------:R-:W0:Y:S02]  /*3ceb0*/  LDS.128 R8, [R252] ;  /* 0x00000000fc087984 */ /* 0x000e240000000c00 */
[----:B------:R-:W-:Y:S06]  /*3cec0*/  BAR.SYNC.DEFER_BLOCKING 0x0 ;  /* 0x0000000000007b1d */ /* 0x000fec0000010000 */
[----:B------:R-:W-:Y:S04]  /*3ced0*/  STSM.16.M88.4 [R2], R140 ;  /* 0x0000008c02007844 */ /* 0x000fe80000000200 */
[----:B------:R1:W-:Y:S04]  /*3cee0*/  STL [R1+0x1404], R6 ;  /* 0x0014040601007387 */ /* 0x0003e80000100800 */
[----:B0-----:R-:W-:Y:S01]  /*3cef0*/  STL [R1+0x24], R9 ;  /* 0x0000240901007387 */ /* 0x001fe20000100800 */
[----:B-1----:R-:W-:-:S03]  /*3cf00*/  IMAD.MOV.U32 R6, RZ, RZ, R8 ;  /* 0x000000ffff067224 */ /* 0x002fc600078e0008 */
        /* <DEDUP_REMOVED lines=10> */
[----:B------:R0:W-:Y:S01]  /*3cfb0*/  STSM.16.M88.4 [R2], R156 ;  /* 0x0000009c02007844 */ /* 0x0001e20000000200 */
[----:B------:R-:W-:Y:S06]  /*3cfc0*/  BAR.SYNC.DEFER_BLOCKING 0x0 ;  /* 0x0000000000007b1d */ /* 0x000fec0000010000 */
[----:B0-----:R-:W4:Y:S04]  /*3cfd0*/  LDL.LU R156, [R1+0x6d0] ;  /* 0x0006d000019c7983 */ /* 0x001f280000300800 */
[----:B------:R-:W4:Y:S04]  /*3cfe0*/  LDL.LU R157, [R1+0x6d4] ;  /* 0x0006d400019d7983 */ /* 0x000f280000300800 */
[----:B------:R-:W4:Y:S04]  /*3cff0*/  LDL.LU R158, [R1+0x6d8] ;  /* 0x0006d800019e7983 */ /* 0x000f280000300800 */
[----:B------:R-:W4:Y:S04]  /*3d000*/  LDL.LU R159, [R1+0x6dc] ;  /* 0x0006dc00019f7983 */ /* 0x000f280000300800 */
[----:B------:R-:W0:Y:S01]  /*3d010*/  LDS.128 R8, [R252] ;  /* 0x00000000fc087984 */ /* 0x000e220000000c00 */
[----:B------:R-:W-:Y:S06]  /*3d020*/  BAR.SYNC.DEFER_BLOCKING 0x0 ;  /* 0x0000000000007b1d */ /* 0x000fec0000010000 */
[----:B0-----:R-:W-:Y:S04]  /*3d030*/  STL.64 [R1], R8 ;  /* 0x0000000801007387 */ /* 0x001fe80000100a00 */
[----:B------:R-:W-:Y:S04]  /*3d040*/  STL.64 [R1+0x8], R10 ;  /* 0x0000080a01007387 */ /* 0x000fe80000100a00 */
        /* <DEDUP_REMOVED lines=15> */
[----:B---3--:R0:W-:Y:S04]  /*3d140*/  STSM.16.M88.4 [R2], R148 ;  /* 0x0000009402007844 */ /* 0x0081e80000000200 */
[----:B------:R-:W3:Y:S01]  /*3d150*/  LDL.LU R143, [R1+0x71c] ;  /* 0x00071c00018f7983 */ /* 0x000ee20000300800 */
[----:B------:R-:W-:Y:S06]  /*3d160*/  BAR.SYNC.DEFER_BLOCKING 0x0 ;  /* 0x0000000000007b1d */ /* 0x000fec0000010000 */
[----:B0-----:R-:W3:Y:S04]  /*3d170*/  LDL.LU R148, [R1+0x720] ;  /* 0x0007200001947983 */ /* 0x001ee80000300800 */
[----:B------:R-:W3:Y:S04]  /*3d180*/  LDL.LU R149, [R1+0x724] ;  /* 0x0007240001957983 */ /* 0x000ee80000300800 */
[----:B------:R-:W3:Y:S04]  /*3d190*/  LDL.LU R150, [R1+0x728] ;  /* 0x0007280001967983 */ /* 0x000ee80000300800 */
[----:B------:R-:W3:Y:S04]  /*3d1a0*/  LDL.LU R151, [R1+0x72c] ;  /* 0x00072c0001977983 */ /* 0x000ee80000300800 */
[----:B------:R-:W0:Y:S01]  /*3d1b0*/  LDS.128 R248, [R252] ;  /* 0x00000000fcf87984 */ /* 0x000e220000000c00 */
[----:B------:R-:W-:Y:S06]  /*3d1c0*/  BAR.SYNC.DEFER_BLOCKING 0x0 ;  /* 0x0000000000007b1d */ /* 0x000fec0000010000 */
[----:B--2---:R-:W-:Y:S02]  /*3d1d0*/  STSM.16.M88.4 [R2], R108 ;  /* 0x0000006c02007844 */ /* 0x004fe40000000200 */
[----:B------:R-:W-:Y:S06]  /*3d1e0*/  BAR.SYNC.DEFER_BLOCKING 0x0 ;  /* 0x0000000000007b1d */ /* 0x000fec0000010000 */
[----:B------:R-:W1:Y:S02]  /*3d1f0*/  LDS.128 R244, [R252] ;  /* 0x00000000fcf47984 */ /* 0x000e640000000c00 */
[----:B------:R-:W-:Y:S06]  /*3d200*/  BAR.SYNC.DEFER_BLOCKING 0x0 ;  /* 0x0000000000007b1d */ /* 0x000fec0000010000 */
[----:B----4-:R2:W-:Y:S02]  /*3d210*/  STSM.16.M88.4 [R2], R156 ;  /* 0x0000009c02007844 */ /* 0x0105e40000000200 */
[----:B------:R-:W-:Y:S06]  /*3d220*/  BAR.SYNC.DEFER_BLOCKING 0x0 ;  /* 0x0000000000007b1d */ /* 0x000fec0000010000 */
[----:B--2---:R-:W2:Y:S04]  /*3d230*/  LDL.LU R156, [R1+0x730] ;  /* 0x00073000019c7983 */ /* 0x004ea80000300800 */
[----:B------:R-:W2:Y:S04]  /*3d240*/  LDL.LU R157, [R1+0x734] ;  /* 0x00073400019d7983 */ /* 0x000ea80000300800 */
[----:B------:R-:W2:Y:S04]  /*3d250*/  LDL.LU R158, [R1+0x738] ;  /* 0x00073800019e7983 */ /* 0x000ea80000300800 */
[----:B------:R-:W4:Y:S01]  /*3d260*/  LDS.128 R240, [R252] ;  /* 0x00000000fcf07984 */ /* 0x000f220000000c00 */
[----:B------:R-:W-:Y:S06]  /*3d270*/  BAR.SYNC.DEFER_BLOCKING 0x0 ;  /* 0x0000000000007b1d */ /* 0x000fec0000010000 */
[----:B------:R-:W2:Y:S04]  /*3d280*/  LDL.LU R159, [R1+0x73c] ;  /* 0x00073c00019f7983 */ /* 0x000ea80000300800 */
[----:B------:R-:W4:Y:S04]  /*3d290*/  LDL.LU R108, [R1+0x740] ;  /* 0x00074000016c7983 */ /* 0x000f280000300800 */
[----:B------:R-:W4:Y:S04]  /*3d2a0*/  LDL.LU R109, [R1+0x744] ;  /* 0x00074400016d7983 */ /* 0x000f280000300800 */
[----:B------:R-:W4:Y:S04]  /*3d2b0*/  LDL.LU R110, [R1+0x748] ;  /* 0x00074800016e7983 */ /* 0x000f280000300800 */
[----:B------:R-:W-:Y:S01]  /*3d2c0*/  STSM.16.M88.4 [R2], R116 ;  /* 0x0000007402007844 */ /* 0x000fe20000000200 */
[----:B------:R-:W-:Y:S06]  /*3d2d0*/  BAR.SYNC.DEFER_BLOCKING 0x0 ;  /* 0x0000000000007b1d */ /* 0x000fec0000010000 */
[----:B------:R-:W4:Y:S04]  /*3d2e0*/  LDL.LU R111, [R1+0x74c] ;  /* 0x00074c00016f7983 */ /* 0x000f280000300800 */
[----:B------:R-:W1:Y:S01]  /*3d2f0*/  LDS.128 R236, [R252] ;  /* 0x00000000fcec7984 */ /* 0x000e620000000c00 */
[----:B------:R-:W-:Y:S06]  /*3d300*/  BAR.SYNC.DEFER_BLOCKING 0x0 ;  /* 0x0000000000007b1d */ /* 0x000fec0000010000 */
[----:B------:R-:W-:Y:S02]  /*3d310*/  STSM.16.M88.4 [R2], R124 ;  /* 0x0000007c02007844 */ /* 0x000fe40000000200 */
[----:B------:R-:W-:Y:S06]  /*3d320*/  BAR.SYNC.DEFER_BLOCKING 0x0 ;  /* 0x0000000000007b1d */ /* 0x000fec0000010000 */
[----:B------:R-:W1:Y:S02]  /*3d330*/  LDS.128 R232, [R252] ;  /* 0x00000000fce87984 */ /* 0x000e640000000c00 */
[----:B------:R-:W-:Y:S06]  /*3d340*/  BAR.SYNC.DEFER_BLOCKING 0x0 ;  /* 0x0000000000007b1d */ /* 0x000fec0000010000 */
[----:B------:R-:W-:Y:S02]  /*3d350*/  STSM.16.M88.4 [R2], R132 ;  /* 0x0000008402007844 */ /* 0x000fe40000000200 */
[----:B------:R-:W-:Y:S06]  /*3d360*/  BAR.SYNC.DEFER_BLOCKING 0x0 ;  /* 0x0000000000007b1d */ /* 0x000fec0000010000 */
[----:B------:R-:W1:Y:S02]  /*3d370*/  LDS.128 R228, [R252] ;  /* 0x00000000fce47984 */ /* 0x000e640000000c00 */
[----:B------:R-:W-:Y:S06]  /*3d380*/  BAR.SYNC.DEFER_BLOCKING 0x0 ;  /* 0x0000000000007b1d */ /* 0x000fec0000010000 */
[----:B---3--:R-:W-:Y:S02]  /*3d390*/  STSM.16.M88.4 [R2], R140 ;  /* 0x0000008c02007844 */ /* 0x008fe40000000200 */
[----:B------:R-:W-:Y:S06]  /*3d3a0*/  BAR.SYNC.DEFER_BLOCKING 0x0 ;  /* 0x0000000000007b1d */ /* 0x000fec0000010000 */
[----:B------:R-:W3:Y:S02]  /*3d3b0*/  LDS.128 R224, [R252] ;  /* 0x00000000fce07984 */ /* 0x000ee40000000c00 */
[----:B------:R-:W-:Y:S06]  /*3d3c0*/  BAR.SYNC.DEFER_BLOCKING 0x0 ;  /* 0x0000000000007b1d */ /* 0x000fec0000010000 */
[----:B------:R0:W-:Y:S02]  /*3d3d0*/  STSM.16.M88.4 [R2], R148 ;  /* 0x0000009402007844 */ /* 0x0001e40000000200 */
[----:B------:R-:W-:Y:S06]  /*3d3e0*/  BAR.SYNC.DEFER_BLOCKING 0x0 ;  /* 0x0000000000007b1d */ /* 0x000fec0000010000 */
[----:B0-----:R-:W3:Y:S04]  /*3d3f0*/  LDL.LU R148, [R1+0x750] ;  /* 0x0007500001947983 */ /* 0x001ee80000300800 */
[----:B------:R-:W3:Y:S04]  /*3d400*/  LDL.LU R149, [R1+0x754] ;  /* 0x0007540001957983 */ /* 0x000ee80000300800 */
        /* <DEDUP_REMOVED lines=14> */
[----:B------:R-:W0:Y:S01]  /*3d4f0*/  LDS.128 R220, [R252] ;  /* 0x00000000fcdc7984 */ /* 0x000e220000000c00 */
[----:B------:R-:W-:Y:S06]  /*3d500*/  BAR.SYNC.DEFER_BLOCKING 0x0 ;  /* 0x0000000000007b1d */ /* 0x000fec0000010000 */
[----:B------:R-:W3:Y:S04]  /*3d510*/  LDL.LU R140, [R1+0x790] ;  /* 0x00079000018c7983 */ /* 0x000ee80000300800 */
[----:B------:R-:W3:Y:S04]  /*3d520*/  LDL.LU R141, [R1+0x794] ;  /* 0x00079400018d7983 */ /* 0x000ee80000300800 */
[----:B------:R-:W3:Y:S04]  /*3d530*/  LDL.LU R142, [R1+0x798] ;  /* 0x00079800018e7983 */ /* 0x000ee80000300800 */
[----:B------:R-:W3:Y:S04]  /*3d540*/  LDL.LU R143, [R1+0x79c] ;  /* 0x00079c00018f7983 */ /* 0x000ee80000300800 */
[----:B--2---:R2:W-:Y:S01]  /*3d550*/  STSM.16.M88.4 [R2], R156 ;  /* 0x0000009c02007844 */ /* 0x0045e20000000200 */
[----:B------:R-:W-:Y:S06]  /*3d560*/  BAR.SYNC.DEFER_BLOCKING 0x0 ;  /* 0x0000000000007b1d */ /* 0x000fec0000010000 */
[----:B--2---:R-:W2:Y:S04]  /*3d570*/  LDL.LU R156, [R1+0x7a0] ;  /* 0x0007a000019c7983 */ /* 0x004ea80000300800 */
[----:B------:R-:W2:Y:S04]  /*3d580*/  LDL.LU R157, [R1+0x7a4] ;  /* 0x0007a400019d7983 */ /* 0x000ea80000300800 */
[----:B------:R-:W2:Y:S04]  /*3d590*/  LDL.LU R158, [R1+0x7a8] ;  /* 0x0007a800019e7983 */ /* 0x000ea80000300800 */
[----:B------:R-:W0:Y:S01]  /*3d5a0*/  LDS.128 R216, [R252] ;  /* 0x00000000fcd87984 */ /* 0x000e220000000c00 */
[----:B------:R-:W-:Y:S06]  /*3d5b0*/  BAR.SYNC.DEFER_BLOCKING 0x0 ;  /* 0x0000000000007b1d */ /* 0x000fec0000010000 */
[----:B------:R-:W2:Y:S04]  /*3d5c0*/  LDL.LU R159, [R1+0x7ac] ;  /* 0x0007ac00019f7983 */ /* 0x000ea80000300800 */
[----:B----4-:R-:W-:Y:S01]  /*3d5d0*/  STSM.16.M88.4 [R2], R108 ;  /* 0x0000006c02007844 */ /* 0x010fe20000000200 */
[----:B------:R-:W-:Y:S06]  /*3d5e0*/  BAR.SYNC.DEFER_BLOCKING 0x0 ;  /* 0x0000000000007b1d */ /* 0x000fec0000010000 */
[----:B------:R-:W4:Y:S02]  /*3d5f0*/  LDS.128 R212, [R252] ;  /* 0x00000000fcd47984 */ /* 0x000f240000000c00 */
[----:B------:R-:W-:Y:S06]  /*3d600*/  BAR.SYNC.DEFER_BLOCKING 0x0 ;  /* 0x0000000000007b1d */ /* 0x000fec0000010000 */
[----:B---3--:R3:W-:Y:S02]  /*3d610*/  STSM.16.M88.4 [R2], R148 ;  /* 0x0000009402007844 */ /* 0x0087e40000000200 */
[----:B------:R-:W-:Y:S06]  /*3d620*/  BAR.SYNC.DEFER_BLOCKING 0x0 ;  /* 0x0000000000007b1d */ /* 0x000fec0000010000 */
[----:B---3--:R-:W3:Y:S04]  /*3d630*/  LDL.LU R148, [R1+0x7b0] ;  /* 0x0007b00001947983 */ /* 0x008ee80000300800 */
[----:B------:R-:W3:Y:S04]  /*3d640*/  LDL.LU R149, [R1+0x7b4] ;  /* 0x0007b40001957983 */ /* 0x000ee80000300800 */
[----:B------:R-:W3:Y:S04]  /*3d650*/  LDL.LU R150, [R1+0x7b8] ;  /* 0x0007b80001967983 */ /* 0x000ee80000300800 */
[----:B------:R-:W4:Y:S01]  /*3d660*/  LDS.128 R208, [R252] ;  /* 0x00000000fcd07984 */ /* 0x000f220000000c00 */
[----:B------:R-:W-:Y:S06]  /*3d670*/  BAR.SYNC.DEFER_BLOCKING 0x0 ;  /* 0x0000000000007b1d */ /* 0x000fec0000010000 */
[----:B------:R-:W3:Y:S04]  /*3d680*/  LDL.LU R151, [R1+0x7bc] ;  /* 0x0007bc0001977983 */ /* 0x000ee80000300800 */
[----:B------:R-:W4:Y:S04]  /*3d690*/  LDL.LU R108, [R1+0x7c0] ;  /* 0x0007c000016c7983 */ /* 0x000f280000300800 */
[----:B------:R-:W4:Y:S04]  /*3d6a0*/  LDL.LU R109, [R1+0x7c4] ;  /* 0x0007c400016d7983 */ /* 0x000f280000300800 */
[----:B------:R-:W4:Y:S04]  /*3d6b0*/  LDL.LU R110, [R1+0x7c8] ;  /* 0x0007c800016e7983 */ /* 0x000f280000300800 */
[----:B------:R-:W-:Y:S01]  /*3d6c0*/  STSM.16.M88.4 [R2], R116 ;  /* 0x0000007402007844 */ /* 0x000fe20000000200 */
[----:B------:R-:W-:Y:S06]  /*3d6d0*/  BAR.SYNC.DEFER_BLOCKING 0x0 ;  /* 0x0000000000007b1d */ /* 0x000fec0000010000 */
[----:B------:R-:W4:Y:S04]  /*3d6e0*/  LDL.LU R111, [R1+0x7cc] ;  /* 0x0007cc00016f7983 */ /* 0x000f280000300800 */
[----:B------:R-:W0:Y:S01]  /*3d6f0*/  LDS.128 R204, [R252] ;  /* 0x00000000fccc7984 */ /* 0x000e220000000c00 */
[----:B------:R-:W-:Y:S06]  /*3d700*/  BAR.SYNC.DEFER_BLOCKING 0x0 ;  /* 0x0000000000007b1d */ /* 0x000fec0000010000 */
[----:B------:R-:W-:Y:S02]  /*3d710*/  STSM.16.M88.4 [R2], R124 ;  /* 0x0000007c02007844 */ /* 0x000fe40000000200 */
[----:B------:R-:W-:Y:S06]  /*3d720*/  BAR.SYNC.DEFER_BLOCKING 0x0 ;  /* 0x0000000000007b1d */ /* 0x000fec0000010000 */
[----:B------:R-:W0:Y:S02]  /*3d730*/  LDS.128 R200, [R252] ;  /* 0x00000000fcc87984 */ /* 0x000e240000000c00 */
        /* <DEDUP_REMOVED lines=9> */
[----:B--2---:R2:W-:Y:S02]  /*3d7d0*/  STSM.16.M88.4 [R2], R156 ;  /* 0x0000009c02007844 */ /* 0x0045e40000000200 */
[----:B------:R-:W-:Y:S06]  /*3d7e0*/  BAR.SYNC.DEFER_BLOCKING 0x0 ;  /* 0x0000000000007b1d */ /* 0x000fec0000010000 */
[----:B--2---:R-:W2:Y:S04]  /*3d7f0*/  LDL.LU R156, [R1+0x7d0] ;  /* 0x0007d000019c7983 */ /* 0x004ea80000300800 */
        /* <DEDUP_REMOVED lines=15> */
[----:B------:R-:W0:Y:S01]  /*3d8f0*/  LDS.128 R12, [R252] ;  /* 0x00000000fc0c7984 */ /* 0x000e220000000c00 */
[----:B------:R-:W-:Y:S06]  /*3d900*/  BAR.SYNC.DEFER_BLOCKING 0x0 ;  /* 0x0000000000007b1d */ /* 0x000fec0000010000 */
[----:B------:R-:W2:Y:S04]  /*3d910*/  LDL.LU R140, [R1+0xb00] ;  /* 0x000b0000018c7983 */ /* 0x000ea80000300800 */
[----:B------:R-:W2:Y:S04]  /*3d920*/  LDL.LU R141, [R1+0xb04] ;  /* 0x000b0400018d7983 */ /* 0x000ea80000300800 */
[----:B------:R-:W2:Y:S04]  /*3d930*/  LDL.LU R142, [R1+0xb08] ;  /* 0x000b0800018e7983 */ /* 0x000ea80000300800 */
[----:B------:R-:W2:Y:S04]  /*3d940*/  LDL.LU R143, [R1+0xb0c] ;  /* 0x000b0c00018f7983 */ /* 0x000ea80000300800 */
[----:B---3--:R3:W-:Y:S01]  /*3d950*/  STSM.16.M88.4 [R2], R148 ;  /* 0x0000009402007844 */ /* 0x0087e20000000200 */
[----:B------:R-:W-:Y:S06]  /*3d960*/  BAR.SYNC.DEFER_BLOCKING 0x0 ;  /* 0x0000000000007b1d */ /* 0x000fec0000010000 */
[----:B---3--:R-:W3:Y:S04]  /*3d970*/  LDL.LU R148, [R1+0xb10] ;  /* 0x000b100001947983 */ /* 0x008ee80000300800 */
[----:B------:R-:W3:Y:S04]  /*3d980*/  LDL.LU R149, [R1+0xb14] ;  /* 0x000b140001957983 */ /* 0x000ee80000300800 */
[----:B------:R-:W3:Y:S04]  /*3d990*/  LDL.LU R150, [R1+0xb18] ;  /* 0x000b180001967983 */ /* 0x000ee80000300800 */
[----:B------:R-:W0:Y:S01]  /*3d9a0*/  LDS.128 R16, [R252] ;  /* 0x00000000fc107984 */ /* 0x000e220000000c00 */
[----:B------:R-:W-:Y:S06]  /*3d9b0*/  BAR.SYNC.DEFER_BLOCKING 0x0 ;  /* 0x0000000000007b1d */ /* 0x000fec0000010000 */
[----:B------:R-:W3:Y:S04]  /*3d9c0*/  LDL.LU R151, [R1+0xb1c] ;  /* 0x000b1c0001977983 */ /* 0x000ee80000300800 */
[----:B----4-:R-:W-:Y:S01]  /*3d9d0*/  STSM.16.M88.4 [R2], R108 ;  /* 0x0000006c02007844 */ /* 0x010fe20000000200 */
[----:B------:R-:W-:Y:S06]  /*3d9e0*/  BAR.SYNC.DEFER_BLOCKING 0x0 ;  /* 0x0000000000007b1d */ /* 0x000fec0000010000 */
[----:B------:R-:W4:Y:S02]  /*3d9f0*/  LDS.128 R20, [R252] ;  /* 0x00000000fc147984 */ /* 0x000f240000000c00 */
[----:B------:R-:W-:Y:S06]  /*3da00*/  BAR.SYNC.DEFER_BLOCKING 0x0 ;  /* 0x0000000000007b1d */ /* 0x000fec0000010000 */
[----:B--2---:R2:W-:Y:S02]  /*3da10*/  STSM.16.M88.4 [R2], R156 ;  /* 0x0000009c02007844 */ /* 0x0045e40000000200 */
        /* <DEDUP_REMOVED lines=27> */
[----:B---3--:R3:W-:Y:S02]  /*3dbd0*/  STSM.16.M88.4 [R2], R148 ;  /* 0x0000009402007844 */ /* 0x0087e40000000200 */
[----:B------:R-:W-:Y:S06]  /*3dbe0*/  BAR.SYNC.DEFER_BLOCKING 0x0 ;  /* 0x0000000000007b1d */ /* 0x000fec0000010000 */
[----:B---3--:R-:W3:Y:S04]  /*3dbf0*/  LDL.LU R148, [R1+0xb40] ;  /* 0x000b400001947983 */ /* 0x008ee80000300800 */
        /* <DEDUP_REMOVED lines=105> */
[----:B------:R-:W-:Y:S01]  /*3e290*/  STSM.16.M88.4 [R2], R116 ;  /* 0x0000007402007844 */ /* 0x000fe20000000200 */
[----:B------:R-:W-:Y:S06]  /*3e2a0*/  BAR.SYNC.DEFER_BLOCKING 0x0 ;  /* 0x0000000000007b1d */ /* 0x000fec0000010000 */
[----:B------:R-:W4:Y:S02]  /*3e2b0*/  LDS.128 R108, [R252] ;  /* 0x00000000fc6c7984 */ /* 0x000f240000000c00 */
[----:B------:R-:W-:Y:S06]  /*3e2c0*/  BAR.SYNC.DEFER_BLOCKING 0x0 ;  /* 0x0000000000007b1d */ /* 0x000fec0000010000 */
[----:B------:R-:W-:Y:S02]  /*3e2d0*/  STSM.16.M88.4 [R2], R124 ;  /* 0x0000007c02007844 */ /* 0x000fe40000000200 */
[----:B------:R-:W-:Y:S06]  /*3e2e0*/  BAR.SYNC.DEFER_BLOCKING 0x0 ;  /* 0x0000000000007b1d */ /* 0x000fec0000010000 */
[----:B------:R-:W4:Y:S02]  /*3e2f0*/  LDS.128 R112, [R252] ;  /* 0x00000000fc707984 */ /* 0x000f240000000c00 */
[----:B------:R-:W-:Y:S06]  /*3e300*/  BAR.SYNC.DEFER_BLOCKING 0x0 ;  /* 0x0000000000007b1d */ /* 0x000fec0000010000 */
[----:B------:R1:W-:Y:S02]  /*3e310*/  STSM.16.M88.4 [R2], R132 ;  /* 0x0000008402007844 */ /* 0x0003e40000000200 */
[----:B------:R-:W-:Y:S06]  /*3e320*/  BAR.SYNC.DEFER_BLOCKING 0x0 ;  /* 0x0000000000007b1d */ /* 0x000fec0000010000 */
[----:B-1----:R-:W4:Y:S04]  /*3e330*/  LDL.LU R132, [R1+0xe30] ;  /* 0x000e300001847983 */ /* 0x002f280000300800 */
[----:B------:R-:W4:Y:S04]  /*3e340*/  LDL.LU R133, [R1+0xe34] ;  /* 0x000e340001857983 */ /* 0x000f280000300800 */
[----:B------:R-:W4:Y:S04]  /*3e350*/  LDL.LU R134, [R1+0xe38] ;  /* 0x000e380001867983 */ /* 0x000f280000300800 */
[----:B------:R-:W4:Y:S04]  /*3e360*/  LDL.LU R135, [R1+0xe3c] ;  /* 0x000e3c0001877983 */ /* 0x000f280000300800 */
[----:B------:R-:W4:Y:S04]  /*3e370*/  LDL.LU R136, [R1+0xe40] ;  /* 0x000e400001887983 */ /* 0x000f280000300800 */
[----:B------:R-:W4:Y:S04]  /*3e380*/  LDL.LU R137, [R1+0xe44] ;  /* 0x000e440001897983 */ /* 0x000f280000300800 */
[----:B------:R-:W4:Y:S04]  /*3e390*/  LDL.LU R138, [R1+0xe48] ;  /* 0x000e4800018a7983 */ /* 0x000f280000300800 */
[----:B------:R-:W4:Y:S04]  /*3e3a0*/  LDL.LU R139, [R1+0xe4c] ;  /* 0x000e4c00018b7983 */ /* 0x000f280000300800 */
[----:B------:R-:W1:Y:S01]  /*3e3b0*/  LDS.128 R116, [R252] ;  /* 0x00000000fc747984 */ /* 0x000e620000000c00 */
[----:B------:R-:W-:Y:S06]  /*3e3c0*/  BAR.SYNC.DEFER_BLOCKING 0x0 ;  /* 0x0000000000007b1d */ /* 0x000fec0000010000 */
[----:B------:R0:W-:Y:S02]  /*3e3d0*/  STSM.16.M88.4 [R2], R140 ;  /* 0x0000008c02007844 */ /* 0x0001e40000000200 */
[----:B------:R-:W-:Y:S06]  /*3e3e0*/  BAR.SYNC.DEFER_BLOCKING 0x0 ;  /* 0x0000000000007b1d */ /* 0x000fec0000010000 */
        /* <DEDUP_REMOVED lines=8> */
[----:B------:R-:W0:Y:S01]  /*3e470*/  LDS.128 R120, [R252] ;  /* 0x00000000fc787984 */ /* 0x000e220000000c00 */
[----:B------:R-:W-:Y:S06]  /*3e480*/  BAR.SYNC.DEFER_BLOCKING 0x0 ;  /* 0x0000000000007b1d */ /* 0x000fec0000010000 */
[----:B---3--:R3:W-:Y:S02]  /*3e490*/  STSM.16.M88.4 [R2], R148 ;  /* 0x0000009402007844 */ /* 0x0087e40000000200 */
[----:B------:R-:W-:Y:S06]  /*3e4a0*/  BAR.SYNC.DEFER_BLOCKING 0x0 ;  /* 0x0000000000007b1d */ /* 0x000fec0000010000 */
[----:B---3--:R-:W3:Y:S04]  /*3e4b0*/  LDL.LU R148, [R1+0xe70] ;  /* 0x000e700001947983 */ /* 0x008ee80000300800 */
        /* <DEDUP_REMOVED lines=20> */
[----:B------:R-:W2:Y:S04]  /*3e600*/  LDL.LU R163, [R1+0xeac] ;  /* 0x000eac0001a37983 */ /* 0x000ea80000300800 */
[----:B----4-:R-:W-:Y:S01]  /*3e610*/  STSM.16.M88.4 [R2], R132 ;  /* 0x0000008402007844 */ /* 0x010fe20000000200 */
[----:B------:R-:W-:Y:S06]  /*3e620*/  BAR.SYNC.DEFER_BLOCKING 0x0 ;  /* 0x0000000000007b1d */ /* 0x000fec0000010000 */
[----:B------:R-:W4:Y:S02]  /*3e630*/  LDS.128 R132, [R252] ;  /* 0x00000000fc847984 */ /* 0x000f240000000c00 */
[----:B------:R-:W-:Y:S06]  /*3e640*/  BAR.SYNC.DEFER_BLOCKING 0x0 ;  /* 0x0000000000007b1d */ /* 0x000fec0000010000 */
[----:B------:R-:W-:Y:S02]  /*3e650*/  STSM.16.M88.4 [R2], R136 ;  /* 0x0000008802007844 */ /* 0x000fe40000000200 */
        /* <DEDUP_REMOVED lines=11> */
[----:B---3--:R-:W-:Y:S02]  /*3e710*/  STSM.16.M88.4 [R2], R148 ;  /* 0x0000009402007844 */ /* 0x008fe40000000200 */
[----:B------:R-:W-:Y:S06]  /*3e720*/  BAR.SYNC.DEFER_BLOCKING 0x0 ;  /* 0x0000000000007b1d */ /* 0x000fec0000010000 */
[----:B------:R-:W3:Y:S02]  /*3e730*/  LDS.128 R148, [R252] ;  /* 0x00000000fc947984 */ /* 0x000ee40000000c00 */
[----:B------:R-:W-:Y:S06]  /*3e740*/  BAR.SYNC.DEFER_BLOCKING 0x0 ;  /* 0x0000000000007b1d */ /* 0x000fec0000010000 */
[----:B------:R1:W-:Y:S02]  /*3e750*/  STSM.16.M88.4 [R2], R56 ;  /* 0x0000003802007844 */ /* 0x0003e40000000200 */
[----:B------:R-:W-:Y:S06]  /*3e760*/  BAR.SYNC.DEFER_BLOCKING 0x0 ;  /* 0x0000000000007b1d */ /* 0x000fec0000010000 */
[----:B-1----:R-:W4:Y:S04]  /*3e770*/  LDL.LU R56, [R1+0xeb0] ;  /* 0x000eb00001387983 */ /* 0x002f280000300800 */
[----:B------:R-:W4:Y:S04]  /*3e780*/  LDL.LU R57, [R1+0xeb4] ;  /* 0x000eb40001397983 */ /* 0x000f280000300800 */
[----:B------:R-:W4:Y:S04]  /*3e790*/  LDL.LU R58, [R1+0xeb8] ;  /* 0x000eb800013a7983 */ /* 0x000f280000300800 */
[----:B------:R-:W4:Y:S04]  /*3e7a0*/  LDL.LU R59, [R1+0xebc] ;  /* 0x000ebc00013b7983 */ /* 0x000f280000300800 */
        /* <DEDUP_REMOVED lines=12> */
[----:B------:R-:W1:Y:S01]  /*3e870*/  LDS.128 R152, [R252] ;  /* 0x00000000fc987984 */ /* 0x000e620000000c00 */
[----:B------:R-:W-:Y:S06]  /*3e880*/  BAR.SYNC.DEFER_BLOCKING 0x0 ;  /* 0x0000000000007b1d */ /* 0x000fec0000010000 */
[----:B------:R-:W3:Y:S04]  /*3e890*/  LDL.LU R180, [R1+0xef0] ;  /* 0x000ef00001b47983 */ /* 0x000ee80000300800 */
[----:B------:R-:W3:Y:S04]  /*3e8a0*/  LDL.LU R181, [R1+0xef4] ;  /* 0x000ef40001b57983 */ /* 0x000ee80000300800 */
[----:B------:R-:W3:Y:S04]  /*3e8b0*/  LDL.LU R182, [R1+0xef8] ;  /* 0x000ef80001b67983 */ /* 0x000ee80000300800 */
[----:B------:R-:W3:Y:S04]  /*3e8c0*/  LDL.LU R183, [R1+0xefc] ;  /* 0x000efc0001b77983 */ /* 0x000ee80000300800 */
[----:B--2---:R-:W-:Y:S01]  /*3e8d0*/  STSM.16.M88.4 [R2], R156 ;  /* 0x0000009c02007844 */ /* 0x004fe20000000200 */
[----:B------:R-:W-:Y:S06]  /*3e8e0*/  BAR.SYNC.DEFER_BLOCKING 0x0 ;  /* 0x0000000000007b1d */ /* 0x000fec0000010000 */
[----:B------:R-:W2:Y:S04]  /*3e8f0*/  LDL.LU R184, [R1+0xf00] ;  /* 0x000f000001b87983 */ /* 0x000ea80000300800 */
[----:B------:R-:W2:Y:S04]  /*3e900*/  LDL.LU R185, [R1+0xf04] ;  /* 0x000f040001b97983 */ /* 0x000ea80000300800 */
[----:B------:R-:W2:Y:S04]  /*3e910*/  LDL.LU R186, [R1+0xf08] ;  /* 0x000f080001ba7983 */ /* 0x000ea80000300800 */
[----:B------:R-:W2:Y:S04]  /*3e920*/  LDL.LU R187, [R1+0xf0c] ;  /* 0x000f0c0001bb7983 */ /* 0x000ea80000300800 */
[----:B------:R-:W1:Y:S01]  /*3e930*/  LDS.128 R156, [R252] ;  /* 0x00000000fc9c7984 */ /* 0x000e620000000c00 */
[----:B------:R-:W-:Y:S06]  /*3e940*/  BAR.SYNC.DEFER_BLOCKING 0x0 ;  /* 0x0000000000007b1d */ /* 0x000fec0000010000 */
[----:B------:R-:W2:Y:S04]  /*3e950*/  LDL.LU R52, [R1+0xf10] ;  /* 0x000f100001347983 */ /* 0x000ea80000300800 */
[----:B------:R-:W2:Y:S04]  /*3e960*/  LDL.LU R53, [R1+0xf14] ;  /* 0x000f140001357983 */ /* 0x000ea80000300800 */
[----:B------:R-:W2:Y:S04]  /*3e970*/  LDL.LU R54, [R1+0xf18] ;  /* 0x000f180001367983 */ /* 0x000ea80000300800 */
[----:B------:R-:W2:Y:S04]  /*3e980*/  LDL.LU R55, [R1+0xf1c] ;  /* 0x000f1c0001377983 */ /* 0x000ea80000300800 */
[----:B------:R-:W-:Y:S01]  /*3e990*/  STSM.16.M88.4 [R2], R160 ;  /* 0x000000a002007844 */ /* 0x000fe20000000200 */
[----:B------:R-:W-:Y:S06]  /*3e9a0*/  BAR.SYNC.DEFER_BLOCKING 0x0 ;  /* 0x0000000000007b1d */ /* 0x000fec0000010000 */
[----:B------:R-:W1:Y:S02]  /*3e9b0*/  LDS.128 R160, [R252] ;  /* 0x00000000fca07984 */ /* 0x000e640000000c00 */
[----:B------:R-:W-:Y:S06]  /*3e9c0*/  BAR.SYNC.DEFER_BLOCKING 0x0 ;  /* 0x0000000000007b1d */ /* 0x000fec0000010000 */
[----:B----4-:R4:W-:Y:S02]  /*3e9d0*/  STSM.16.M88.4 [R2], R56 ;  /* 0x0000003802007844 */ /* 0x0109e40000000200 */
[----:B------:R-:W-:Y:S06]  /*3e9e0*/  BAR.SYNC.DEFER_BLOCKING 0x0 ;  /* 0x0000000000007b1d */ /* 0x000fec0000010000 */
[----:B----4-:R-:W4:Y:S04]  /*3e9f0*/  LDL.LU R57, [R1+0x4c0] ;  /* 0x0004c00001397983 */ /* 0x010f280000300800 */
[----:B------:R-:W4:Y:S04]  /*3ea00*/  LDL.LU R58, [R1+0x910] ;  /* 0x00091000013a7983 */ /* 0x000f280000300800 */
[----:B------:R-:W4:Y:S04]  /*3ea10*/  LDL.LU R188, [R1+0x81c] ;  /* 0x00081c0001bc7983 */ /* 0x000f280000300800 */
[----:B------:R-:W1:Y:S01]  /*3ea20*/  LDS.128 R164, [R252] ;  /* 0x00000000fca47984 */ /* 0x000e620000000c00 */
[----:B------:R-:W-:Y:S06]  /*3ea30*/  BAR.SYNC.DEFER_BLOCKING 0x0 ;  /* 0x0000000000007b1d */ /* 0x000fec0000010000 */
[----:B------:R-:W4:Y:S04]  /*3ea40*/  LDL.LU R59, [R1+0x4b0] ;  /* 0x0004b000013b7983 */ /* 0x000f280000300800 */
[----:B------:R-:W4:Y:S04]  /*3ea50*/  LDL.LU R189, [R1+0x55c] ;  /* 0x00055c0001bd7983 */ /* 0x000f280000300800 */
[----:B------:R-:W4:Y:S04]  /*3ea60*/  LDL.LU R191, [R1+0x4d0] ;  /* 0x0004d00001bf7983 */ /* 0x000f280000300800 */
[----:B---3--:R-:W-:Y:S01]  /*3ea70*/  STSM.16.M88.4 [R2], R168 ;  /* 0x000000a802007844 */ /* 0x008fe20000000200 */
[----:B------:R-:W-:Y:S06]  /*3ea80*/  BAR.SYNC.DEFER_BLOCKING 0x0 ;  /* 0x0000000000007b1d */ /* 0x000fec0000010000 */
[----:B------:R-:W3:Y:S02]  /*3ea90*/  LDS.128 R168, [R252] ;  /* 0x00000000fca87984 */ /* 0x000ee40000000c00 */
[----:B------:R-:W-:Y:S06]  /*3eaa0*/  BAR.SYNC.DEFER_BLOCKING 0x0 ;  /* 0x0000000000007b1d */ /* 0x000fec0000010000 */
[----:B------:R-:W-:Y:S02]  /*3eab0*/  STSM.16.M88.4 [R2], R172 ;  /* 0x000000ac02007844 */ /* 0x000fe40000000200 */
        /* <DEDUP_REMOVED lines=11> */
[----:B--2---:R-:W-:Y:S02]  /*3eb70*/  STSM.16.M88.4 [R2], R184 ;  /* 0x000000b802007844 */ /* 0x004fe40000000200 */
[----:B------:R-:W-:Y:S06]  /*3eb80*/  BAR.SYNC.DEFER_BLOCKING 0x0 ;  /* 0x0000000000007b1d */ /* 0x000fec0000010000 */
[----:B------:R-:W2:Y:S02]  /*3eb90*/  LDS.128 R184, [R252] ;  /* 0x00000000fcb87984 */ /* 0x000ea40000000c00 */
[----:B------:R-:W-:Y:S06]  /*3eba0*/  BAR.SYNC.DEFER_BLOCKING 0x0 ;  /* 0x0000000000007b1d */ /* 0x000fec0000010000 */
[----:B------:R0:W-:Y:S02]  /*3ebb0*/  STSM.16.M88.4 [R2], R52 ;  /* 0x0000003402007844 */ /* 0x0001e40000000200 */
[----:B------:R-:W-:Y:S06]  /*3ebc0*/  BAR.SYNC.DEFER_BLOCKING 0x0 ;  /* 0x0000000000007b1d */ /* 0x000fec0000010000 */
[----:B----4-:R4:W-:Y:S01]  /*3ebd0*/  @P5 STG.E.U16 desc[UR58][R194.64], R57 ;  /* 0x00000039c2005986 */ /* 0x0109e2000c10153a */
[----:B------:R-:W-:-:S04]  /*3ebe0*/  ISETP.GE.AND P5, PT, R3, UR47, PT ;  /* 0x0000002f03007c0c */ /* 0x000fc8000bfa6270 */
[----:B------:R-:W-:Y:S02]  /*3ebf0*/  ISETP.LT.AND P5, PT, R5, UR4, !P5 ;  /* 0x0000000405007c0c */ /* 0x000fe4000efa1270 */
[----:B0-----:R-:W-:Y:S01]  /*3ec00*/  PRMT R2, R57, 0x7632, R2 ;  /* 0x0000763239027816 */ /* 0x001fe20000000002 */
[----:B----4-:R-:W-:Y:S01]  /*3ec10*/  IMAD.WIDE R194, R58, 0x2, R64 ;  /* 0x000000023ac27825 */ /* 0x010fe200078e0240 */
[----:B------:R-:W4:Y:S04]  /*3ec20*/  LDL.LU R57, [R1+0x4c8] ;  /* 0x0004c80001397983 */ /* 0x000f280000300800 */
[----:B------:R-:W3:Y:S05]  /*3ec30*/  LDL.LU R58, [R1+0x4d4] ;  /* 0x0004d400013a7983 */ /* 0x000eea0000300800 */
[----:B------:R0:W-:Y:S02]  /*3ec40*/  @P5 STG.E.U16 desc[UR58][R194.64], R2 ;  /* 0x00000002c2005986 */ /* 0x0001e4000c10153a */
[----:B0-----:R-:W-:-:S05]  /*3ec50*/  VIADD R2, R3, 0x1 ;  /* 0x0000000103027836 */ /* 0x001fca0000000000 */
[----:B------:R-:W-:-:S04]  /*3ec60*/  ISETP.GE.AND P5, PT, R2, UR45, PT ;  /* 0x0000002d02007c0c */ /* 0x000fc8000bfa6270 */
[----:B------:R-:W-:Y:S01]  /*3ec70*/  ISETP.LT.AND P6, PT, R4, UR5, !P5 ;  /* 0x0000000504007c0c */ /* 0x000fe2000efc1270 */
[----:B------:R-:W-:Y:S02]  /*3ec80*/  ULDC UR5, c[0x0][0x228] ;  /* 0x00008a0000057ab9 */ /* 0x000fe40000000800 */
[----:B------:R-:W-:Y:S01]  /*3ec90*/  ISETP.LT.AND P5, PT, R5, UR5, !P5 ;  /* 0x0000000505007c0c */ /* 0x000fe2000efa1270 */
[----:B------:R-:W-:Y:S01]  /*3eca0*/  IMAD.WIDE R194, R188, 0x2, R66 ;  /* 0x00000002bcc27825 */ /* 0x000fe200078e0242 */
[----:B------:R-:W-:Y:S01]  /*3ecb0*/  PRMT R2, R59, 0x7632, R2 ;  /* 0x000076323b027816 */ /* 0x000fe20000000002 */
[----:B------:R-:W-:-:S07]  /*3ecc0*/  ULDC UR5, c[0x0][0x228] ;  /* 0x00008a0000057ab9 */ /* 0x000fce0000000800 */
[----:B------:R0:W-:Y:S02]  /*3ecd0*/  @P6 STG.E.U16 desc[UR58][R194.64], R59 ;  /* 0x0000003bc2006986 */ /* 0x0001e4000c10153a */
[----:B0-----:R-:W-:-:S05]  /*3ece0*/  IMAD.WIDE R194, R188, 0x2, R64 ;  /* 0x00000002bcc27825 */ /* 0x001fca00078e0240 */
        /* <DEDUP_REMOVED lines=10> */
[----:B0-----:R-:W-:Y:S02]  /*3ed90*/  IMAD.WIDE R194, R189, 0x2, R64 ;  /* 0x00000002bdc27825 */ /* 0x001fe400078e0240 */
[----:B------:R-:W2:Y:S04]  /*3eda0*/  LDL.LU R193, [R1+0x1484] ;  /* 0x0014840001c17983 */ /* 0x000ea80000300800 */
[----:B------:R0:W-:Y:S02]  /*3edb0*/  @P5 STG.E.U16 desc[UR58][R194.64], R2 ;  /* 0x00000002c2005986 */ /* 0x0001e4000c10153a */
[----:B0-----:R-:W-:-:S05]  /*3edc0*/  VIADD R2, R3, 0x3 ;  /* 0x0000000303027836 */ /* 0x001fca0000000000 */
[----:B------:R-:W-:-:S04]  /*3edd0*/  ISETP.GE.AND P5, PT, R2, UR41, PT ;  /* 0x0000002902007c0c */ /* 0x000fc8000bfa6270 */
[----:B------:R-:W-:Y:S01]  /*3ede0*/  ISETP.LT.AND P6, PT, R4, UR5, !P5 ;  /* 0x0000000504007c0c */ /* 0x000fe2000efc1270 */
[----:B------:R-:W-:Y:S01]  /*3edf0*/  IMAD.WIDE R194, R191, 0x2, R66 ;  /* 0x00000002bfc27825 */ /* 0x000fe200078e0242 */
[----:B------:R-:W-:Y:S01]  /*3ee00*/  PRMT R2, R192, 0x7632, R2 ;  /* 0x00007632c0027816 */ /* 0x000fe20000000002 */
[----:B------:R-:W-:-:S10]  /*3ee10*/  ULDC UR5, c[0x0][0x228] ;  /* 0x00008a0000057ab9 */ /* 0x000fd40000000800 */
[----:B------:R0:W-:Y:S04]  /*3ee20*/  @P6 STG.E.U16 desc[UR58][R194.64], R192 ;  /* 0x000000c0c2006986 */ /* 0x0001e8000c10153a */
[----:B0-----:R-:W2:Y:S04]  /*3ee30*/  LDL.LU R192, [R1+0x1480] ;  /* 0x0014800001c07983 */ /* 0x001ea80000300800 */
[----:B------:R-:W2:Y:S01]  /*3ee40*/  LDL.LU R188, [R1+0x4d8] ;  /* 0x0004d80001bc7983 */ /* 0x000ea20000300800 */
[----:B------:R-:W-:-:S03]  /*3ee50*/  IMAD.WIDE R194, R191, 0x2, R64 ;  /* 0x00000002bfc27825 */ /* 0x000fc600078e0240 */
[----:B------:R-:W2:Y:S04]  /*3ee60*/  LDL.LU R191, [R1+0x4b8] ;  /* 0x0004b80001bf7983 */ /* 0x000ea80000300800 */
[----:B------:R-:W2:Y:S04]  /*3ee70*/  LDL.LU R54, [R1+0x4dc] ;  /* 0x0004dc0001367983 */ /* 0x000ea80000300800 */
[----:B------:R-:W2:Y:S04]  /*3ee80*/  LDL.LU R189, [R1+0x4cc] ;  /* 0x0004cc0001bd7983 */ /* 0x000ea80000300800 */
[----:B------:R-:W2:Y:S01]  /*3ee90*/  LDL.LU R56, [R1+0x4e0] ;  /* 0x0004e00001387983 */ /* 0x000ea20000300800 */
[----:B------:R-:W-:Y:S01]  /*3eea0*/  ISETP.LT.AND P5, PT, R5, UR5, !P5 ;  /* 0x0000000505007c0c */ /* 0x000fe2000efa1270 */
[----:B------:R-:W-:-:S02]  /*3eeb0*/  ULDC UR5, c[0x0][0x228] ;  /* 0x00008a0000057ab9 */ /* 0x000fc40000000800 */
[----:B------:R-:W2:Y:S04]  /*3eec0*/  LDL.LU R59, [R1+0x4bc] ;  /* 0x0004bc00013b7983 */ /* 0x000ea80000300800 */
[----:B------:R-:W2:Y:S04]  /*3eed0*/  LDL.LU R52, [R1+0x4e8] ;  /* 0x0004e80001347983 */ /* 0x000ea80000300800 */
[----:B------:R-:W2:Y:S04]  /*3eee0*/  LDL.LU R53, [R1+0x4a0] ;  /* 0x0004a00001357983 */ /* 0x000ea80000300800 */
[----:B------:R0:W-:Y:S04]  /*3eef0*/  @P5 STG.E.U16 desc[UR58][R194.64], R2 ;  /* 0x00000002c2005986 */ /* 0x0001e8000c10153a */
[----:B------:R-:W2:Y:S01]  /*3ef00*/  LDL.LU R55, [R1+0x4f0] ;  /* 0x0004f00001377983 */ /* 0x000ea20000300800 */
[----:B0-----:R-:W-:-:S05]  /*3ef10*/  VIADD R2, R3, 0x4 ;  /* 0x0000000403027836 */ /* 0x001fca0000000000 */
[----:B------:R-:W-:-:S04]  /*3ef20*/  ISETP.GE.AND P5, PT, R2, UR39, PT ;  /* 0x0000002702007c0c */ /* 0x000fc8000bfa6270 */
[----:B------:R-:W-:Y:S01]  /*3ef30*/  ISETP.LT.AND P6, PT, R4, UR5, !P5 ;  /* 0x0000000504007c0c */ /* 0x000fe2000efc1270 */
[----:B------:R-:W-:Y:S02]  /*3ef40*/  ULDC UR5, c[0x0][0x228] ;  /* 0x00008a0000057ab9 */ /* 0x000fe40000000800 */
[----:B------:R-:W-:Y:S01]  /*3ef50*/  ISETP.LT.AND P5, PT, R5, UR5, !P5 ;  /* 0x0000000505007c0c */ /* 0x000fe2000efa1270 */
[----:B------:R-:W-:Y:S01]  /*3ef60*/  ULDC UR5, c[0x0][0x22c] ;  /* 0x00008b0000057ab9 */ /* 0x000fe20000000800 */
[----:B---3--:R-:W-:Y:S01]  /*3ef70*/  IMAD.WIDE R194, R58, 0x2, R66 ;  /* 0x000000023ac27825 */ /* 0x008fe200078e0242 */
[----:B----4-:R-:W-:-:S07]  /*3ef80*/  PRMT R2, R57, 0x7632, R2 ;  /* 0x0000763239027816 */ /* 0x010fce0000000002 */
[----:B------:R0:W-:Y:S02]  /*3ef90*/  @P6 STG.E.U16 desc[UR58][R194.64], R57 ;  /* 0x00000039c2006986 */ /* 0x0001e4000c10153a */
[----:B0-----:R-:W-:Y:S02]  /*3efa0*/  IMAD.WIDE R194, R58, 0x2, R64 ;  /* 0x000000023ac27825 */ /* 0x001fe400078e0240 */
[----:B------:R-:W3:Y:S04]  /*3efb0*/  LDL.LU R57, [R1+0x490] ;  /* 0x0004900001397983 */ /* 0x000ee80000300800 */
[----:B------:R2:W-:Y:S04]  /*3efc0*/  @P5 STG.E.U16 desc[UR58][R194.64], R2 ;  /* 0x00000002c2005986 */ /* 0x0005e8000c10153a */
[----:B------:R-:W4:Y:S01]  /*3efd0*/  LDL.LU R58, [R1+0x4f8] ;  /* 0x0004f800013a7983 */ /* 0x000f220000300800 */
[----:B--2---:R-:W-:-:S05]  /*3efe0*/  IMAD.WIDE R194, R188, 0x2, R66 ;  /* 0x00000002bcc27825 */ /* 0x004fca00078e0242 */
[----:B------:R0:W-:Y:S02]  /*3eff0*/  @P4 STG.E.U16 desc[UR58][R194.64], R191 ;  /* 0x000000bfc2004986 */ /* 0x0001e4000c10153a */
[----:B0-----:R-:W-:Y:S02]  /*3f000*/  IMAD.WIDE R194, R188, 0x2, R64 ;  /* 0x00000002bcc27825 */ /* 0x001fe400078e0240 */
[----:B------:R-:W2:Y:S01]  /*3f010*/  LDL.LU R188, [R1+0x4a4] ;  /* 0x0004a40001bc7983 */ /* 0x000ea20000300800 */
[----:B------:R-:W-:Y:S02]  /*3f020*/  LOP3.LUT P6, RZ, R192, 0x20, RZ, 0xc0, !PT ;  /* 0x00000020c0ff7812 */ /* 0x000fe400078cc0ff */
[----:B------:R-:W-:Y:S02]  /*3f030*/  LOP3.LUT R193, R193, 0xffdfffff, RZ, 0xc0, !PT ;  /* 0xffdfffffc1c17812 */ /* 0x000fe400078ec0ff */
[----:B------:R-:W-:Y:S02]  /*3f040*/  PRMT R2, R191, 0x7632, R2 ;  /* 0x00007632bf027816 */ /* 0x000fe40000000002 */
[----:B------:R-:W2:Y:S07]  /*3f050*/  LDL.LU R191, [R1+0x147c] ;  /* 0x00147c0001bf7983 */ /* 0x000eae0000300800 */
[----:B------:R-:W-:-:S02]  /*3f060*/  @P6 LOP3.LUT R193, R193, 0x200000, RZ, 0xfc, !PT ;  /* 0x00200000c1c16812 */ /* 0x000fc400078efcff */
[----:B------:R-:W-:Y:S01]  /*3f070*/  LOP3.LUT P6, RZ, R192, 0x4, RZ, 0xc0, !PT ;  /* 0x00000004c0ff7812 */ /* 0x000fe200078cc0ff */
[----:B------:R0:W-:Y:S01]  /*3f080*/  @P3 STG.E.U16 desc[UR58][R194.64], R2 ;  /* 0x00000002c2003986 */ /* 0x0001e2000c10153a */
[----:B------:R-:W-:Y:S01]  /*3f090*/  LOP3.LUT R193, R193, 0xffbfffff, RZ, 0xc0, !PT ;  /* 0xffbfffffc1c17812 */ /* 0x000fe200078ec0ff */
[----:B0-----:R-:W-:Y:S01]  /*3f0a0*/  IMAD.WIDE R194, R54, 0x2, R66 ;  /* 0x0000000236c27825 */ /* 0x001fe200078e0242 */
[----:B------:R-:W-:-:S09]  /*3f0b0*/  PRMT R2, R189, 0x7632, R2 ;  /* 0x00007632bd027816 */ /* 0x000fd20000000002 */
[----:B------:R-:W-:Y:S01]  /*3f0c0*/  @P6 LOP3.LUT R193, R193, 0x400000, RZ, 0xfc, !PT ;  /* 0x00400000c1c16812 */ /* 0x000fe200078efcff */
[----:B------:R0:W-:Y:S01]  /*3f0d0*/  @P2 STG.E.U16 desc[UR58][R194.64], R189 ;  /* 0x000000bdc2002986 */ /* 0x0001e2000c10153a */
[----:B------:R-:W-:-:S03]  /*3f0e0*/  LOP3.LUT P6, RZ, R192, 0x2, RZ, 0xc0, !PT ;  /* 0x00000002c0ff7812 */ /* 0x000fc600078cc0ff */
[----:B0-----:R-:W2:Y:S01]  /*3f0f0*/  LDL.LU R189, [R1+0x4fc] ;  /* 0x0004fc0001bd7983 */ /* 0x001ea20000300800 */
[----:B------:R-:W-:-:S03]  /*3f100*/  IMAD.WIDE R194, R54, 0x2, R64 ;  /* 0x0000000236c27825 */ /* 0x000fc600078e0240 */
[----:B------:R-:W2:Y:S01]  /*3f110*/  LDL.LU R54, [R1+0x494] ;  /* 0x0004940001367983 */ /* 0x000ea20000300800 */
[----:B------:R-:W-:-:S05]  /*3f120*/  LOP3.LUT R193, R193, 0xff7fffff, RZ, 0xc0, !PT ;  /* 0xff7fffffc1c17812 */ /* 0x000fca00078ec0ff */
[----:B------:R-:W-:Y:S01]  /*3f130*/  @P6 LOP3.LUT R193, R193, 0x800000, RZ, 0xfc, !PT ;  /* 0x00800000c1c16812 */ /* 0x000fe200078efcff */
[----:B------:R0:W-:Y:S01]  /*3f140*/  @P1 STG.E.U16 desc[UR58][R194.64], R2 ;  /* 0x00000002c2001986 */ /* 0x0001e2000c10153a */
[----:B------:R-:W-:Y:S01]  /*3f150*/  LOP3.LUT P6, RZ, R192, 0x1, RZ, 0xc0, !PT ;  /* 0x00000001c0ff7812 */ /* 0x000fe200078cc0ff */
[----:B0-----:R-:W-:Y:S01]  /*3f160*/  IMAD.WIDE R194, R56, 0x2, R66 ;  /* 0x0000000238c27825 */ /* 0x001fe200078e0242 */
[----:B------:R-:W-:-:S04]  /*3f170*/  PRMT R2, R59, 0x7632, R2 ;  /* 0x000076323b027816 */ /* 0x000fc80000000002 */
[----:B------:R0:W-:Y:S02]  /*3f180*/  @P0 STG.E.U16 desc[UR58][R194.64], R59 ;  /* 0x0000003bc2000986 */ /* 0x0001e4000c10153a */
[----:B0-----:R-:W-:Y:S01]  /*3f190*/  IMAD.WIDE R194, R56, 0x2, R64 ;  /* 0x0000000238c27825 */ /* 0x001fe200078e0240 */
[C---:B------:R-:W-:Y:S01]  /*3f1a0*/  LOP3.LUT P0, RZ, R192.reuse, 0x8, RZ, 0xc0, !PT ;  /* 0x00000008c0ff7812 */ /* 0x040fe2000780c0ff */
[----:B------:R-:W2:Y:S04]  /*3f1b0*/  LDL.LU R56, [R1+0x500] ;  /* 0x0005000001387983 */ /* 0x000ea80000300800 */
[----:B------:R0:W-:Y:S01]  /*3f1c0*/  @P6 STG.E.U16 desc[UR58][R194.64], R2 ;  /* 0x00000002c2006986 */ /* 0x0001e2000c10153a */
[----:B------:R-:W-:Y:S02]  /*3f1d0*/  LOP3.LUT P6, RZ, R193, 0x800000, RZ, 0xc0, !PT ;  /* 0x00800000c1ff7812 */ /* 0x000fe400078cc0ff */
[----:B------:R-:W-:Y:S01]  /*3f1e0*/  LOP3.LUT P3, RZ, R192, 0x10, RZ, 0xc0, !PT ;  /* 0x00000010c0ff7812 */ /* 0x000fe2000786c0ff */
[----:B------:R-:W2:Y:S01]  /*3f1f0*/  LDL.LU R59, [R1+0x4a8] ;  /* 0x0004a800013b7983 */ /* 0x000ea20000300800 */
[----:B0-----:R-:W-:-:S09]  /*3f200*/  IMAD.WIDE R194, R52, 0x2, R66 ;  /* 0x0000000234c27825 */ /* 0x001fd200078e0242 */
[----:B------:R0:W-:Y:S01]  /*3f210*/  @P6 STG.E.U16 desc[UR58][R194.64], R53 ;  /* 0x00000035c2006986 */ /* 0x0001e2000c10153a */
[----:B------:R-:W-:Y:S02]  /*3f220*/  LOP3.LUT P6, RZ, R193, 0x400000, RZ, 0xc0, !PT ;  /* 0x00400000c1ff7812 */ /* 0x000fe400078cc0ff */
[----:B------:R-:W-:Y:S01]  /*3f230*/  PRMT R2, R53, 0x7632, R2 ;  /* 0x0000763235027816 */ /* 0x000fe20000000002 */
[----:B0-----:R-:W-:-:S10]  /*3f240*/  IMAD.WIDE R194, R52, 0x2, R64 ;  /* 0x0000000234c27825 */ /* 0x001fd400078e0240 */
[----:B------:R0:W-:Y:S01]  /*3f250*/  @P6 STG.E.U16 desc[UR58][R194.64], R2 ;  /* 0x00000002c2006986 */ /* 0x0001e2000c10153a */
[----:B------:R-:W-:Y:S01]  /*3f260*/  LOP3.LUT P6, RZ, R193, 0x200000, RZ, 0xc0, !PT ;  /* 0x00200000c1ff7812 */ /* 0x000fe200078cc0ff */
[----:B0-----:R-:W-:-:S05]  /*3f270*/  IMAD.WIDE R194, R55, 0x2, R66 ;  /* 0x0000000237c27825 */ /* 0x001fca00078e0242 */
[----:B---3--:R0:W-:Y:S01]  /*3f280*/  @P0 STG.E.U16 desc[UR58][R194.64], R57 ;  /* 0x00000039c2000986 */ /* 0x0081e2000c10153a */
[----:B------:R-:W-:Y:S01]  /*3f290*/  PRMT R2, R57, 0x7632, R2 ;  /* 0x0000763239027816 */ /* 0x000fe20000000002 */
[----:B0-----:R-:W-:-:S05]  /*3f2a0*/  IMAD.WIDE R194, R55, 0x2, R64 ;  /* 0x0000000237c27825 */ /* 0x001fca00078e0240 */
[----:B------:R4:W-:Y:S02]  /*3f2b0*/  @P3 STG.E.U16 desc[UR58][R194.64], R2 ;  /* 0x00000002c2003986 */ /* 0x0009e4000c10153a */
[----:B----4-:R-:W-:-:S05]  /*3f2c0*/  IMAD.WIDE R194, R58, 0x2, R66 ;  /* 0x000000023ac27825 */ /* 0x010fca00078e0242 */
[----:B--2---:R0:W-:Y:S01]  /*3f2d0*/  @P6 STG.E.U16 desc[UR58][R194.64], R188 ;  /* 0x000000bcc2006986 */ /* 0x0041e2000c10153a */
[----:B------:R-:W-:-:S03]  /*3f2e0*/  PRMT R2, R188, 0x7632, R2 ;  /* 0x00007632bc027816 */ /* 0x000fc60000000002 */
[----:B0-----:R-:W2:Y:S04]  /*3f2f0*/  LDL.LU R188, [R1+0x504] ;  /* 0x0005040001bc7983 */ /* 0x001ea80000300800 */
[----:B------:R-:W3:Y:S01]  /*3f300*/  LDL.LU R52, [R1+0x498] ;  /* 0x0004980001347983 */ /* 0x000ee20000300800 */
[C---:B------:R-:W-:Y:S02]  /*3f310*/  LOP3.LUT P1, RZ, R192.reuse, 0x40, RZ, 0xc0, !PT ;  /* 0x00000040c0ff7812 */ /* 0x040fe4000782c0ff */
[----:B------:R-:W-:Y:S01]  /*3f320*/  LOP3.LUT P4, RZ, R192, 0x80, RZ, 0xc0, !PT ;  /* 0x00000080c0ff7812 */ /* 0x000fe2000788c0ff */
[----:B------:R-:W-:Y:S01]  /*3f330*/  IMAD.WIDE R194, R58, 0x2, R64 ;  /* 0x000000023ac27825 */ /* 0x000fe200078e0240 */
[----:B------:R-:W4:Y:S09]  /*3f340*/  LDL.LU R55, [R1+0x508] ;  /* 0x0005080001377983 */ /* 0x000f320000300800 */
[----:B------:R0:W-:Y:S02]  /*3f350*/  @P1 STG.E.U16 desc[UR58][R194.64], R2 ;  /* 0x00000002c2001986 */ /* 0x0001e4000c10153a */
[----:B0-----:R-:W-:-:S05]  /*3f360*/  IMAD.WIDE R194, R189, 0x2, R66 ;  /* 0x00000002bdc27825 */ /* 0x001fca00078e0242 */
[----:B------:R0:W-:Y:S02]  /*3f370*/  @P4 STG.E.U16 desc[UR58][R194.64], R54 ;  /* 0x00000036c2004986 */ /* 0x0001e4000c10153a */
[----:B0-----:R-:W-:Y:S02]  /*3f380*/  IMAD.WIDE R194, R189, 0x2, R64 ;  /* 0x00000002bdc27825 */ /* 0x001fe400078e0240 */
[----:B------:R-:W4:Y:S04]  /*3f390*/  LDL.LU R189, [R1+0x4ac] ;  /* 0x0004ac0001bd7983 */ /* 0x000f280000300800 */
[----:B------:R-:W4:Y:S04]  /*3f3a0*/  LDL.LU R57, [R1+0x4e4] ;  /* 0x0004e40001397983 */ /* 0x000f280000300800 */
[----:B------:R-:W4:Y:S04]  /*3f3b0*/  LDL.LU R58, [R1+0x49c] ;  /* 0x00049c00013a7983 */ /* 0x000f280000300800 */
[----:B------:R-:W4:Y:S01]  /*3f3c0*/  LDL.LU R53, [R1+0x4ec] ;  /* 0x0004ec0001357983 */ /* 0x000f220000300800 */
[----:B------:R-:W-:-:S03]  /*3f3d0*/  PRMT R2, R54, 0x7632, R2 ;  /* 0x0000763236027816 */ /* 0x000fc60000000002 */
[----:B------:R-:W4:Y:S01]  /*3f3e0*/  LDL.LU R54, [R1+0x480] ;  /* 0x0004800001367983 */ /* 0x000f220000300800 */
[C---:B------:R-:W-:Y:S02]  /*3f3f0*/  LOP3.LUT P2, RZ, R192.reuse, 0x100, RZ, 0xc0, !PT ;  /* 0x00000100c0ff7812 */ /* 0x040fe4000784c0ff */
[C---:B------:R-:W-:Y:S02]  /*3f400*/  LOP3.LUT P5, RZ, R192.reuse, 0x200, RZ, 0xc0, !PT ;  /* 0x00000200c0ff7812 */ /* 0x040fe400078ac0ff */
[C---:B------:R-:W-:Y:S02]  /*3f410*/  LOP3.LUT P6, RZ, R192.reuse, 0x400, RZ, 0xc0, !PT ;  /* 0x00000400c0ff7812 */ /* 0x040fe400078cc0ff */
[----:B------:R-:W-:-:S07]  /*3f420*/  LOP3.LUT P3, RZ, R192, 0x800, RZ, 0xc0, !PT ;  /* 0x00000800c0ff7812 */ /* 0x000fce000786c0ff */
[----:B------:R0:W-:Y:S02]  /*3f430*/  @P2 STG.E.U16 desc[UR58][R194.64], R2 ;  /* 0x00000002c2002986 */ /* 0x0001e4000c10153a */
[----:B0-----:R-:W-:Y:S01]  /*3f440*/  IMAD.WIDE R194, R56, 0x2, R66 ;  /* 0x0000000238c27825 */ /* 0x001fe200078e0242 */
[----:B------:R-:W-:-:S04]  /*3f450*/  PRMT R2, R59, 0x7632, R2 ;  /* 0x000076323b027816 */ /* 0x000fc80000000002 */
[----:B------:R0:W-:Y:S02]  /*3f460*/  @P5 STG.E.U16 desc[UR58][R194.64], R59 ;  /* 0x0000003bc2005986 */ /* 0x0001e4000c10153a */
[----:B0-----:R-:W-:Y:S02]  /*3f470*/  IMAD.WIDE R194, R56, 0x2, R64 ;  /* 0x0000000238c27825 */ /* 0x001fe400078e0240 */
[----:B------:R-:W4:Y:S04]  /*3f480*/  LDL.LU R56, [R1+0x4f4] ;  /* 0x0004f40001387983 */ /* 0x000f280000300800 */
[----:B------:R2:W-:Y:S04]  /*3f490*/  @P6 STG.E.U16 desc[UR58][R194.64], R2 ;  /* 0x00000002c2006986 */ /* 0x0005e8000c10153a */
[----:B------:R-:W4:Y:S01]  /*3f4a0*/  LDL.LU R59, [R1+0x470] ;  /* 0x00047000013b7983 */ /* 0x000f220000300800 */
[----:B------:R-:W-:Y:S01]  /*3f4b0*/  LOP3.LUT P0, RZ, R192, 0x80000, RZ, 0xc0, !PT ;  /* 0x00080000c0ff7812 */ /* 0x000fe2000780c0ff */
[----:B--2---:R-:W-:-:S05]  /*3f4c0*/  IMAD.WIDE R194, R188, 0x2, R66 ;  /* 0x00000002bcc27825 */ /* 0x004fca00078e0242 */
[----:B---3--:R0:W-:Y:S02]  /*3f4d0*/  @P3 STG.E.U16 desc[UR58][R194.64], R52 ;  /* 0x00000034c2003986 */ /* 0x0081e4000c10153a */
[----:B0-----:R-:W-:Y:S02]  /*3f4e0*/  IMAD.WIDE R194, R188, 0x2, R64 ;  /* 0x00000002bcc27825 */ /* 0x001fe400078e0240 */
[----:B------:R-:W2:Y:S01]  /*3f4f0*/  LDL.LU R188, [R1+0x50c] ;  /* 0x00050c0001bc7983 */ /* 0x000ea20000300800 */
[----:B------:R-:W-:-:S04]  /*3f500*/  LOP3.LUT R193, R193, 0xfffdffff, RZ, 0xc0, !PT ;  /* 0xfffdffffc1c17812 */ /* 0x000fc800078ec0ff */
[----:B------:R-:W-:Y:S02]  /*3f510*/  @P0 LOP3.LUT R193, R193, 0x20000, RZ, 0xfc, !PT ;  /* 0x00020000c1c10812 */ /* 0x000fe400078efcff */
[----:B------:R-:W-:Y:S02]  /*3f520*/  LOP3.LUT P0, RZ, R192, 0x40000, RZ, 0xc0, !PT ;  /* 0x00040000c0ff7812 */ /* 0x000fe4000780c0ff */
[----:B------:R-:W-:-:S11]  /*3f530*/  LOP3.LUT R193, R193, 0xfffbffff, RZ, 0xc0, !PT ;  /* 0xfffbffffc1c17812 */ /* 0x000fd600078ec0ff */
[----:B------:R-:W-:Y:S02]  /*3f540*/  @P0 LOP3.LUT R193, R193, 0x40000, RZ, 0xfc, !PT ;  /* 0x00040000c1c10812 */ /* 0x000fe400078efcff */
[C---:B------:R-:W-:Y:S02]  /*3f550*/  LOP3.LUT P0, RZ, R192.reuse, 0x20000, RZ, 0xc0, !PT ;  /* 0x00020000c0ff7812 */ /* 0x040fe4000780c0ff */
[----:B------:R-:W-:Y:S02]  /*3f560*/  LOP3.LUT R193, R193, 0xfff7ffff, RZ, 0xc0, !PT ;  /* 0xfff7ffffc1c17812 */ /* 0x000fe400078ec0ff */
[C---:B------:R-:W-:Y:S02]  /*3f570*/  LOP3.LUT P4, RZ, R192.reuse, 0x1000, RZ, 0xc0, !PT ;  /* 0x00001000c0ff7812 */ /* 0x040fe4000788c0ff */
[----:B------:R-:W-:Y:S02]  /*3f580*/  LOP3.LUT P1, RZ, R192, 0x2000, RZ, 0xc0, !PT ;  /* 0x00002000c0ff7812 */ /* 0x000fe4000782c0ff */
[----:B------:R-:W-:-:S05]  /*3f590*/  PRMT R2, R52, 0x7632, R2 ;  /* 0x0000763234027816 */ /* 0x000fca0000000002 */
[----:B------:R-:W-:Y:S02]  /*3f5a0*/  @P0 LOP3.LUT R193, R193, 0x80000, RZ, 0xfc, !PT ;  /* 0x00080000c1c10812 */ /* 0x000fe400078efcff */
[C---:B------:R-:W-:Y:S02]  /*3f5b0*/  LOP3.LUT P0, RZ, R192.reuse, 0x10000, RZ, 0xc0, !PT ;  /* 0x00010000c0ff7812 */ /* 0x040fe4000780c0ff */
[----:B------:R-:W-:Y:S01]  /*3f5c0*/  LOP3.LUT P5, RZ, R192, 0x4000, RZ, 0xc0, !PT ;  /* 0x00004000c0ff7812 */ /* 0x000fe200078ac0ff */
[----:B------:R4:W-:Y:S01]  /*3f5d0*/  @P4 STG.E.U16 desc[UR58][R194.64], R2 ;  /* 0x00000002c2004986 */ /* 0x0009e2000c10153a */
[----:B------:R-:W-:Y:S01]  /*3f5e0*/  LOP3.LUT R193, R193, 0xffefffff, RZ, 0xc0, !PT ;  /* 0xffefffffc1c17812 */ /* 0x000fe200078ec0ff */
[----:B----4-:R-:W-:-:S08]  /*3f5f0*/  IMAD.WIDE R194, R55, 0x2, R66 ;  /* 0x0000000237c27825 */ /* 0x010fd000078e0242 */
[----:B------:R-:W-:Y:S02]  /*3f600*/  @P0 LOP3.LUT R193, R193, 0x100000, RZ, 0xfc, !PT ;  /* 0x00100000c1c10812 */ /* 0x000fe400078efcff */
[C---:B------:R-:W-:Y:S01]  /*3f610*/  LOP3.LUT P0, RZ, R192.reuse, 0x8000, RZ, 0xc0, !PT ;  /* 0x00008000c0ff7812 */ /* 0x040fe2000780c0ff */
[----:B------:R0:W-:Y:S01]  /*3f620*/  @P1 STG.E.U16 desc[UR58][R194.64], R189 ;  /* 0x000000bdc2001986 */ /* 0x0001e2000c10153a */
[----:B------:R-:W-:Y:S01]  /*3f630*/  PRMT R2, R189, 0x7632, R2 ;  /* 0x00007632bd027816 */ /* 0x000fe20000000002 */
[----:B0-----:R-:W-:Y:S01]  /*3f640*/  IMAD.WIDE R194, R55, 0x2, R64 ;  /* 0x0000000237c27825 */ /* 0x001fe200078e0240 */
[C---:B------:R-:W-:Y:S01]  /*3f650*/  LOP3.LUT P2, RZ, R192.reuse, 0x100000, RZ, 0xc0, !PT ;  /* 0x00100000c0ff7812 */ /* 0x040fe2000784c0ff */
[----:B------:R-:W3:Y:S04]  /*3f660*/  LDL.LU R189, [R1+0x510] ;  /* 0x0005100001bd7983 */ /* 0x000ee80000300800 */
[----:B------:R0:W-:Y:S01]  /*3f670*/  @P5 STG.E.U16 desc[UR58][R194.64], R2 ;  /* 0x00000002c2005986 */ /* 0x0001e2000c10153a */
[----:B------:R-:W-:-:S03]  /*3f680*/  LOP3.LUT P6, RZ, R192, 0x200000, RZ, 0xc0, !PT ;  /* 0x00200000c0ff7812 */ /* 0x000fc600078cc0ff */
[----:B------:R-:W4:Y:S01]  /*3f690*/  LDL.LU R55, [R1+0x474] ;  /* 0x0004740001377983 */ /* 0x000f220000300800 */
[----:B0-----:R-:W-:-:S05]  /*3f6a0*/  IMAD.WIDE R194, R57, 0x2, R66 ;  /* 0x0000000239c27825 */ /* 0x001fca00078e0242 */
[----:B------:R0:W-:Y:S01]  /*3f6b0*/  @P0 STG.E.U16 desc[UR58][R194.64], R58 ;  /* 0x0000003ac2000986 */ /* 0x0001e2000c10153a */
[----:B------:R-:W-:Y:S02]  /*3f6c0*/  LOP3.LUT P0, RZ, R193, 0x100000, RZ, 0xc0, !PT ;  /* 0x00100000c1ff7812 */ /* 0x000fe4000780c0ff */
[----:B------:R-:W-:Y:S01]  /*3f6d0*/  PRMT R2, R58, 0x7632, R2 ;  /* 0x000076323a027816 */ /* 0x000fe20000000002 */
[----:B0-----:R-:W-:Y:S02]  /*3f6e0*/  IMAD.WIDE R194, R57, 0x2, R64 ;  /* 0x0000000239c27825 */ /* 0x001fe400078e0240 */
[----:B------:R-:W4:Y:S08]  /*3f6f0*/  LDL.LU R57, [R1+0x514] ;  /* 0x0005140001397983 */ /* 0x000f300000300800 */
[----:B------:R0:W-:Y:S01]  /*3f700*/  @P0 STG.E.U16 desc[UR58][R194.64], R2 ;  /* 0x00000002c2000986 */ /* 0x0001e2000c10153a */
[----:B------:R-:W-:-:S03]  /*3f710*/  LOP3.LUT P0, RZ, R193, 0x80000, RZ, 0xc0, !PT ;  /* 0x00080000c1ff7812 */ /* 0x000fc6000780c0ff */
[----:B------:R-:W4:Y:S01]  /*3f720*/  LDL.LU R58, [R1+0x488] ;  /* 0x00048800013a7983 */ /* 0x000f220000300800 */
[----:B0-----:R-:W-:-:S09]  /*3f730*/  IMAD.WIDE R194, R53, 0x2, R66 ;  /* 0x0000000235c27825 */ /* 0x001fd200078e0242 */
[----:B------:R0:W-:Y:S01]  /*3f740*/  @P0 STG.E.U16 desc[UR58][R194.64], R54 ;  /* 0x00000036c2000986 */ /* 0x0001e2000c10153a */
[----:B------:R-:W-:Y:S02]  /*3f750*/  LOP3.LUT P0, RZ, R193, 0x40000, RZ, 0xc0, !PT ;  /* 0x00040000c1ff7812 */ /* 0x000fe4000780c0ff */
[----:B------:R-:W-:Y:S01]  /*3f760*/  PRMT R2, R54, 0x7632, R2 ;  /* 0x0000763236027816 */ /* 0x000fe20000000002 */
[----:B0-----:R-:W-:-:S10]  /*3f770*/  IMAD.WIDE R194, R53, 0x2, R64 ;  /* 0x0000000235c27825 */ /* 0x001fd400078e0240 */
[----:B------:R0:W-:Y:S01]  /*3f780*/  @P0 STG.E.U16 desc[UR58][R194.64], R2 ;  /* 0x00000002c2000986 */ /* 0x0001e2000c10153a */
[----:B------:R-:W-:Y:S01]  /*3f790*/  LOP3.LUT P0, RZ, R193, 0x20000, RZ, 0xc0, !PT ;  /* 0x00020000c1ff7812 */ /* 0x000fe2000780c0ff */
[----:B0-----:R-:W-:Y:S01]  /*3f7a0*/  IMAD.WIDE R194, R56, 0x2, R66 ;  /* 0x0000000238c27825 */ /* 0x001fe200078e0242 */
[----:B------:R-:W-:-:S11]  /*3f7b0*/  PRMT R2, R59, 0x7632, R2 ;  /* 0x000076323b027816 */ /* 0x000fd60000000002 */
[----:B------:R0:W-:Y:S02]  /*3f7c0*/  @P0 STG.E.U16 desc[UR58][R194.64], R59 ;  /* 0x0000003bc2000986 */ /* 0x0001e4000c10153a */
[----:B0-----:R-:W-:-:S05]  /*3f7d0*/  IMAD.WIDE R194, R56, 0x2, R64 ;  /* 0x0000000238c27825 */ /* 0x001fca00078e0240 */
[----:B------:R0:W-:Y:S02]  /*3f7e0*/  @P2 STG.E.U16 desc[UR58][R194.64], R2 ;  /* 0x00000002c2002986 */ /* 0x0001e4000c10153a */
[----:B0-----:R-:W-:Y:S01]  /*3f7f0*/  PRMT R2, R191, 0x7632, R2 ;  /* 0x00007632bf027816 */ /* 0x001fe20000000002 */
[----:B--2---:R-:W-:-:S05]  /*3f800*/  IMAD.WIDE R194, R188, 0x2, R66 ;  /* 0x00000002bcc27825 */ /* 0x004fca00078e0242 */
[----:B------:R0:W-:Y:S04]  /*3f810*/  @P6 STG.E.U16 desc[UR58][R194.64], R191 ;  /* 0x000000bfc2006986 */ /* 0x0001e8000c10153a */
[----:B0-----:R-:W2:Y:S01]  /*3f820*/  LDL.LU R191, [R1+0x1478] ;  /* 0x0014780001bf7983 */ /* 0x001ea20000300800 */
[----:B------:R-:W-:Y:S02]  /*3f830*/  LOP3.LUT R193, R193, 0xffffdfff, RZ, 0xc0, !PT ;  /* 0xffffdfffc1c17812 */ /* 0x000fe400078ec0ff */
[C---:B------:R-:W-:Y:S02]  /*3f840*/  LOP3.LUT P3, RZ, R192.reuse, 0x400000, RZ, 0xc0, !PT ;  /* 0x00400000c0ff7812 */ /* 0x040fe4000786c0ff */
[----:B------:R-:W-:Y:S01]  /*3f850*/  LOP3.LUT P4, RZ, R192, 0x800000, RZ, 0xc0, !PT ;  /* 0x00800000c0ff7812 */ /* 0x000fe2000788c0ff */
[----:B------:R-:W-:Y:S01]  /*3f860*/  IMAD.WIDE R194, R188, 0x2, R64 ;  /* 0x00000002bcc27825 */ /* 0x000fe200078e0240 */
[C---:B------:R-:W-:Y:S01]  /*3f870*/  LOP3.LUT P1, RZ, R192.reuse, 0x1000000, RZ, 0xc0, !PT ;  /* 0x01000000c0ff7812 */ /* 0x040fe2000782c0ff */
[----:B------:R-:W2:Y:S01]  /*3f880*/  LDL.LU R188, [R1+0x518] ;  /* 0x0005180001bc7983 */ /* 0x000ea20000300800 */
[----:B------:R-:W-:-:S03]  /*3f890*/  LOP3.LUT P5, RZ, R192, 0x2000000, RZ, 0xc0, !PT ;  /* 0x02000000c0ff7812 */ /* 0x000fc600078ac0ff */
[----:B------:R-:W2:Y:S04]  /*3f8a0*/  LDL.LU R54, [R1+0x51c] ;  /* 0x00051c0001367983 */ /* 0x000ea80000300800 */
[----:B------:R3:W-:Y:S01]  /*3f8b0*/  @P3 STG.E.U16 desc[UR58][R194.64], R2 ;  /* 0x00000002c2003986 */ /* 0x0007e2000c10153a */
[C---:B------:R-:W-:Y:S02]  /*3f8c0*/  LOP3.LUT P6, RZ, R192.reuse, 0x4000000, RZ, 0xc0, !PT ;  /* 0x04000000c0ff7812 */ /* 0x040fe400078cc0ff */
[C---:B------:R-:W-:Y:S02]  /*3f8d0*/  LOP3.LUT P2, RZ, R192.reuse, 0x8000000, RZ, 0xc0, !PT ;  /* 0x08000000c0ff7812 */ /* 0x040fe4000784c0ff */
[----:B------:R-:W-:Y:S01]  /*3f8e0*/  LOP3.LUT P3, RZ, R192, 0x20000000, RZ, 0xc0, !PT ;  /* 0x20000000c0ff7812 */ /* 0x000fe2000786c0ff */
[----:B---3--:R-:W-:-:S05]  /*3f8f0*/  IMAD.WIDE R194, R189, 0x2, R66 ;  /* 0x00000002bdc27825 */ /* 0x008fca00078e0242 */
[----:B----4-:R0:W-:Y:S01]  /*3f900*/  @P4 STG.E.U16 desc[UR58][R194.64], R55 ;  /* 0x00000037c2004986 */ /* 0x0101e2000c10153a */
[----:B------:R-:W-:Y:S01]  /*3f910*/  PRMT R2, R55, 0x7632, R2 ;  /* 0x0000763237027816 */ /* 0x000fe20000000002 */
[----:B0-----:R-:W-:Y:S02]  /*3f920*/  IMAD.WIDE R194, R189, 0x2, R64 ;  /* 0x00000002bdc27825 */ /* 0x001fe400078e0240 */
[----:B------:R-:W3:Y:S04]  /*3f930*/  LDL.LU R189, [R1+0x48c] ;  /* 0x00048c0001bd7983 */ /* 0x000ee80000300800 */
[----:B------:R0:W-:Y:S01]  /*3f940*/  @P1 STG.E.U16 desc[UR58][R194.64], R2 ;  /* 0x00000002c2001986 */ /* 0x0001e2000c10153a */
[----:B------:R-:W-:-:S03]  /*3f950*/  LOP3.LUT P4, RZ, R192, 0x10000000, RZ, 0xc0, !PT ;  /* 0x10000000c0ff7812 */ /* 0x000fc6000788c0ff */
[----:B------:R-:W4:Y:S04]  /*3f960*/  LDL.LU R56, [R1+0x520] ;  /* 0x0005200001387983 */ /* 0x000f280000300800 */
[----:B------:R-:W4:Y:S01]  /*3f970*/  LDL.LU R59, [R1+0x47c] ;  /* 0x00047c00013b7983 */ /* 0x000f220000300800 */
[----:B0-----:R-:W-:-:S05]  /*3f980*/  IMAD.WIDE R194, R57, 0x2, R66 ;  /* 0x0000000239c27825 */ /* 0x001fca00078e0242 */
[----:B------:R0:W-:Y:S01]  /*3f990*/  @P5 STG.E.U16 desc[UR58][R194.64], R58 ;  /* 0x0000003ac2005986 */ /* 0x0001e2000c10153a */
[----:B------:R-:W-:Y:S02]  /*3f9a0*/  LOP3.LUT P5, RZ, R192, 0x40000000, RZ, 0xc0, !PT ;  /* 0x40000000c0ff7812 */ /* 0x000fe400078ac0ff */
[----:B--2---:R-:W-:-:S13]  /*3f9b0*/  LOP3.LUT P0, RZ, R191, 0x8, RZ, 0xc0, !PT ;  /* 0x00000008bfff7812 */ /* 0x004fda000780c0ff */
[----:B------:R-:W-:Y:S02]  /*3f9c0*/  @P0 LOP3.LUT R193, R193, 0x2000, RZ, 0xfc, !PT ;  /* 0x00002000c1c10812 */ /* 0x000fe400078efcff */
[----:B------:R-:W-:Y:S02]  /*3f9d0*/  LOP3.LUT P0, RZ, R191, 0x4, RZ, 0xc0, !PT ;  /* 0x00000004bfff7812 */ /* 0x000fe4000780c0ff */
[----:B------:R-:W-:-:S11]  /*3f9e0*/  LOP3.LUT R193, R193, 0xffffbfff, RZ, 0xc0, !PT ;  /* 0xffffbfffc1c17812 */ /* 0x000fd600078ec0ff */
        /* <DEDUP_REMOVED lines=8> */
[----:B------:R-:W2:Y:S04]  /*3fa70*/  LDL.LU R192, [R1+0x478] ;  /* 0x0004780001c07983 */ /* 0x000ea80000300800 */
[----:B------:R-:W4:Y:S04]  /*3fa80*/  LDL.LU R52, [R1+0x524] ;  /* 0x0005240001347983 */ /* 0x000f280000300800 */
[----:B------:R-:W4:Y:S04]  /*3fa90*/  LDL.LU R53, [R1+0x460] ;  /* 0x0004600001357983 */ /* 0x000f280000300800 */
[----:B------:R-:W4:Y:S01]  /*3faa0*/  LDL.LU R55, [R1+0x528] ;  /* 0x0005280001377983 */ /* 0x000f220000300800 */
[----:B0-----:R-:W-:Y:S01]  /*3fab0*/  IMAD.WIDE R194, R57, 0x2, R64 ;  /* 0x0000000239c27825 */ /* 0x001fe200078e0240 */
[----:B------:R-:W-:-:S02]  /*3fac0*/  PRMT R2, R58, 0x7632, R2 ;  /* 0x000076323a027816 */ /* 0x000fc40000000002 */
[----:B------:R-:W4:Y:S04]  /*3fad0*/  LDL.LU R57, [R1+0x450] ;  /* 0x0004500001397983 */ /* 0x000f280000300800 */
[----:B------:R0:W-:Y:S04]  /*3fae0*/  @P6 STG.E.U16 desc[UR58][R194.64], R2 ;  /* 0x00000002c2006986 */ /* 0x0001e8000c10153a */
[----:B------:R-:W4:Y:S01]  /*3faf0*/  LDL.LU R58, [R1+0x52c] ;  /* 0x00052c00013a7983 */ /* 0x000f220000300800 */
[----:B0-----:R-:W-:-:S05]  /*3fb00*/  IMAD.WIDE R194, R188, 0x2, R66 ;  /* 0x00000002bcc27825 */ /* 0x001fca00078e0242 */
[----:B--2---:R0:W-:Y:S02]  /*3fb10*/  @P2 STG.E.U16 desc[UR58][R194.64], R192 ;  /* 0x000000c0c2002986 */ /* 0x0041e4000c10153a */
[----:B0-----:R-:W-:Y:S02]  /*3fb20*/  IMAD.WIDE R194, R188, 0x2, R64 ;  /* 0x00000002bcc27825 */ /* 0x001fe400078e0240 */
[----:B------:R-:W2:Y:S01]  /*3fb30*/  LDL.LU R188, [R1+0x464] ;  /* 0x0004640001bc7983 */ /* 0x000ea20000300800 */
[----:B------:R-:W-:-:S05]  /*3fb40*/  PRMT R2, R192, 0x7632, R2 ;  /* 0x00007632c0027816 */ /* 0x000fca0000000002 */
[----:B------:R0:W-:Y:S02]  /*3fb50*/  @P4 STG.E.U16 desc[UR58][R194.64], R2 ;  /* 0x00000002c2004986 */ /* 0x0001e4000c10153a */
[----:B0-----:R-:W-:Y:S01]  /*3fb60*/  IMAD.WIDE R194, R54, 0x2, R66 ;  /* 0x0000000236c27825 */ /* 0x001fe200078e0242 */
[----:B---3--:R-:W-:-:S04]  /*3fb70*/  PRMT R2, R189, 0x7632, R2 ;  /* 0x00007632bd027816 */ /* 0x008fc80000000002 */
[----:B------:R0:W-:Y:S04]  /*3fb80*/  @P3 STG.E.U16 desc[UR58][R194.64], R189 ;  /* 0x000000bdc2003986 */ /* 0x0001e8000c10153a */
[----:B0-----:R-:W3:Y:S01]  /*3fb90*/  LDL.LU R189, [R1+0x530] ;  /* 0x0005300001bd7983 */ /* 0x001ee20000300800 */
[----:B------:R-:W-:-:S03]  /*3fba0*/  IMAD.WIDE R194, R54, 0x2, R64 ;  /* 0x0000000236c27825 */ /* 0x000fc600078e0240 */
[----:B------:R-:W3:Y:S04]  /*3fbb0*/  LDL.LU R54, [R1+0x454] ;  /* 0x0004540001367983 */ /* 0x000ee80000300800 */
[----:B------:R4:W-:Y:S02]  /*3fbc0*/  @P5 STG.E.U16 desc[UR58][R194.64], R2 ;  /* 0x00000002c2005986 */ /* 0x0009e4000c10153a */
[----:B----4-:R-:W-:-:S05]  /*3fbd0*/  IMAD.WIDE R194, R56, 0x2, R66 ;  /* 0x0000000238c27825 */ /* 0x010fca00078e0242 */
[----:B------:R0:W-:Y:S01]  /*3fbe0*/  @P0 STG.E.U16 desc[UR58][R194.64], R59 ;  /* 0x0000003bc2000986 */ /* 0x0001e2000c10153a */
[----:B------:R-:W-:Y:S02]  /*3fbf0*/  LOP3.LUT P0, RZ, R193, 0x10000, RZ, 0xc0, !PT ;  /* 0x00010000c1ff7812 */ /* 0x000fe4000780c0ff */
[----:B------:R-:W-:Y:S01]  /*3fc00*/  PRMT R2, R59, 0x7632, R2 ;  /* 0x000076323b027816 */ /* 0x000fe20000000002 */
[----:B0-----:R-:W-:Y:S01]  /*3fc10*/  IMAD.WIDE R194, R56, 0x2, R64 ;  /* 0x0000000238c27825 */ /* 0x001fe200078e0240 */
[----:B------:R-:W-:Y:S01]  /*3fc20*/  LOP3.LUT P1, RZ, R191, 0x10, RZ, 0xc0, !PT ;  /* 0x00000010bfff7812 */ /* 0x000fe2000782c0ff */
[----:B------:R-:W4:Y:S08]  /*3fc30*/  LDL.LU R56, [R1+0x534] ;  /* 0x0005340001387983 */ /* 0x000f300000300800 */
[----:B------:R0:W-:Y:S01]  /*3fc40*/  @P0 STG.E.U16 desc[UR58][R194.64], R2 ;  /* 0x00000002c2000986 */ /* 0x0001e2000c10153a */
[----:B------:R-:W-:-:S02]  /*3fc50*/  LOP3.LUT P0, RZ, R193, 0x8000, RZ, 0xc0, !PT ;  /* 0x00008000c1ff7812 */ /* 0x000fc4000780c0ff */
[----:B------:R-:W-:Y:S01]  /*3fc60*/  LOP3.LUT P6, RZ, R191, 0x20, RZ, 0xc0, !PT ;  /* 0x00000020bfff7812 */ /* 0x000fe200078cc0ff */
        /* <DEDUP_REMOVED lines=13> */
[----:B0-----:R-:W-:Y:S01]  /*3fd40*/  IMAD.WIDE R194, R58, 0x2, R66 ;  /* 0x000000023ac27825 */ /* 0x001fe200078e0242 */
[C---:B------:R-:W-:Y:S02]  /*3fd50*/  LOP3.LUT P2, RZ, R191.reuse, 0x40, RZ, 0xc0, !PT ;  /* 0x00000040bfff7812 */ /* 0x040fe4000784c0ff */
[----:B------:R-:W-:Y:S02]  /*3fd60*/  LOP3.LUT P4, RZ, R191, 0x80, RZ, 0xc0, !PT ;  /* 0x00000080bfff7812 */ /* 0x000fe4000788c0ff */
[----:B--2---:R0:W-:Y:S01]  /*3fd70*/  @P6 STG.E.U16 desc[UR58][R194.64], R188 ;  /* 0x000000bcc2006986 */ /* 0x0041e2000c10153a */
[----:B------:R-:W-:-:S03]  /*3fd80*/  PRMT R2, R188, 0x7632, R2 ;  /* 0x00007632bc027816 */ /* 0x000fc60000000002 */
[----:B0-----:R-:W2:Y:S04]  /*3fd90*/  LDL.LU R188, [R1+0x538] ;  /* 0x0005380001bc7983 */ /* 0x001ea80000300800 */
[----:B------:R-:W2:Y:S01]  /*3fda0*/  LDL.LU R52, [R1+0x458] ;  /* 0x0004580001347983 */ /* 0x000ea20000300800 */
[----:B------:R-:W-:-:S03]  /*3fdb0*/  IMAD.WIDE R194, R58, 0x2, R64 ;  /* 0x000000023ac27825 */ /* 0x000fc600078e0240 */
[----:B------:R-:W2:Y:S04]  /*3fdc0*/  LDL.LU R55, [R1+0x53c] ;  /* 0x00053c0001377983 */ /* 0x000ea80000300800 */
[----:B------:R3:W-:Y:S02]  /*3fdd0*/  @P2 STG.E.U16 desc[UR58][R194.64], R2 ;  /* 0x00000002c2002986 */ /* 0x0007e4000c10153a */
[----:B---3--:R-:W-:-:S05]  /*3fde0*/  IMAD.WIDE R194, R189, 0x2, R66 ;  /* 0x00000002bdc27825 */ /* 0x008fca00078e0242 */
[----:B------:R0:W-:Y:S02]  /*3fdf0*/  @P4 STG.E.U16 desc[UR58][R194.64], R54 ;  /* 0x00000036c2004986 */ /* 0x0001e4000c10153a */
[----:B0-----:R-:W-:Y:S02]  /*3fe00*/  IMAD.WIDE R194, R189, 0x2, R64 ;  /* 0x00000002bdc27825 */ /* 0x001fe400078e0240 */
[----:B------:R-:W3:Y:S04]  /*3fe10*/  LDL.LU R189, [R1+0x46c] ;  /* 0x00046c0001bd7983 */ /* 0x000ee80000300800 */
[----:B------:R-:W3:Y:S04]  /*3fe20*/  LDL.LU R57, [R1+0x540] ;  /* 0x0005400001397983 */ /* 0x000ee80000300800 */
[----:B------:R-:W3:Y:S04]  /*3fe30*/  LDL.LU R58, [R1+0x45c] ;  /* 0x00045c00013a7983 */ /* 0x000ee80000300800 */
[----:B------:R-:W3:Y:S01]  /*3fe40*/  LDL.LU R53, [R1+0x544] ;  /* 0x0005440001357983 */ /* 0x000ee20000300800 */
[----:B------:R-:W-:-:S03]  /*3fe50*/  PRMT R2, R54, 0x7632, R2 ;  /* 0x0000763236027816 */ /* 0x000fc60000000002 */
[----:B------:R-:W3:Y:S01]  /*3fe60*/  LDL.LU R54, [R1+0x440] ;  /* 0x0004400001367983 */ /* 0x000ee20000300800 */
[C---:B------:R-:W-:Y:S02]  /*3fe70*/  LOP3.LUT P3, RZ, R191.reuse, 0x100, RZ, 0xc0, !PT ;  /* 0x00000100bfff7812 */ /* 0x040fe4000786c0ff */
[C---:B------:R-:W-:Y:S02]  /*3fe80*/  LOP3.LUT P5, RZ, R191.reuse, 0x200, RZ, 0xc0, !PT ;  /* 0x00000200bfff7812 */ /* 0x040fe400078ac0ff */
[C---:B------:R-:W-:Y:S02]  /*3fe90*/  LOP3.LUT P6, RZ, R191.reuse, 0x400, RZ, 0xc0, !PT ;  /* 0x00000400bfff7812 */ /* 0x040fe400078cc0ff */
[----:B------:R-:W-:-:S07]  /*3fea0*/  LOP3.LUT P1, RZ, R191, 0x800, RZ, 0xc0, !PT ;  /* 0x00000800bfff7812 */ /* 0x000fce000782c0ff */
[----:B------:R4:W-:Y:S02]  /*3feb0*/  @P3 STG.E.U16 desc[UR58][R194.64], R2 ;  /* 0x00000002c2003986 */ /* 0x0009e4000c10153a */
[----:B----4-:R-:W-:Y:S01]  /*3fec0*/  IMAD.WIDE R194, R56, 0x2, R66 ;  /* 0x0000000238c27825 */ /* 0x010fe200078e0242 */
[----:B------:R-:W-:-:S04]  /*3fed0*/  PRMT R2, R59, 0x7632, R2 ;  /* 0x000076323b027816 */ /* 0x000fc80000000002 */
[----:B------:R0:W-:Y:S02]  /*3fee0*/  @P5 STG.E.U16 desc[UR58][R194.64], R59 ;  /* 0x0000003bc2005986 */ /* 0x0001e4000c10153a */
[----:B0-----:R-:W-:Y:S02]  /*3fef0*/  IMAD.WIDE R194, R56, 0x2, R64 ;  /* 0x0000000238c27825 */ /* 0x001fe400078e0240 */
[----:B------:R-:W4:Y:S04]  /*3ff00*/  LDL.LU R56, [R1+0x548] ;  /* 0x0005480001387983 */ /* 0x000f280000300800 */
[----:B------:R2:W-:Y:S04]  /*3ff10*/  @P6 STG.E.U16 desc[UR58][R194.64], R2 ;  /* 0x00000002c2006986 */ /* 0x0005e8000c10153a */
[----:B------:R-:W4:Y:S01]  /*3ff20*/  LDL.LU R59, [R1+0x430] ;  /* 0x00043000013b7983 */ /* 0x000f220000300800 */
[----:B------:R-:W-:-:S02]  /*3ff30*/  LOP3.LUT P4, RZ, R191, 0x1000, RZ, 0xc0, !PT ;  /* 0x00001000bfff7812 */ /* 0x000fc4000788c0ff */
[C---:B------:R-:W-:Y:S02]  /*3ff40*/  LOP3.LUT P2, RZ, R191.reuse, 0x2000, RZ, 0xc0, !PT ;  /* 0x00002000bfff7812 */ /* 0x040fe4000784c0ff */
[----:B------:R-:W-:Y:S01]  /*3ff50*/  LOP3.LUT P0, RZ, R191, 0x80000, RZ, 0xc0, !PT ;  /* 0x00080000bfff7812 */ /* 0x000fe2000780c0ff */
[----:B--2---:R-:W-:-:S05]  /*3ff60*/  IMAD.WIDE R194, R188, 0x2, R66 ;  /* 0x00000002bcc27825 */ /* 0x004fca00078e0242 */
[----:B------:R0:W-:Y:S02]  /*3ff70*/  @P1 STG.E.U16 desc[UR58][R194.64], R52 ;  /* 0x00000034c2001986 */ /* 0x0001e4000c10153a */
[----:B0-----:R-:W-:Y:S02]  /*3ff80*/  IMAD.WIDE R194, R188, 0x2, R64 ;  /* 0x00000002bcc27825 */ /* 0x001fe400078e0240 */
[----:B------:R-:W2:Y:S01]  /*3ff90*/  LDL.LU R188, [R1+0x54c] ;  /* 0x00054c0001bc7983 */ /* 0x000ea20000300800 */
[----:B------:R-:W-:-:S05]  /*3ffa0*/  PRMT R2, R52, 0x7632, R2 ;  /* 0x0000763234027816 */ /* 0x000fca0000000002 */
[----:B------:R0:W-:Y:S02]  /*3ffb0*/  @P4 STG.E.U16 desc[UR58][R194.64], R2 ;  /* 0x00000002c2004986 */ /* 0x0001e4000c10153a */
[----:B0-----:R-:W-:-:S05]  /*3ffc0*/  IMAD.WIDE R194, R55, 0x2, R66 ;  /* 0x0000000237c27825 */ /* 0x001fca00078e0242 */
[----:B---3--:R0:W-:Y:S01]  /*3ffd0*/  @P2 STG.E.U16 desc[UR58][R194.64], R189 ;  /* 0x000000bdc2002986 */ /* 0x0081e2000c10153a */
[----:B------:R-:W-:-:S03]  /*3ffe0*/  PRMT R2, R189, 0x7632, R2 ;  /* 0x00007632bd027816 */ /* 0x000fc60000000002 */
[----:B0-----:R-:W3:Y:S01]  /*3fff0*/  LDL.LU R189, [R1+0x550] ;  /* 0x0005500001bd7983 */ /* 0x001ee20000300800 */
[----:B------:R-:W-:-:S03]  /*40000*/  IMAD.WIDE R194, R55, 0x2, R64 ;  /* 0x0000000237c27825 */ /* 0x000fc600078e0240 */
[----:B------:R-:W3:Y:S01]  /*40010*/  LDL.LU R55, [R1+0x434] ;  /* 0x0004340001377983 */ /* 0x000ee20000300800 */
[----:B------:R-:W-:-:S04]  /*40020*/  LOP3.LUT R193, R193, 0xfffffdff, RZ, 0xc0, !PT ;  /* 0xfffffdffc1c17812 */ /* 0x000fc800078ec0ff */
[----:B------:R-:W-:Y:S02]  /*40030*/  @P0 LOP3.LUT R193, R193, 0x200, RZ, 0xfc, !PT ;  /* 0x00000200c1c10812 */ /* 0x000fe400078efcff */
[----:B------:R-:W-:Y:S02]  /*40040*/  LOP3.LUT P0, RZ, R191, 0x40000, RZ, 0xc0, !PT ;  /* 0x00040000bfff7812 */ /* 0x000fe4000780c0ff */
[----:B------:R-:W-:-:S11]  /*40050*/  LOP3.LUT R193, R193, 0xfffffbff, RZ, 0xc0, !PT ;  /* 0xfffffbffc1c17812 */ /* 0x000fd600078ec0ff */
[----:B------:R-:W-:Y:S02]  /*40060*/  @P0 LOP3.LUT R193, R193, 0x400, RZ, 0xfc, !PT ;  /* 0x00000400c1c10812 */ /* 0x000fe400078efcff */
[----:B------:R-:W-:Y:S02]  /*40070*/  LOP3.LUT P0, RZ, R191, 0x20000, RZ, 0xc0, !PT ;  /* 0x00020000bfff7812 */ /* 0x000fe4000780c0ff */
[----:B------:R-:W-:Y:S02]  /*40080*/  LOP3.LUT R193, R193, 0xfffff7ff, RZ, 0xc0, !PT ;  /* 0xfffff7ffc1c17812 */ /* 0x000fe400078ec0ff */
[----:B------:R-:W-:-:S09]  /*40090*/  LOP3.LUT P5, RZ, R191, 0x4000, RZ, 0xc0, !PT ;  /* 0x00004000bfff7812 */ /* 0x000fd200078ac0ff */
[----:B------:R-:W-:Y:S02]  /*400a0*/  @P0 LOP3.LUT R193, R193, 0x800, RZ, 0xfc, !PT ;  /* 0x00000800c1c10812 */ /* 0x000fe400078efcff */
[----:B------:R-:W-:Y:S02]  /*400b0*/  LOP3.LUT P0, RZ, R191, 0x10000, RZ, 0xc0, !PT ;  /* 0x00010000bfff7812 */ /* 0x000fe4000780c0ff */
[----:B------:R-:W-:Y:S01]  /*400c0*/  LOP3.LUT R193, R193, 0xffffefff, RZ, 0xc0, !PT ;  /* 0xffffefffc1c17812 */ /* 0x000fe200078ec0ff */
[----:B------:R0:W-:Y:S10]  /*400d0*/  @P5 STG.E.U16 desc[UR58][R194.64], R2 ;  /* 0x00000002c2005986 */ /* 0x0001f4000c10153a */
[----:B------:R-:W-:-:S02]  /*400e0*/  @P0 LOP3.LUT R193, R193, 0x1000, RZ, 0xfc, !PT ;  /* 0x00001000c1c10812 */ /* 0x000fc400078efcff */
[----:B------:R-:W-:Y:S01]  /*400f0*/  LOP3.LUT P0, RZ, R191, 0x8000, RZ, 0xc0, !PT ;  /* 0x00008000bfff7812 */ /* 0x000fe2000780c0ff */
[----:B0-----:R-:W-:Y:S01]  /*40100*/  IMAD.WIDE R194, R57, 0x2, R66 ;  /* 0x0000000239c27825 */ /* 0x001fe200078e0242 */
[----:B------:R-:W-:-:S11]  /*40110*/  PRMT R2, R58, 0x7632, R2 ;  /* 0x000076323a027816 */ /* 0x000fd60000000002 */
[----:B------:R0:W-:Y:S01]  /*40120*/  @P0 STG.E.U16 desc[UR58][R194.64], R58 ;  /* 0x0000003ac2000986 */ /* 0x0001e2000c10153a */
[----:B------:R-:W-:Y:S01]  /*40130*/  LOP3.LUT P0, RZ, R193, 0x1000, RZ, 0xc0, !PT ;  /* 0x00001000c1ff7812 */ /* 0x000fe2000780c0ff */
[----:B0-----:R-:W-:Y:S01]  /*40140*/  IMAD.WIDE R194, R57, 0x2, R64 ;  /* 0x0000000239c27825 */ /* 0x001fe200078e0240 */
[----:B------:R-:W-:Y:S01]  /*40150*/  LOP3.LUT P3, RZ, R191, 0x100000, RZ, 0xc0, !PT ;  /* 0x00100000bfff7812 */ /* 0x000fe2000786c0ff */
[----:B------:R-:W3:Y:S10]  /*40160*/  LDL.LU R57, [R1+0x554] ;  /* 0x0005540001397983 */ /* 0x000ef40000300800 */
[----:B------:R0:W-:Y:S01]  /*40170*/  @P0 STG.E.U16 desc[UR58][R194.64], R2 ;  /* 0x00000002c2000986 */ /* 0x0001e2000c10153a */
[----:B------:R-:W-:-:S02]  /*40180*/  LOP3.LUT P0, RZ, R193, 0x800, RZ, 0xc0, !PT ;  /* 0x00000800c1ff7812 */ /* 0x000fc4000780c0ff */
[----:B------:R-:W-:Y:S01]  /*40190*/  LOP3.LUT P6, RZ, R191, 0x200000, RZ, 0xc0, !PT ;  /* 0x00200000bfff7812 */ /* 0x000fe200078cc0ff */
[----:B------:R-:W3:Y:S01]  /*401a0*/  LDL.LU R58, [R1+0x448] ;  /* 0x00044800013a7983 */ /* 0x000ee20000300800 */
[----:B0-----:R-:W-:-:S09]  /*401b0*/  IMAD.WIDE R194, R53, 0x2, R66 ;  /* 0x0000000235c27825 */ /* 0x001fd200078e0242 */
[----:B------:R0:W-:Y:S01]  /*401c0*/  @P0 STG.E.U16 desc[UR58][R194.64], R54 ;  /* 0x00000036c2000986 */ /* 0x0001e2000c10153a */
[----:B------:R-:W-:Y:S02]  /*401d0*/  LOP3.LUT P0, RZ, R193, 0x400, RZ, 0xc0, !PT ;  /* 0x00000400c1ff7812 */ /* 0x000fe4000780c0ff */
[----:B------:R-:W-:Y:S01]  /*401e0*/  PRMT R2, R54, 0x7632, R2 ;  /* 0x0000763236027816 */ /* 0x000fe20000000002 */
[----:B0-----:R-:W-:-:S10]  /*401f0*/  IMAD.WIDE R194, R53, 0x2, R64 ;  /* 0x0000000235c27825 */ /* 0x001fd400078e0240 */
[----:B------:R4:W-:Y:S01]  /*40200*/  @P0 STG.E.U16 desc[UR58][R194.64], R2 ;  /* 0x00000002c2000986 */ /* 0x0009e2000c10153a */
[----:B------:R-:W-:Y:S01]  /*40210*/  LOP3.LUT P0, RZ, R193, 0x200, RZ, 0xc0, !PT ;  /* 0x00000200c1ff7812 */ /* 0x000fe2000780c0ff */
[----:B----4-:R-:W-:Y:S01]  /*40220*/  IMAD.WIDE R194, R56, 0x2, R66 ;  /* 0x0000000238c27825 */ /* 0x010fe200078e0242 */
[----:B------:R-:W-:-:S11]  /*40230*/  PRMT R2, R59, 0x7632, R2 ;  /* 0x000076323b027816 */ /* 0x000fd60000000002 */
[----:B------:R0:W-:Y:S02]  /*40240*/  @P0 STG.E.U16 desc[UR58][R194.64], R59 ;  /* 0x0000003bc2000986 */ /* 0x0001e4000c10153a */
[----:B0-----:R-:W-:-:S05]  /*40250*/  IMAD.WIDE R194, R56, 0x2, R64 ;  /* 0x0000000238c27825 */ /* 0x001fca00078e0240 */
[----:B------:R0:W-:Y:S02]  /*40260*/  @P3 STG.E.U16 desc[UR58][R194.64], R2 ;  /* 0x00000002c2003986 */ /* 0x0001e4000c10153a */
[----:B0-----:R-:W-:Y:S02]  /*40270*/  PRMT R2, R190, 0x7632, R2 ;  /* 0x00007632be027816 */ /* 0x001fe40000000002 */
[C---:B------:R-:W-:Y:S02]  /*40280*/  LOP3.LUT P1, RZ, R191.reuse, 0x400000, RZ, 0xc0, !PT ;  /* 0x00400000bfff7812 */ /* 0x040fe4000782c0ff */
[----:B------:R-:W-:Y:S01]  /*40290*/  LOP3.LUT P4, RZ, R191, 0x800000, RZ, 0xc0, !PT ;  /* 0x00800000bfff7812 */ /* 0x000fe2000788c0ff */
[----:B--2---:R-:W-:-:S05]  /*402a0*/  IMAD.WIDE R194, R188, 0x2, R66 ;  /* 0x00000002bcc27825 */ /* 0x004fca00078e0242 */
[----:B------:R0:W-:Y:S04]  /*402b0*/  @P6 STG.E.U16 desc[UR58][R194.64], R190 ;  /* 0x000000bec2006986 */ /* 0x0001e8000c10153a */
[----:B0-----:R-:W2:Y:S04]  /*402c0*/  LDL.LU R190, [R1+0x1474] ;  /* 0x0014740001be7983 */ /* 0x001ea80000300800 */
[----:B------:R-:W4:Y:S04]  /*402d0*/  LDL.LU R59, [R1+0x558] ;  /* 0x00055800013b7983 */ /* 0x000f280000300800 */
[----:B------:R-:W4:Y:S04]  /*402e0*/  LDL.LU R192, [R1+0x438] ;  /* 0x0004380001c07983 */ /* 0x000f280000300800 */
[----:B------:R-:W4:Y:S01]  /*402f0*/  LDL.LU R54, [R1+0x560] ;  /* 0x0005600001367983 */ /* 0x000f220000300800 */
[----:B------:R-:W-:-:S03]  /*40300*/  IMAD.WIDE R194, R188, 0x2, R64 ;  /* 0x00000002bcc27825 */ /* 0x000fc600078e0240 */
[----:B------:R-:W4:Y:S04]  /*40310*/  LDL.LU R188, [R1+0x44c] ;  /* 0x00044c0001bc7983 */ /* 0x000f280000300800 */
[----:B------:R3:W-:Y:S04]  /*40320*/  @P1 STG.E.U16 desc[UR58][R194.64], R2 ;  /* 0x00000002c2001986 */ /* 0x0007e8000c10153a */
[----:B------:R-:W4:Y:S01]  /*40330*/  LDL.LU R56, [R1+0x564] ;  /* 0x0005640001387983 */ /* 0x000f220000300800 */
[----:B---3--:R-:W-:-:S05]  /*40340*/  IMAD.WIDE R194, R189, 0x2, R66 ;  /* 0x00000002bdc27825 */ /* 0x008fca00078e0242 */
[----:B------:R0:W-:Y:S02]  /*40350*/  @P4 STG.E.U16 desc[UR58][R194.64], R55 ;  /* 0x00000037c2004986 */ /* 0x0001e4000c10153a */
[----:B0-----:R-:W-:Y:S02]  /*40360*/  IMAD.WIDE R194, R189, 0x2, R64 ;  /* 0x00000002bdc27825 */ /* 0x001fe400078e0240 */
[----:B------:R-:W3:Y:S04]  /*40370*/  LDL.LU R189, [R1+0x43c] ;  /* 0x00043c0001bd7983 */ /* 0x000ee80000300800 */
[----:B------:R-:W3:Y:S01]  /*40380*/  LDL.LU R52, [R1+0x568] ;  /* 0x0005680001347983 */ /* 0x000ee20000300800 */
[----:B------:R-:W-:-:S03]  /*40390*/  LOP3.LUT P2, RZ, R191, 0x1000000, RZ, 0xc0, !PT ;  /* 0x01000000bfff7812 */ /* 0x000fc6000784c0ff */
[----:B------:R-:W3:Y:S01]  /*403a0*/  LDL.LU R53, [R1+0x420] ;  /* 0x0004200001357983 */ /* 0x000ee20000300800 */
[----:B------:R-:W-:Y:S02]  /*403b0*/  LOP3.LUT P5, RZ, R191, 0x2000000, RZ, 0xc0, !PT ;  /* 0x02000000bfff7812 */ /* 0x000fe400078ac0ff */
[----:B------:R-:W-:Y:S02]  /*403c0*/  PRMT R2, R55, 0x7632, R2 ;  /* 0x0000763237027816 */ /* 0x000fe40000000002 */
[C---:B------:R-:W-:Y:S01]  /*403d0*/  LOP3.LUT P6, RZ, R191.reuse, 0x4000000, RZ, 0xc0, !PT ;  /* 0x04000000bfff7812 */ /* 0x040fe200078cc0ff */
[----:B------:R-:W3:Y:S04]  /*403e0*/  LDL.LU R55, [R1+0x56c] ;  /* 0x00056c0001377983 */ /* 0x000ee80000300800 */
[----:B------:R0:W-:Y:S01]  /*403f0*/  @P2 STG.E.U16 desc[UR58][R194.64], R2 ;  /* 0x00000002c2002986 */ /* 0x0001e2000c10153a */
[----:B------:R-:W-:-:S02]  /*40400*/  LOP3.LUT P3, RZ, R191, 0x8000000, RZ, 0xc0, !PT ;  /* 0x08000000bfff7812 */ /* 0x000fc4000786c0ff */
[----:B------:R-:W-:Y:S02]  /*40410*/  LOP3.LUT R193, R193, 0xffffffdf, RZ, 0xc0, !PT ;  /* 0xffffffdfc1c17812 */ /* 0x000fe400078ec0ff */
[C---:B------:R-:W-:Y:S02]  /*40420*/  LOP3.LUT P4, RZ, R191.reuse, 0x10000000, RZ, 0xc0, !PT ;  /* 0x10000000bfff7812 */ /* 0x040fe4000788c0ff */
[----:B------:R-:W-:Y:S01]  /*40430*/  LOP3.LUT P1, RZ, R191, 0x20000000, RZ, 0xc0, !PT ;  /* 0x20000000bfff7812 */ /* 0x000fe2000782c0ff */
[----:B0-----:R-:W-:-:S05]  /*40440*/  IMAD.WIDE R194, R57, 0x2, R66 ;  /* 0x0000000239c27825 */ /* 0x001fca00078e0242 */
[----:B------:R0:W-:Y:S01]  /*40450*/  @P5 STG.E.U16 desc[UR58][R194.64], R58 ;  /* 0x0000003ac2005986 */ /* 0x0001e2000c10153a */
[----:B------:R-:W-:Y:S01]  /*40460*/  PRMT R2, R58, 0x7632, R2 ;  /* 0x000076323a027816 */ /* 0x000fe20000000002 */
[----:B0-----:R-:W-:Y:S02]  /*40470*/  IMAD.WIDE R194, R57, 0x2, R64 ;  /* 0x0000000239c27825 */ /* 0x001fe400078e0240 */
[----:B------:R-:W3:Y:S04]  /*40480*/  LDL.LU R57, [R1+0x410] ;  /* 0x0004100001397983 */ /* 0x000ee80000300800 */
[----:B------:R4:W-:Y:S04]  /*40490*/  @P6 STG.E.U16 desc[UR58][R194.64], R2 ;  /* 0x00000002c2006986 */ /* 0x0009e8000c10153a */
[----:B------:R-:W3:Y:S01]  /*404a0*/  LDL.LU R58, [R1+0x570] ;  /* 0x00057000013a7983 */ /* 0x000ee20000300800 */
[----:B------:R-:W-:-:S02]  /*404b0*/  LOP3.LUT P5, RZ, R191, 0x40000000, RZ, 0xc0, !PT ;  /* 0x40000000bfff7812 */ /* 0x000fc400078ac0ff */
[----:B--2---:R-:W-:Y:S01]  /*404c0*/  LOP3.LUT P0, RZ, R190, 0x8, RZ, 0xc0, !PT ;  /* 0x00000008beff7812 */ /* 0x004fe2000780c0ff */
[----:B----4-:R-:W-:Y:S01]  /*404d0*/  IMAD.WIDE R194, R59, 0x2, R66 ;  /* 0x000000023bc27825 */ /* 0x010fe200078e0242 */
[----:B------:R-:W-:-:S04]  /*404e0*/  PRMT R2, R192, 0x7632, R2 ;  /* 0x00007632c0027816 */ /* 0x000fc80000000002 */
[----:B------:R0:W-:Y:S07]  /*404f0*/  @P3 STG.E.U16 desc[UR58][R194.64], R192 ;  /* 0x000000c0c2003986 */ /* 0x0001ee000c10153a */
[----:B------:R-:W-:Y:S02]  /*40500*/  @P0 LOP3.LUT R193, R193, 0x20, RZ, 0xfc, !PT ;  /* 0x00000020c1c10812 */ /* 0x000fe400078efcff */
[----:B------:R-:W-:Y:S01]  /*40510*/  LOP3.LUT P0, RZ, R190, 0x4, RZ, 0xc0, !PT ;  /* 0x00000004beff7812 */ /* 0x000fe2000780c0ff */
[----:B0-----:R-:W-:Y:S01]  /*40520*/  IMAD.WIDE R194, R59, 0x2, R64 ;  /* 0x000000023bc27825 */ /* 0x001fe200078e0240 */
[----:B------:R-:W-:Y:S01]  /*40530*/  LOP3.LUT R193, R193, 0xffffffbf, RZ, 0xc0, !PT ;  /* 0xffffffbfc1c17812 */ /* 0x000fe200078ec0ff */
[----:B------:R-:W2:Y:S04]  /*40540*/  LDL.LU R59, [R1+0x424] ;  /* 0x00042400013b7983 */ /* 0x000ea80000300800 */
[----:B------:R0:W-:Y:S06]  /*40550*/  @P4 STG.E.U16 desc[UR58][R194.64], R2 ;  /* 0x00000002c2004986 */ /* 0x0001ec000c10153a */
[----:B------:R-:W-:-:S02]  /*40560*/  @P0 LOP3.LUT R193, R193, 0x40, RZ, 0xfc, !PT ;  /* 0x00000040c1c10812 */ /* 0x000fc400078efcff */
[----:B------:R-:W-:Y:S01]  /*40570*/  LOP3.LUT P0, RZ, R190, 0x2, RZ, 0xc0, !PT ;  /* 0x00000002beff7812 */ /* 0x000fe2000780c0ff */
[----:B0-----:R-:W-:Y:S01]  /*40580*/  IMAD.WIDE R194, R54, 0x2, R66 ;  /* 0x0000000236c27825 */ /* 0x001fe200078e0242 */
[----:B------:R-:W-:-:S04]  /*40590*/  PRMT R2, R188, 0x7632, R2 ;  /* 0x00007632bc027816 */ /* 0x000fc80000000002 */
[----:B------:R0:W-:Y:S01]  /*405a0*/  @P1 STG.E.U16 desc[UR58][R194.64], R188 ;  /* 0x000000bcc2001986 */ /* 0x0001e2000c10153a */
[----:B------:R-:W-:-:S03]  /*405b0*/  LOP3.LUT R193, R193, 0xffffff7f, RZ, 0xc0, !PT ;  /* 0xffffff7fc1c17812 */ /* 0x000fc600078ec0ff */
[----:B0-----:R-:W4:Y:S01]  /*405c0*/  LDL.LU R188, [R1+0x574] ;  /* 0x0005740001bc7983 */ /* 0x001f220000300800 */
[----:B------:R-:W-:-:S03]  /*405d0*/  IMAD.WIDE R194, R54, 0x2, R64 ;  /* 0x0000000236c27825 */ /* 0x000fc600078e0240 */
[----:B------:R-:W4:Y:S01]  /*405e0*/  LDL.LU R54, [R1+0x414] ;  /* 0x0004140001367983 */ /* 0x000f220000300800 */
[----:B------:R-:W-:Y:S02]  /*405f0*/  @P0 LOP3.LUT R193, R193, 0x80, RZ, 0xfc, !PT ;  /* 0x00000080c1c10812 */ /* 0x000fe400078efcff */
[----:B------:R-:W-:Y:S02]  /*40600*/  LOP3.LUT P0, RZ, R190, 0x1, RZ, 0xc0, !PT ;  /* 0x00000001beff7812 */ /* 0x000fe4000780c0ff */
[----:B------:R-:W-:Y:S01]  /*40610*/  LOP3.LUT R193, R193, 0xfffffeff, RZ, 0xc0, !PT ;  /* 0xfffffeffc1c17812 */ /* 0x000fe200078ec0ff */
[----:B------:R0:W-:Y:S10]  /*40620*/  @P5 STG.E.U16 desc[UR58][R194.64], R2 ;  /* 0x00000002c2005986 */ /* 0x0001f4000c10153a */
[----:B------:R-:W-:-:S02]  /*40630*/  @P0 LOP3.LUT R193, R193, 0x100, RZ, 0xfc, !PT ;  /* 0x00000100c1c10812 */ /* 0x000fc400078efcff */
[----:B------:R-:W-:Y:S01]  /*40640*/  LOP3.LUT P0, RZ, R191, 0x80000000, RZ, 0xc0, !PT ;  /* 0x80000000bfff7812 */ /* 0x000fe2000780c0ff */
[----:B0-----:R-:W-:Y:S01]  /*40650*/  IMAD.WIDE R194, R56, 0x2, R66 ;  /* 0x0000000238c27825 */ /* 0x001fe200078e0242 */
[----:B---3--:R-:W-:-:S11]  /*40660*/  PRMT R2, R189, 0x7632, R2 ;  /* 0x00007632bd027816 */ /* 0x008fd60000000002 */
[----:B------:R0:W-:Y:S04]  /*40670*/  @P0 STG.E.U16 desc[UR58][R194.64], R189 ;  /* 0x000000bdc2000986 */ /* 0x0001e8000c10153a */
[----:B0-----:R-:W3:Y:S01]  /*40680*/  LDL.LU R189, [R1+0x578] ;  /* 0x0005780001bd7983 */ /* 0x001ee20000300800 */
[----:B------:R-:W-:-:S03]  /*40690*/  IMAD.WIDE R194, R56, 0x2, R64 ;  /* 0x0000000238c27825 */ /* 0x000fc600078e0240 */
[----:B------:R-:W3:Y:S01]  /*406a0*/  LDL.LU R56, [R1+0x428] ;  /* 0x0004280001387983 */ /* 0x000ee20000300800 */
[----:B------:R-:W-:-:S13]  /*406b0*/  LOP3.LUT P0, RZ, R193, 0x100, RZ, 0xc0, !PT ;  /* 0x00000100c1ff7812 */ /* 0x000fda000780c0ff */
[----:B------:R0:W-:Y:S01]  /*406c0*/  @P0 STG.E.U16 desc[UR58][R194.64], R2 ;  /* 0x00000002c2000986 */ /* 0x0001e2000c10153a */
[----:B------:R-:W-:Y:S01]  /*406d0*/  LOP3.LUT P0, RZ, R193, 0x80, RZ, 0xc0, !PT ;  /* 0x00000080c1ff7812 */ /* 0x000fe2000780c0ff */
[----:B0-----:R-:W-:-:S12]  /*406e0*/  IMAD.WIDE R194, R52, 0x2, R66 ;  /* 0x0000000234c27825 */ /* 0x001fd800078e0242 */
[----:B------:R0:W-:Y:S01]  /*406f0*/  @P0 STG.E.U16 desc[UR58][R194.64], R53 ;  /* 0x00000035c2000986 */ /* 0x0001e2000c10153a */
[----:B------:R-:W-:Y:S02]  /*40700*/  LOP3.LUT P0, RZ, R193, 0x40, RZ, 0xc0, !PT ;  /* 0x00000040c1ff7812 */ /* 0x000fe4000780c0ff */
[----:B------:R-:W-:Y:S01]  /*40710*/  PRMT R2, R53, 0x7632, R2 ;  /* 0x0000763235027816 */ /* 0x000fe20000000002 */
[----:B0-----:R-:W-:-:S10]  /*40720*/  IMAD.WIDE R194, R52, 0x2, R64 ;  /* 0x0000000234c27825 */ /* 0x001fd400078e0240 */
[----:B------:R0:W-:Y:S01]  /*40730*/  @P0 STG.E.U16 desc[UR58][R194.64], R2 ;  /* 0x00000002c2000986 */ /* 0x0001e2000c10153a */
[----:B------:R-:W-:Y:S02]  /*40740*/  LOP3.LUT P0, RZ, R193, 0x20, RZ, 0xc0, !PT ;  /* 0x00000020c1ff7812 */ /* 0x000fe4000780c0ff */
[C---:B------:R-:W-:Y:S02]  /*40750*/  LOP3.LUT P2, RZ, R190.reuse, 0x10, RZ, 0xc0, !PT ;  /* 0x00000010beff7812 */ /* 0x040fe4000784c0ff */
[----:B------:R-:W-:Y:S01]  /*40760*/  LOP3.LUT P6, RZ, R190, 0x20, RZ, 0xc0, !PT ;  /* 0x00000020beff7812 */ /* 0x000fe200078cc0ff */
[----:B0-----:R-:W-:Y:S01]  /*40770*/  IMAD.WIDE R194, R55, 0x2, R66 ;  /* 0x0000000237c27825 */ /* 0x001fe200078e0242 */
[----:B------:R-:W-:-:S07]  /*40780*/  PRMT R2, R57, 0x7632, R2 ;  /* 0x0000763239027816 */ /* 0x000fce0000000002 */
[----:B------:R0:W-:Y:S01]  /*40790*/  @P0 STG.E.U16 desc[UR58][R194.64], R57 ;  /* 0x00000039c2000986 */ /* 0x0001e2000c10153a */
[C---:B------:R-:W-:Y:S01]  /*407a0*/  LOP3.LUT P3, RZ, R190.reuse, 0x40, RZ, 0xc0, !PT ;  /* 0x00000040beff7812 */ /* 0x040fe2000786c0ff */
[----:B0-----:R-:W-:Y:S01]  /*407b0*/  IMAD.WIDE R194, R55, 0x2, R64 ;  /* 0x0000000237c27825 */ /* 0x001fe200078e0240 */
[----:B------:R-:W-:Y:S01]  /*407c0*/  LOP3.LUT P4, RZ, R190, 0x80, RZ, 0xc0, !PT ;  /* 0x00000080beff7812 */ /* 0x000fe2000788c0ff */
[----:B------:R-:W3:Y:S04]  /*407d0*/  LDL.LU R57, [R1+0x57c] ;  /* 0x00057c0001397983 */ /* 0x000ee80000300800 */
[----:B------:R0:W-:Y:S02]  /*407e0*/  @P2 STG.E.U16 desc[UR58][R194.64], R2 ;  /* 0x00000002c2002986 */ /* 0x0001e4000c10153a */
[----:B0-----:R-:W-:Y:S01]  /*407f0*/  IMAD.WIDE R194, R58, 0x2, R66 ;  /* 0x000000023ac27825 */ /* 0x001fe200078e0242 */
[----:B------:R-:W-:-:S02]  /*40800*/  LOP3.LUT P1, RZ, R190, 0x100, RZ, 0xc0, !PT ;  /* 0x00000100beff7812 */ /* 0x000fc4000782c0ff */
[----:B------:R-:W-:Y:S02]  /*40810*/  LOP3.LUT P5, RZ, R190, 0x200, RZ, 0xc0, !PT ;  /* 0x00000200beff7812 */ /* 0x000fe400078ac0ff */
[----:B--2---:R0:W-:Y:S01]  /*40820*/  @P6 STG.E.U16 desc[UR58][R194.64], R59 ;  /* 0x0000003bc2006986 */ /* 0x0041e2000c10153a */
[----:B------:R-:W-:Y:S01]  /*40830*/  PRMT R2, R59, 0x7632, R2 ;  /* 0x000076323b027816 */ /* 0x000fe20000000002 */
[----:B0-----:R-:W-:Y:S02]  /*40840*/  IMAD.WIDE R194, R58, 0x2, R64 ;  /* 0x000000023ac27825 */ /* 0x001fe400078e0240 */
[----:B------:R-:W2:Y:S04]  /*40850*/  LDL.LU R58, [R1+0x418] ;  /* 0x00041800013a7983 */ /* 0x000ea80000300800 */
[----:B------:R4:W-:Y:S02]  /*40860*/  @P3 STG.E.U16 desc[UR58][R194.64], R2 ;  /* 0x00000002c2003986 */ /* 0x0009e4000c10153a */
[----:B----4-:R-:W-:-:S05]  /*40870*/  IMAD.WIDE R194, R188, 0x2, R66 ;  /* 0x00000002bcc27825 */ /* 0x010fca00078e0242 */
[----:B------:R0:W-:Y:S02]  /*40880*/  @P4 STG.E.U16 desc[UR58][R194.64], R54 ;  /* 0x00000036c2004986 */ /* 0x0001e4000c10153a */
[----:B0-----:R-:W-:Y:S02]  /*40890*/  IMAD.WIDE R194, R188, 0x2, R64 ;  /* 0x00000002bcc27825 */ /* 0x001fe400078e0240 */
[----:B------:R-:W4:Y:S04]  /*408a0*/  LDL.LU R188, [R1+0x580] ;  /* 0x0005800001bc7983 */ /* 0x000f280000300800 */
[----:B------:R-:W4:Y:S04]  /*408b0*/  LDL.LU R59, [R1+0x42c] ;  /* 0x00042c00013b7983 */ /* 0x000f280000300800 */
[----:B------:R-:W4:Y:S04]  /*408c0*/  LDL.LU R52, [R1+0x584] ;  /* 0x0005840001347983 */ /* 0x000f280000300800 */
[----:B------:R-:W4:Y:S01]  /*408d0*/  LDL.LU R55, [R1+0x41c] ;  /* 0x00041c0001377983 */ /* 0x000f220000300800 */
[----:B------:R-:W-:-:S05]  /*408e0*/  PRMT R2, R54, 0x7632, R2 ;  /* 0x0000763236027816 */ /* 0x000fca0000000002 */
[----:B------:R3:W-:Y:S02]  /*408f0*/  @P1 STG.E.U16 desc[UR58][R194.64], R2 ;  /* 0x00000002c2001986 */ /* 0x0007e4000c10153a */
[----:B---3--:R-:W-:-:S05]  /*40900*/  IMAD.WIDE R194, R189, 0x2, R66 ;  /* 0x00000002bdc27825 */ /* 0x008fca00078e0242 */
[----:B------:R0:W-:Y:S02]  /*40910*/  @P5 STG.E.U16 desc[UR58][R194.64], R56 ;  /* 0x00000038c2005986 */ /* 0x0001e4000c10153a */
[----:B0-----:R-:W-:Y:S02]  /*40920*/  IMAD.WIDE R194, R189, 0x2, R64 ;  /* 0x00000002bdc27825 */ /* 0x001fe400078e0240 */
[----:B------:R-:W3:Y:S04]  /*40930*/  LDL.LU R189, [R1+0x588] ;  /* 0x0005880001bd7983 */ /* 0x000ee80000300800 */
[----:B------:R-:W3:Y:S01]  /*40940*/  LDL.LU R192, [R1+0x400] ;  /* 0x0004000001c07983 */ /* 0x000ee20000300800 */
[C---:B------:R-:W-:Y:S02]  /*40950*/  LOP3.LUT P0, RZ, R190.reuse, 0x80000, RZ, 0xc0, !PT ;  /* 0x00080000beff7812 */ /* 0x040fe4000780c0ff */
[----:B------:R-:W-:Y:S01]  /*40960*/  LOP3.LUT R193, R193, 0xfffffffd, RZ, 0xc0, !PT ;  /* 0xfffffffdc1c17812 */ /* 0x000fe200078ec0ff */
[----:B------:R-:W3:Y:S01]  /*40970*/  LDL.LU R53, [R1+0x58c] ;  /* 0x00058c0001357983 */ /* 0x000ee20000300800 */
[----:B------:R-:W-:-:S02]  /*40980*/  LOP3.LUT P6, RZ, R190, 0x400, RZ, 0xc0, !PT ;  /* 0x00000400beff7812 */ /* 0x000fc400078cc0ff */
[C---:B------:R-:W-:Y:S01]  /*40990*/  LOP3.LUT P2, RZ, R190.reuse, 0x800, RZ, 0xc0, !PT ;  /* 0x00000800beff7812 */ /* 0x040fe2000784c0ff */
[----:B------:R-:W3:Y:S06]  /*409a0*/  LDL.LU R54, [R1+0x3f0] ;  /* 0x0003f00001367983 */ /* 0x000eec0000300800 */
[----:B------:R-:W-:Y:S02]  /*409b0*/  @P0 LOP3.LUT R193, R193, 0x2, RZ, 0xfc, !PT ;  /* 0x00000002c1c10812 */ /* 0x000fe400078efcff */
[----:B------:R-:W-:Y:S02]  /*409c0*/  LOP3.LUT P0, RZ, R190, 0x40000, RZ, 0xc0, !PT ;  /* 0x00040000beff7812 */ /* 0x000fe4000780c0ff */
[----:B------:R-:W-:-:S02]  /*409d0*/  LOP3.LUT R193, R193, 0xfffffffb, RZ, 0xc0, !PT ;  /* 0xfffffffbc1c17812 */ /* 0x000fc400078ec0ff */
[----:B------:R-:W-:-:S09]  /*409e0*/  PRMT R2, R56, 0x7632, R2 ;  /* 0x0000763238027816 */ /* 0x000fd20000000002 */
[----:B------:R-:W-:Y:S02]  /*409f0*/  @P0 LOP3.LUT R193, R193, 0x4, RZ, 0xfc, !PT ;  /* 0x00000004c1c10812 */ /* 0x000fe400078efcff */
[C---:B------:R-:W-:Y:S02]  /*40a00*/  LOP3.LUT P0, RZ, R190.reuse, 0x20000, RZ, 0xc0, !PT ;  /* 0x00020000beff7812 */ /* 0x040fe4000780c0ff */
[----:B------:R-:W-:Y:S01]  /*40a10*/  LOP3.LUT R193, R193, 0xfffffff7, RZ, 0xc0, !PT ;  /* 0xfffffff7c1c17812 */ /* 0x000fe200078ec0ff */
[----:B------:R0:W-:Y:S01]  /*40a20*/  @P6 STG.E.U16 desc[UR58][R194.64], R2 ;  /* 0x00000002c2006986 */ /* 0x0001e2000c10153a */
[C---:B------:R-:W-:Y:S02]  /*40a30*/  LOP3.LUT P4, RZ, R190.reuse, 0x1000, RZ, 0xc0, !PT ;  /* 0x00001000beff7812 */ /* 0x040fe4000788c0ff */
[----:B------:R-:W-:-:S07]  /*40a40*/  LOP3.LUT P3, RZ, R190, 0x2000, RZ, 0xc0, !PT ;  /* 0x00002000beff7812 */ /* 0x000fce000786c0ff */
[----:B------:R-:W-:Y:S02]  /*40a50*/  @P0 LOP3.LUT R193, R193, 0x8, RZ, 0xfc, !PT ;  /* 0x00000008c1c10812 */ /* 0x000fe400078efcff */
[C---:B------:R-:W-:Y:S02]  /*40a60*/  LOP3.LUT P0, RZ, R190.reuse, 0x10000, RZ, 0xc0, !PT ;  /* 0x00010000beff7812 */ /* 0x040fe4000780c0ff */
[----:B------:R-:W-:Y:S01]  /*40a70*/  LOP3.LUT P5, RZ, R190, 0x4000, RZ, 0xc0, !PT ;  /* 0x00004000beff7812 */ /* 0x000fe200078ac0ff */
[----:B0-----:R-:W-:Y:S01]  /*40a80*/  IMAD.WIDE R194, R57, 0x2, R66 ;  /* 0x0000000239c27825 */ /* 0x001fe200078e0242 */
[----:B------:R-:W-:-:S09]  /*40a90*/  LOP3.LUT R193, R193, 0xffffffef, RZ, 0xc0, !PT ;  /* 0xffffffefc1c17812 */ /* 0x000fd200078ec0ff */
[----:B------:R-:W-:Y:S02]  /*40aa0*/  @P0 LOP3.LUT R193, R193, 0x10, RZ, 0xfc, !PT ;  /* 0x00000010c1c10812 */ /* 0x000fe400078efcff */
[----:B------:R-:W-:Y:S01]  /*40ab0*/  LOP3.LUT P0, RZ, R190, 0x8000, RZ, 0xc0, !PT ;  /* 0x00008000beff7812 */ /* 0x000fe2000780c0ff */
[----:B--2---:R0:W-:Y:S01]  /*40ac0*/  @P2 STG.E.U16 desc[UR58][R194.64], R58 ;  /* 0x0000003ac2002986 */ /* 0x0041e2000c10153a */
[----:B------:R-:W-:Y:S01]  /*40ad0*/  PRMT R2, R58, 0x7632, R2 ;  /* 0x000076323a027816 */ /* 0x000fe20000000002 */
[----:B0-----:R-:W-:Y:S02]  /*40ae0*/  IMAD.WIDE R194, R57, 0x2, R64 ;  /* 0x0000000239c27825 */ /* 0x001fe400078e0240 */
[----:B------:R-:W2:Y:S04]  /*40af0*/  LDL.LU R57, [R1+0x590] ;  /* 0x0005900001397983 */ /* 0x000ea80000300800 */
[----:B------:R4:W-:Y:S04]  /*40b00*/  @P4 STG.E.U16 desc[UR58][R194.64], R2 ;  /* 0x00000002c2004986 */ /* 0x0009e8000c10153a */
[----:B------:R-:W2:Y:S04]  /*40b10*/  LDL.LU R56, [R1+0x404] ;  /* 0x0004040001387983 */ /* 0x000ea80000300800 */
[----:B------:R-:W2:Y:S01]  /*40b20*/  LDL.LU R58, [R1+0x1470] ;  /* 0x00147000013a7983 */ /* 0x000ea20000300800 */
[----:B----4-:R-:W-:Y:S01]  /*40b30*/  IMAD.WIDE R194, R188, 0x2, R66 ;  /* 0x00000002bcc27825 */ /* 0x010fe200078e0242 */
[----:B------:R-:W-:-:S04]  /*40b40*/  PRMT R2, R59, 0x7632, R2 ;  /* 0x000076323b027816 */ /* 0x000fc80000000002 */
[----:B------:R0:W-:Y:S02]  /*40b50*/  @P3 STG.E.U16 desc[UR58][R194.64], R59 ;  /* 0x0000003bc2003986 */ /* 0x0001e4000c10153a */
[----:B0-----:R-:W-:Y:S02]  /*40b60*/  IMAD.WIDE R194, R188, 0x2, R64 ;  /* 0x00000002bcc27825 */ /* 0x001fe400078e0240 */
[----:B------:R-:W4:Y:S04]  /*40b70*/  LDL.LU R188, [R1+0x146c] ;  /* 0x00146c0001bc7983 */ /* 0x000f280000300800 */
[----:B------:R0:W-:Y:S04]  /*40b80*/  @P5 STG.E.U16 desc[UR58][R194.64], R2 ;  /* 0x00000002c2005986 */ /* 0x0001e8000c10153a */
        /* <DEDUP_REMOVED lines=10> */
[----:B---3--:R-:W-:-:S09]  /*40c30*/  IMAD.WIDE R194, R189, 0x2, R66 ;  /* 0x00000002bdc27825 */ /* 0x008fd200078e0242 */
[----:B------:R0:W-:Y:S02]  /*40c40*/  @P0 STG.E.U16 desc[UR58][R194.64], R192 ;  /* 0x000000c0c2000986 */ /* 0x0001e4000c10153a */
[----:B0-----:R-:W-:Y:S02]  /*40c50*/  IMAD.WIDE R194, R189, 0x2, R64 ;  /* 0x00000002bdc27825 */ /* 0x001fe400078e0240 */
[----:B------:R-:W3:Y:S01]  /*40c60*/  LDL.LU R189, [R1+0x1468] ;  /* 0x0014680001bd7983 */ /* 0x000ee20000300800 */
[----:B------:R-:W-:Y:S02]  /*40c70*/  LOP3.LUT P0, RZ, R193, 0x4, RZ, 0xc0, !PT ;  /* 0x00000004c1ff7812 */ /* 0x000fe4000780c0ff */
[----:B------:R-:W-:Y:S02]  /*40c80*/  PRMT R2, R192, 0x7632, R2 ;  /* 0x00007632c0027816 */ /* 0x000fe40000000002 */
[----:B------:R-:W-:-:S09]  /*40c90*/  LOP3.LUT P1, RZ, R190, 0x100000, RZ, 0xc0, !PT ;  /* 0x00100000beff7812 */ /* 0x000fd2000782c0ff */
[----:B------:R0:W-:Y:S01]  /*40ca0*/  @P0 STG.E.U16 desc[UR58][R194.64], R2 ;  /* 0x00000002c2000986 */ /* 0x0001e2000c10153a */
[----:B------:R-:W-:Y:S02]  /*40cb0*/  LOP3.LUT P0, RZ, R193, 0x2, RZ, 0xc0, !PT ;  /* 0x00000002c1ff7812 */ /* 0x000fe4000780c0ff */
[----:B------:R-:W-:Y:S01]  /*40cc0*/  LOP3.LUT P6, RZ, R190, 0x200000, RZ, 0xc0, !PT ;  /* 0x00200000beff7812 */ /* 0x000fe200078cc0ff */
[----:B0-----:R-:W-:Y:S01]  /*40cd0*/  IMAD.WIDE R194, R53, 0x2, R66 ;  /* 0x0000000235c27825 */ /* 0x001fe200078e0242 */
[----:B------:R-:W-:-:S09]  /*40ce0*/  PRMT R2, R54, 0x7632, R2 ;  /* 0x0000763236027816 */ /* 0x000fd20000000002 */
[----:B------:R0:W-:Y:S01]  /*40cf0*/  @P0 STG.E.U16 desc[UR58][R194.64], R54 ;  /* 0x00000036c2000986 */ /* 0x0001e2000c10153a */
[----:B------:R-:W-:Y:S01]  /*40d00*/  LOP3.LUT P2, RZ, R190, 0x400000, RZ, 0xc0, !PT ;  /* 0x00400000beff7812 */ /* 0x000fe2000784c0ff */
[----:B0-----:R-:W-:-:S05]  /*40d10*/  IMAD.WIDE R194, R53, 0x2, R64 ;  /* 0x0000000235c27825 */ /* 0x001fca00078e0240 */
[----:B------:R2:W-:Y:S01]  /*40d20*/  @P1 STG.E.U16 desc[UR58][R194.64], R2 ;  /* 0x00000002c2001986 */ /* 0x0005e2000c10153a */
[----:B------:R-:W-:Y:S01]  /*40d30*/  LOP3.LUT P4, RZ, R190, 0x800000, RZ, 0xc0, !PT ;  /* 0x00800000beff7812 */ /* 0x000fe2000788c0ff */
[----:B--2---:R-:W-:-:S05]  /*40d40*/  IMAD.WIDE R194, R57, 0x2, R66 ;  /* 0x0000000239c27825 */ /* 0x004fca00078e0242 */
[----:B------:R0:W-:Y:S01]  /*40d50*/  @P6 STG.E.U16 desc[UR58][R194.64], R56 ;  /* 0x00000038c2006986 */ /* 0x0001e2000c10153a */
[----:B------:R-:W-:Y:S01]  /*40d60*/  PRMT R2, R56, 0x7632, R2 ;  /* 0x0000763238027816 */ /* 0x000fe20000000002 */
[----:B0-----:R-:W-:Y:S02]  /*40d70*/  IMAD.WIDE R194, R57, 0x2, R64 ;  /* 0x0000000239c27825 */ /* 0x001fe400078e0240 */
[----:B------:R-:W2:Y:S04]  /*40d80*/  LDL.LU R57, [R1+0x59c] ;  /* 0x00059c0001397983 */ /* 0x000ea80000300800 */
[----:B------:R4:W-:Y:S04]  /*40d90*/  @P2 STG.E.U16 desc[UR58][R194.64], R2 ;  /* 0x00000002c2002986 */ /* 0x0009e8000c10153a */
[----:B------:R-:W2:Y:S04]  /*40da0*/  LDL.LU R192, [R1+0x3f8] ;  /* 0x0003f80001c07983 */ /* 0x000ea80000300800 */
[----:B------:R-:W2:Y:S01]  /*40db0*/  LDL.LU R53, [R1+0x5a0] ;  /* 0x0005a00001357983 */ /* 0x000ea20000300800 */
[----:B----4-:R-:W-:-:S05]  /*40dc0*/  IMAD.WIDE R194, R59, 0x2, R66 ;  /* 0x000000023bc27825 */ /* 0x010fca00078e0242 */
[----:B---3--:R0:W-:Y:S01]  /*40dd0*/  @P4 STG.E.U16 desc[UR58][R194.64], R189 ;  /* 0x000000bdc2004986 */ /* 0x0081e2000c10153a */
[----:B------:R-:W-:Y:S01]  /*40de0*/  PRMT R2, R189, 0x7632, R2 ;  /* 0x00007632bd027816 */ /* 0x000fe20000000002 */
[----:B0-----:R-:W-:Y:S02]  /*40df0*/  IMAD.WIDE R194, R59, 0x2, R64 ;  /* 0x000000023bc27825 */ /* 0x001fe400078e0240 */
[----:B------:R-:W3:Y:S04]  /*40e00*/  LDL.LU R59, [R1+0x40c] ;  /* 0x00040c00013b7983 */ /* 0x000ee80000300800 */
[----:B------:R-:W4:Y:S04]  /*40e10*/  LDL.LU R54, [R1+0x5a4] ;  /* 0x0005a40001367983 */ /* 0x000f280000300800 */
[----:B------:R-:W4:Y:S04]  /*40e20*/  LDL.LU R56, [R1+0x3fc] ;  /* 0x0003fc0001387983 */ /* 0x000f280000300800 */
[----:B------:R-:W3:Y:S01]  /*40e30*/  LDL.LU R189, [R1+0x1464] ;  /* 0x0014640001bd7983 */ /* 0x000ee20000300800 */
[----:B------:R-:W-:-:S02]  /*40e40*/  LOP3.LUT R191, R191, 0xdfffffff, RZ, 0xc0, !PT ;  /* 0xdfffffffbfbf7812 */ /* 0x000fc400078ec0ff */
[C---:B------:R-:W-:Y:S02]  /*40e50*/  LOP3.LUT P3, RZ, R190.reuse, 0x1000000, RZ, 0xc0, !PT ;  /* 0x01000000beff7812 */ /* 0x040fe4000786c0ff */
[C---:B------:R-:W-:Y:S02]  /*40e60*/  LOP3.LUT P5, RZ, R190.reuse, 0x2000000, RZ, 0xc0, !PT ;  /* 0x02000000beff7812 */ /* 0x040fe400078ac0ff */
[C---:B------:R-:W-:Y:S02]  /*40e70*/  LOP3.LUT P6, RZ, R190.reuse, 0x4000000, RZ, 0xc0, !PT ;  /* 0x04000000beff7812 */ /* 0x040fe400078cc0ff */
[----:B------:R-:W-:-:S07]  /*40e80*/  LOP3.LUT P1, RZ, R190, 0x8000000, RZ, 0xc0, !PT ;  /* 0x08000000beff7812 */ /* 0x000fce000782c0ff */
[----:B------:R0:W-:Y:S01]  /*40e90*/  @P3 STG.E.U16 desc[UR58][R194.64], R2 ;  /* 0x00000002c2003986 */ /* 0x0001e2000c10153a */
[----:B------:R-:W-:Y:S01]  /*40ea0*/  LOP3.LUT P4, RZ, R190, 0x10000000, RZ, 0xc0, !PT ;  /* 0x10000000beff7812 */ /* 0x000fe2000788c0ff */
[----:B0-----:R-:W-:Y:S01]  /*40eb0*/  IMAD.WIDE R194, R52, 0x2, R66 ;  /* 0x0000000234c27825 */ /* 0x001fe200078e0242 */
[----:B------:R-:W-:-:S04]  /*40ec0*/  PRMT R2, R55, 0x7632, R2 ;  /* 0x0000763237027816 */ /* 0x000fc80000000002 */
[----:B------:R0:W-:Y:S01]  /*40ed0*/  @P5 STG.E.U16 desc[UR58][R194.64], R55 ;  /* 0x00000037c2005986 */ /* 0x0001e2000c10153a */
[----:B------:R-:W-:Y:S01]  /*40ee0*/  LOP3.LUT P2, RZ, R190, 0x20000000, RZ, 0xc0, !PT ;  /* 0x20000000beff7812 */ /* 0x000fe2000784c0ff */
[----:B0-----:R-:W-:-:S05]  /*40ef0*/  IMAD.WIDE R194, R52, 0x2, R64 ;  /* 0x0000000234c27825 */ /* 0x001fca00078e0240 */
[----:B------:R2:W-:Y:S01]  /*40f00*/  @P6 STG.E.U16 desc[UR58][R194.64], R2 ;  /* 0x00000002c2006986 */ /* 0x0005e2000c10153a */
[----:B------:R-:W-:Y:S02]  /*40f10*/  LOP3.LUT P5, RZ, R190, 0x40000000, RZ, 0xc0, !PT ;  /* 0x40000000beff7812 */ /* 0x000fe400078ac0ff */
[----:B------:R-:W-:Y:S01]  /*40f20*/  LOP3.LUT R193, R193, 0xfffffffe, RZ, 0xc0, !PT ;  /* 0xfffffffec1c17812 */ /* 0x000fe200078ec0ff */
[----:B--2---:R-:W-:-:S05]  /*40f30*/  IMAD.WIDE R194, R57, 0x2, R66 ;  /* 0x0000000239c27825 */ /* 0x004fca00078e0242 */
[----:B------:R0:W-:Y:S01]  /*40f40*/  @P1 STG.E.U16 desc[UR58][R194.64], R192 ;  /* 0x000000c0c2001986 */ /* 0x0001e2000c10153a */
[----:B------:R-:W-:Y:S01]  /*40f50*/  PRMT R2, R192, 0x7632, R2 ;  /* 0x00007632c0027816 */ /* 0x000fe20000000002 */
[----:B0-----:R-:W-:-:S05]  /*40f60*/  IMAD.WIDE R194, R57, 0x2, R64 ;  /* 0x0000000239c27825 */ /* 0x001fca00078e0240 */
[----:B------:R0:W-:Y:S02]  /*40f70*/  @P4 STG.E.U16 desc[UR58][R194.64], R2 ;  /* 0x00000002c2004986 */ /* 0x0001e4000c10153a */
[----:B0-----:R-:W-:Y:S01]  /*40f80*/  IMAD.WIDE R194, R53, 0x2, R66 ;  /* 0x0000000235c27825 */ /* 0x001fe200078e0242 */
[----:B---3--:R-:W-:-:S13]  /*40f90*/  LOP3.LUT P0, RZ, R189, 0x8, RZ, 0xc0, !PT ;  /* 0x00000008bdff7812 */ /* 0x008fda000780c0ff */
[----:B------:R-:W-:Y:S02]  /*40fa0*/  @P0 LOP3.LUT R191, R191, 0x20000000, RZ, 0xfc, !PT ;  /* 0x20000000bfbf0812 */ /* 0x000fe400078efcff */
[----:B------:R-:W-:Y:S02]  /*40fb0*/  LOP3.LUT P0, RZ, R189, 0x4, RZ, 0xc0, !PT ;  /* 0x00000004bdff7812 */ /* 0x000fe4000780c0ff */
[----:B------:R-:W-:-:S11]  /*40fc0*/  LOP3.LUT R191, R191, 0xbfffffff, RZ, 0xc0, !PT ;  /* 0xbfffffffbfbf7812 */ /* 0x000fd600078ec0ff */
[----:B------:R-:W-:Y:S02]  /*40fd0*/  @P0 LOP3.LUT R191, R191, 0x40000000, RZ, 0xfc, !PT ;  /* 0x40000000bfbf0812 */ /* 0x000fe400078efcff */
[----:B------:R-:W-:Y:S02]  /*40fe0*/  LOP3.LUT P0, RZ, R189, 0x2, RZ, 0xc0, !PT ;  /* 0x00000002bdff7812 */ /* 0x000fe4000780c0ff */
[----:B------:R-:W-:-:S11]  /*40ff0*/  LOP3.LUT R191, R191, 0x7fffffff, RZ, 0xc0, !PT ;  /* 0x7fffffffbfbf7812 */ /* 0x000fd600078ec0ff */
[----:B------:R-:W-:Y:S02]  /*41000*/  @P0 LOP3.LUT R191, R191, 0x80000000, RZ, 0xfc, !PT ;  /* 0x80000000bfbf0812 */ /* 0x000fe400078efcff */
[----:B------:R-:W-:Y:S01]  /*41010*/  LOP3.LUT P0, RZ, R189, 0x1, RZ, 0xc0, !PT ;  /* 0x00000001bdff7812 */ /* 0x000fe2000780c0ff */
[----:B------:R0:W-:Y:S01]  /*41020*/  @P2 STG.E.U16 desc[UR58][R194.64], R59 ;  /* 0x0000003bc2002986 */ /* 0x0001e2000c10153a */
[----:B------:R-:W-:-:S11]  /*41030*/  PRMT R2, R59, 0x7632, R2 ;  /* 0x000076323b027816 */ /* 0x000fd60000000002 */
[----:B------:R-:W-:Y:S02]  /*41040*/  @P0 LOP3.LUT R193, R193, 0x1, RZ, 0xfc, !PT ;  /* 0x00000001c1c10812 */ /* 0x000fe400078efcff */
[----:B------:R-:W-:Y:S01]  /*41050*/  LOP3.LUT P0, RZ, R190, 0x80000000, RZ, 0xc0, !PT ;  /* 0x80000000beff7812 */ /* 0x000fe2000780c0ff */
[----:B0-----:R-:W-:Y:S01]  /*41060*/  IMAD.WIDE R194, R53, 0x2, R64 ;  /* 0x0000000235c27825 */ /* 0x001fe200078e0240 */
[----:B------:R-:W2:Y:S04]  /*41070*/  LDL.LU R190, [R1+0x5ac] ;  /* 0x0005ac0001be7983 */ /* 0x000ea80000300800 */
[----:B------:R4:W-:Y:S04]  /*41080*/  @P5 STG.E.U16 desc[UR58][R194.64], R2 ;  /* 0x00000002c2005986 */ /* 0x0009e8000c10153a */
[----:B------:R-:W3:Y:S04]  /*41090*/  LDL.LU R52, [R1+0x3b0] ;  /* 0x0003b00001347983 */ /* 0x000ee80000300800 */
[----:B------:R-:W3:Y:S01]  /*410a0*/  LDL.LU R55, [R1+0x5b0] ;  /* 0x0005b00001377983 */ /* 0x000ee20000300800 */
[----:B----4-:R-:W-:-:S03]  /*410b0*/  IMAD.WIDE R194, R54, 0x2, R66 ;  /* 0x0000000236c27825 */ /* 0x010fc600078e0242 */
[----:B------:R-:W4:Y:S04]  /*410c0*/  LDL.LU R57, [R1+0x3d4] ;  /* 0x0003d40001397983 */ /* 0x000f280000300800 */
[----:B------:R-:W4:Y:S04]  /*410d0*/  LDL.LU R59, [R1+0x5b4] ;  /* 0x0005b400013b7983 */ /* 0x000f280000300800 */
[----:B------:R-:W4:Y:S04]  /*410e0*/  LDL.LU R53, [R1+0x3b4] ;  /* 0x0003b40001357983 */ /* 0x000f280000300800 */
[----:B------:R0:W-:Y:S04]  /*410f0*/  @P0 STG.E.U16 desc[UR58][R194.64], R56 ;  /* 0x00000038c2000986 */ /* 0x0001e8000c10153a */
[----:B0-----:R-:W2:Y:S04]  /*41100*/  LDL.LU R194, [R1+0x5a8] ;  /* 0x0005a80001c27983 */ /* 0x001ea80000300800 */
[----:B------:R-:W3:Y:S01]  /*41110*/  LDL.LU R195, [R1+0x3d0] ;  /* 0x0003d00001c37983 */ /* 0x000ee20000300800 */
[----:B------:R-:W-:Y:S01]  /*41120*/  LOP3.LUT P0, RZ, R193, 0x1, RZ, 0xc0, !PT ;  /* 0x00000001c1ff7812 */ /* 0x000fe2000780c0ff */
[----:B------:R-:W-:Y:S01]  /*41130*/  IMAD.WIDE R192, R54, 0x2, R64 ;  /* 0x0000000236c07825 */ /* 0x000fe200078e0240 */
[----:B------:R-:W-:Y:S01]  /*41140*/  PRMT R2, R56, 0x7632, R2 ;  /* 0x0000763238027816 */ /* 0x000fe20000000002 */
[----:B------:R-:W4:Y:S01]  /*41150*/  LDL.LU R54, [R1+0x5b8] ;  /* 0x0005b80001367983 */ /* 0x000f220000300800 */
[----:B------:R-:W-:-:S02]  /*41160*/  LOP3.LUT P3, RZ, R189, 0x10, RZ, 0xc0, !PT ;  /* 0x00000010bdff7812 */ /* 0x000fc4000786c0ff */
[----:B------:R-:W-:Y:S01]  /*41170*/  LOP3.LUT P6, RZ, R189, 0x20, RZ, 0xc0, !PT ;  /* 0x00000020bdff7812 */ /* 0x000fe200078cc0ff */
[----:B------:R-:W4:Y:S06]  /*41180*/  LDL.LU R56, [R1+0x3d8] ;  /* 0x0003d80001387983 */ /* 0x000f2c0000300800 */
[----:B------:R2:W-:Y:S01]  /*41190*/  @P0 STG.E.U16 desc[UR58][R192.64], R2 ;  /* 0x00000002c0000986 */ /* 0x0005e2000c10153a */
[----:B------:R-:W-:Y:S02]  /*411a0*/  LOP3.LUT P0, RZ, R191, 0x80000000, RZ, 0xc0, !PT ;  /* 0x80000000bfff7812 */ /* 0x000fe4000780c0ff */
[----:B------:R-:W-:-:S02]  /*411b0*/  LOP3.LUT P1, RZ, R189, 0x40, RZ, 0xc0, !PT ;  /* 0x00000040bdff7812 */ /* 0x000fc4000782c0ff */
[----:B------:R-:W-:Y:S01]  /*411c0*/  LOP3.LUT P4, RZ, R189, 0x80, RZ, 0xc0, !PT ;  /* 0x00000080bdff7812 */ /* 0x000fe2000788c0ff */
[----:B--2---:R-:W-:-:S08]  /*411d0*/  IMAD.WIDE R192, R194, 0x2, R66 ;  /* 0x00000002c2c07825 */ /* 0x004fd000078e0242 */
[----:B---3--:R0:W-:Y:S01]  /*411e0*/  @P0 STG.E.U16 desc[UR58][R192.64], R195 ;  /* 0x000000c3c0000986 */ /* 0x0081e2000c10153a */
        /* <DEDUP_REMOVED lines=11> */
[----:B----4-:R-:W-:-:S04]  /*412a0*/  PRMT R2, R57, 0x7632, R2 ;  /* 0x0000763239027816 */ /* 0x010fc80000000002 */
[----:B------:R0:W-:Y:S04]  /*412b0*/  @P6 STG.E.U16 desc[UR58][R192.64], R57 ;  /* 0x00000039c0006986 */ /* 0x0001e8000c10153a */
[----:B0-----:R-:W2:Y:S04]  /*412c0*/  LDL.LU R57, [R1+0x5bc] ;  /* 0x0005bc0001397983 */ /* 0x001ea80000300800 */
[----:B------:R-:W3:Y:S01]  /*412d0*/  LDL.LU R194, [R1+0x3b8] ;  /* 0x0003b80001c27983 */ /* 0x000ee20000300800 */
[----:B------:R-:W-:-:S03]  /*412e0*/  IMAD.WIDE R192, R55, 0x2, R64 ;  /* 0x0000000237c07825 */ /* 0x000fc600078e0240 */
[----:B------:R-:W4:Y:S04]  /*412f0*/  LDL.LU R195, [R1+0x5c0] ;  /* 0x0005c00001c37983 */ /* 0x000f280000300800 */
        /* <DEDUP_REMOVED lines=26> */
[----:B---3--:R0:W-:Y:S02]  /*414a0*/  @P3 STG.E.U16 desc[UR58][R192.64], R194 ;  /* 0x000000c2c0003986 */ /* 0x0081e4000c10153a */
[----:B0-----:R-:W-:Y:S02]  /*414b0*/  IMAD.WIDE R192, R57, 0x2, R64 ;  /* 0x0000000239c07825 */ /* 0x001fe400078e0240 */
[----:B------:R-:W2:Y:S01]  /*414c0*/  LDL.LU R57, [R1+0x5d0] ;  /* 0x0005d00001397983 */ /* 0x000ea20000300800 */
[----:B------:R-:W-:-:S05]  /*414d0*/  PRMT R2, R194, 0x7632, R2 ;  /* 0x00007632c2027816 */ /* 0x000fca0000000002 */
[----:B------:R4:W-:Y:S02]  /*414e0*/  @P4 STG.E.U16 desc[UR58][R192.64], R2 ;  /* 0x00000002c0004986 */ /* 0x0009e4000c10153a */
[----:B----4-:R-:W-:-:S05]  /*414f0*/  IMAD.WIDE R192, R195, 0x2, R66 ;  /* 0x00000002c3c07825 */ /* 0x010fca00078e0242 */
[----:B------:R0:W-:Y:S01]  /*41500*/  @P1 STG.E.U16 desc[UR58][R192.64], R59 ;  /* 0x0000003bc0001986 */ /* 0x0001e2000c10153a */
[----:B------:R-:W-:-:S03]  /*41510*/  PRMT R2, R59, 0x7632, R2 ;  /* 0x000076323b027816 */ /* 0x000fc60000000002 */
[----:B0-----:R-:W3:Y:S01]  /*41520*/  LDL.LU R59, [R1+0x5d4] ;  /* 0x0005d400013b7983 */ /* 0x001ee20000300800 */
[----:B------:R-:W-:-:S03]  /*41530*/  IMAD.WIDE R192, R195, 0x2, R64 ;  /* 0x00000002c3c07825 */ /* 0x000fc600078e0240 */
[----:B------:R-:W4:Y:S01]  /*41540*/  LDL.LU R195, [R1+0x384] ;  /* 0x0003840001c37983 */ /* 0x000f220000300800 */
        /* <DEDUP_REMOVED lines=20> */
[----:B------:R-:W4:Y:S10]  /*41690*/  LDL.LU R190, [R1+0x5d8] ;  /* 0x0005d80001be7983 */ /* 0x000f340000300800 */
        /* <DEDUP_REMOVED lines=21> */
[----:B0-----:R-:W2:Y:S01]  /*417f0*/  LDL.LU R188, [R1+0x1460] ;  /* 0x0014600001bc7983 */ /* 0x001ea20000300800 */
[----:B------:R-:W-:-:S03]  /*41800*/  IMAD.WIDE R192, R57, 0x2, R64 ;  /* 0x0000000239c07825 */ /* 0x000fc600078e0240 */
[----:B------:R-:W2:Y:S04]  /*41810*/  LDL.LU R56, [R1+0x5dc] ;  /* 0x0005dc0001387983 */ /* 0x000ea80000300800 */
[----:B------:R3:W-:Y:S02]  /*41820*/  @P3 STG.E.U16 desc[UR58][R192.64], R2 ;  /* 0x00000002c0003986 */ /* 0x0007e4000c10153a */
[----:B---3--:R-:W-:-:S05]  /*41830*/  IMAD.WIDE R192, R59, 0x2, R66 ;  /* 0x000000023bc07825 */ /* 0x008fca00078e0242 */
[----:B----4-:R0:W-:Y:S02]  /*41840*/  @P4 STG.E.U16 desc[UR58][R192.64], R195 ;  /* 0x000000c3c0004986 */ /* 0x0101e4000c10153a */
[----:B0-----:R-:W-:Y:S02]  /*41850*/  IMAD.WIDE R192, R59, 0x2, R64 ;  /* 0x000000023bc07825 */ /* 0x001fe400078e0240 */
[----:B------:R-:W3:Y:S04]  /*41860*/  LDL.LU R59, [R1+0x388] ;  /* 0x00038800013b7983 */ /* 0x000ee80000300800 */
[----:B------:R-:W4:Y:S04]  /*41870*/  LDL.LU R52, [R1+0x5e0] ;  /* 0x0005e00001347983 */ /* 0x000f280000300800 */
[----:B------:R-:W4:Y:S01]  /*41880*/  LDL.LU R57, [R1+0x3ac] ;  /* 0x0003ac0001397983 */ /* 0x000f220000300800 */
[----:B------:R-:W-:-:S03]  /*41890*/  LOP3.LUT R191, R191, 0xffdfffff, RZ, 0xc0, !PT ;  /* 0xffdfffffbfbf7812 */ /* 0x000fc600078ec0ff */
[----:B------:R-:W4:Y:S01]  /*418a0*/  LDL.LU R53, [R1+0x5e4] ;  /* 0x0005e40001357983 */ /* 0x000f220000300800 */
[----:B------:R-:W-:-:S03]  /*418b0*/  LOP3.LUT P1, RZ, R189, 0x1000000, RZ, 0xc0, !PT ;  /* 0x01000000bdff7812 */ /* 0x000fc6000782c0ff */
[----:B------:R-:W4:Y:S01]  /*418c0*/  LDL.LU R54, [R1+0x38c] ;  /* 0x00038c0001367983 */ /* 0x000f220000300800 */
[----:B------:R-:W-:Y:S02]  /*418d0*/  LOP3.LUT P5, RZ, R189, 0x2000000, RZ, 0xc0, !PT ;  /* 0x02000000bdff7812 */ /* 0x000fe400078ac0ff */
[----:B------:R-:W-:-:S07]  /*418e0*/  PRMT R2, R195, 0x7632, R2 ;  /* 0x00007632c3027816 */ /* 0x000fce0000000002 */
[----:B------:R0:W-:Y:S01]  /*418f0*/  @P1 STG.E.U16 desc[UR58][R192.64], R2 ;  /* 0x00000002c0001986 */ /* 0x0001e2000c10153a */
[C---:B------:R-:W-:Y:S02]  /*41900*/  LOP3.LUT P6, RZ, R189.reuse, 0x4000000, RZ, 0xc0, !PT ;  /* 0x04000000bdff7812 */ /* 0x040fe400078cc0ff */
[C---:B------:R-:W-:Y:S02]  /*41910*/  LOP3.LUT P2, RZ, R189.reuse, 0x8000000, RZ, 0xc0, !PT ;  /* 0x08000000bdff7812 */ /* 0x040fe4000784c0ff */
[C---:B------:R-:W-:Y:S02]  /*41920*/  LOP3.LUT P4, RZ, R189.reuse, 0x10000000, RZ, 0xc0, !PT ;  /* 0x10000000bdff7812 */ /* 0x040fe4000788c0ff */
[----:B------:R-:W-:Y:S01]  /*41930*/  LOP3.LUT P3, RZ, R189, 0x20000000, RZ, 0xc0, !PT ;  /* 0x20000000bdff7812 */ /* 0x000fe2000786c0ff */
[----:B0-----:R-:W-:-:S05]  /*41940*/  IMAD.WIDE R192, R190, 0x2, R66 ;  /* 0x00000002bec07825 */ /* 0x001fca00078e0242 */
[----:B------:R0:W-:Y:S01]  /*41950*/  @P5 STG.E.U16 desc[UR58][R192.64], R55 ;  /* 0x00000037c0005986 */ /* 0x0001e2000c10153a */
[----:B------:R-:W-:Y:S02]  /*41960*/  LOP3.LUT P5, RZ, R189, 0x40000000, RZ, 0xc0, !PT ;  /* 0x40000000bdff7812 */ /* 0x000fe400078ac0ff */
[----:B------:R-:W-:Y:S01]  /*41970*/  PRMT R2, R55, 0x7632, R2 ;  /* 0x0000763237027816 */ /* 0x000fe20000000002 */
[----:B0-----:R-:W-:-:S05]  /*41980*/  IMAD.WIDE R192, R190, 0x2, R64 ;  /* 0x00000002bec07825 */ /* 0x001fca00078e0240 */
[----:B------:R0:W-:Y:S01]  /*41990*/  @P6 STG.E.U16 desc[UR58][R192.64], R2 ;  /* 0x00000002c0006986 */ /* 0x0001e2000c10153a */
        /* <DEDUP_REMOVED lines=13> */
[----:B------:R-:W2:Y:S04]  /*41a70*/  LDL.LU R194, [R1+0x370] ;  /* 0x0003700001c27983 */ /* 0x000ea80000300800 */
[----:B------:R-:W2:Y:S04]  /*41a80*/  LDL.LU R195, [R1+0x5ec] ;  /* 0x0005ec0001c37983 */ /* 0x000ea80000300800 */
[----:B------:R-:W2:Y:S01]  /*41a90*/  LDL.LU R190, [R1+0x350] ;  /* 0x0003500001be7983 */ /* 0x000ea20000300800 */
[----:B0-----:R-:W-:-:S03]  /*41aa0*/  IMAD.WIDE R192, R56, 0x2, R66 ;  /* 0x0000000238c07825 */ /* 0x001fc600078e0242 */
[----:B------:R-:W2:Y:S04]  /*41ab0*/  LDL.LU R55, [R1+0x800] ;  /* 0x0008000001377983 */ /* 0x000ea80000300800 */
[----:B---3--:R0:W-:Y:S02]  /*41ac0*/  @P2 STG.E.U16 desc[UR58][R192.64], R59 ;  /* 0x0000003bc0002986 */ /* 0x0081e4000c10153a */
[----:B0-----:R-:W-:Y:S02]  /*41ad0*/  IMAD.WIDE R192, R56, 0x2, R64 ;  /* 0x0000000238c07825 */ /* 0x001fe400078e0240 */
[----:B------:R-:W3:Y:S01]  /*41ae0*/  LDL.LU R56, [R1+0x374] ;  /* 0x0003740001387983 */ /* 0x000ee20000300800 */
[----:B------:R-:W-:-:S03]  /*41af0*/  PRMT R2, R59, 0x7632, R2 ;  /* 0x000076323b027816 */ /* 0x000fc60000000002 */
[----:B------:R-:W3:Y:S04]  /*41b00*/  LDL.LU R59, [R1+0x145c] ;  /* 0x00145c00013b7983 */ /* 0x000ee80000300800 */
[----:B------:R4:W-:Y:S02]  /*41b10*/  @P4 STG.E.U16 desc[UR58][R192.64], R2 ;  /* 0x00000002c0004986 */ /* 0x0009e4000c10153a */
[----:B----4-:R-:W-:Y:S01]  /*41b20*/  IMAD.WIDE R192, R52, 0x2, R66 ;  /* 0x0000000234c07825 */ /* 0x010fe200078e0242 */
[----:B------:R-:W-:-:S04]  /*41b30*/  PRMT R2, R57, 0x7632, R2 ;  /* 0x0000763239027816 */ /* 0x000fc80000000002 */
[----:B------:R0:W-:Y:S04]  /*41b40*/  @P3 STG.E.U16 desc[UR58][R192.64], R57 ;  /* 0x00000039c0003986 */ /* 0x0001e8000c10153a */
[----:B0-----:R-:W4:Y:S01]  /*41b50*/  LDL.LU R57, [R1+0x804] ;  /* 0x0008040001397983 */ /* 0x001f220000300800 */
[----:B------:R-:W-:-:S03]  /*41b60*/  IMAD.WIDE R192, R52, 0x2, R64 ;  /* 0x0000000234c07825 */ /* 0x000fc600078e0240 */
[----:B------:R-:W4:Y:S04]  /*41b70*/  LDL.LU R52, [R1+0x354] ;  /* 0x0003540001347983 */ /* 0x000f280000300800 */
[----:B------:R0:W-:Y:S02]  /*41b80*/  @P5 STG.E.U16 desc[UR58][R192.64], R2 ;  /* 0x00000002c0005986 */ /* 0x0001e4000c10153a */
[----:B0-----:R-:W-:-:S05]  /*41b90*/  IMAD.WIDE R192, R53, 0x2, R66 ;  /* 0x0000000235c07825 */ /* 0x001fca00078e0242 */
        /* <DEDUP_REMOVED lines=8> */
[C---:B------:R-:W-:Y:S01]  /*41c20*/  LOP3.LUT P6, RZ, R188.reuse, 0x20, RZ, 0xc0, !PT ;  /* 0x00000020bcff7812 */ /* 0x040fe200078cc0ff */
[----:B------:R-:W4:Y:S01]  /*41c30*/  LDL.LU R54, [R1+0x378] ;  /* 0x0003780001367983 */ /* 0x000f220000300800 */
[C---:B------:R-:W-:Y:S02]  /*41c40*/  LOP3.LUT P2, RZ, R188.reuse, 0x40, RZ, 0xc0, !PT ;  /* 0x00000040bcff7812 */ /* 0x040fe4000784c0ff */
[----:B------:R-:W-:Y:S01]  /*41c50*/  LOP3.LUT P4, RZ, R188, 0x80, RZ, 0xc0, !PT ;  /* 0x00000080bcff7812 */ /* 0x000fe2000788c0ff */
[----:B--2---:R-:W-:-:S06]  /*41c60*/  IMAD.WIDE R192, R189, 0x2, R66 ;  /* 0x00000002bdc07825 */ /* 0x004fcc00078e0242 */
        /* <DEDUP_REMOVED lines=12> */
[----:B---3--:R-:W-:-:S04]  /*41d30*/  PRMT R2, R56, 0x7632, R2 ;  /* 0x0000763238027816 */ /* 0x008fc80000000002 */
[----:B------:R0:W-:Y:S04]  /*41d40*/  @P6 STG.E.U16 desc[UR58][R192.64], R56 ;  /* 0x00000038c0006986 */ /* 0x0001e8000c10153a */
[----:B0-----:R-:W2:Y:S04]  /*41d50*/  LDL.LU R56, [R1+0x80c] ;  /* 0x00080c0001387983 */ /* 0x001ea80000300800 */
[----:B------:R-:W3:Y:S01]  /*41d60*/  LDL.LU R189, [R1+0x358] ;  /* 0x0003580001bd7983 */ /* 0x000ee20000300800 */
[----:B------:R-:W-:-:S03]  /*41d70*/  IMAD.WIDE R192, R55, 0x2, R64 ;  /* 0x0000000237c07825 */ /* 0x000fc600078e0240 */
[----:B------:R-:W3:Y:S04]  /*41d80*/  LDL.LU R195, [R1+0x810] ;  /* 0x0008100001c37983 */ /* 0x000ee80000300800 */
        /* <DEDUP_REMOVED lines=17> */
[----:B------:R0:W-:Y:S01]  /*41ea0*/  @P5 STG.E.U16 desc[UR58][R192.64], R54 ;  /* 0x00000036c0005986 */ /* 0x0001e2000c10153a */
[----:B------:R-:W-:Y:S01]  /*41eb0*/  LOP3.LUT P0, RZ, R188, 0x80000, RZ, 0xc0, !PT ;  /* 0x00080000bcff7812 */ /* 0x000fe2000780c0ff */
[----:B0-----:R-:W-:Y:S02]  /*41ec0*/  IMAD.WIDE R192, R53, 0x2, R64 ;  /* 0x0000000235c07825 */ /* 0x001fe400078e0240 */
[----:B------:R-:W4:Y:S04]  /*41ed0*/  LDL.LU R53, [R1+0x820] ;  /* 0x0008200001357983 */ /* 0x000f280000300800 */
[----:B------:R2:W-:Y:S04]  /*41ee0*/  @P6 STG.E.U16 desc[UR58][R192.64], R2 ;  /* 0x00000002c0006986 */ /* 0x0005e8000c10153a */
[----:B------:R-:W4:Y:S01]  /*41ef0*/  LDL.LU R54, [R1+0x320] ;  /* 0x0003200001367983 */ /* 0x000f220000300800 */
        /* <DEDUP_REMOVED lines=8> */
[----:B------:R-:W-:-:S07]  /*41f80*/  LOP3.LUT P2, RZ, R188, 0x2000, RZ, 0xc0, !PT ;  /* 0x00002000bcff7812 */ /* 0x000fce000784c0ff */
[----:B------:R-:W-:Y:S02]  /*41f90*/  @P0 LOP3.LUT R191, R191, 0x80000, RZ, 0xfc, !PT ;  /* 0x00080000bfbf0812 */ /* 0x000fe400078efcff */
[C---:B------:R-:W-:Y:S02]  /*41fa0*/  LOP3.LUT P0, RZ, R188.reuse, 0x10000, RZ, 0xc0, !PT ;  /* 0x00010000bcff7812 */ /* 0x040fe4000780c0ff */
[----:B------:R-:W-:Y:S02]  /*41fb0*/  LOP3.LUT P5, RZ, R188, 0x4000, RZ, 0xc0, !PT ;  /* 0x00004000bcff7812 */ /* 0x000fe400078ac0ff */
[----:B------:R-:W-:-:S09]  /*41fc0*/  LOP3.LUT R191, R191, 0xffefffff, RZ, 0xc0, !PT ;  /* 0xffefffffbfbf7812 */ /* 0x000fd200078ec0ff */
[----:B------:R-:W-:Y:S02]  /*41fd0*/  @P0 LOP3.LUT R191, R191, 0x100000, RZ, 0xfc, !PT ;  /* 0x00100000bfbf0812 */ /* 0x000fe400078efcff */
[----:B------:R-:W-:Y:S01]  /*41fe0*/  LOP3.LUT P0, RZ, R188, 0x8000, RZ, 0xc0, !PT ;  /* 0x00008000bcff7812 */ /* 0x000fe2000780c0ff */
[----:B--2---:R-:W-:-:S05]  /*41ff0*/  IMAD.WIDE R192, R56, 0x2, R66 ;  /* 0x0000000238c07825 */ /* 0x004fca00078e0242 */
[----:B---3--:R0:W-:Y:S02]  /*42000*/  @P1 STG.E.U16 desc[UR58][R192.64], R189 ;  /* 0x000000bdc0001986 */ /* 0x0081e4000c10153a */
[----:B0-----:R-:W-:Y:S02]  /*42010*/  IMAD.WIDE R192, R56, 0x2, R64 ;  /* 0x0000000238c07825 */ /* 0x001fe400078e0240 */
[----:B------:R-:W2:Y:S01]  /*42020*/  LDL.LU R56, [R1+0x824] ;  /* 0x0008240001387983 */ /* 0x000ea20000300800 */
[----:B------:R-:W-:-:S05]  /*42030*/  PRMT R2, R189, 0x7632, R2 ;  /* 0x00007632bd027816 */ /* 0x000fca0000000002 */
[----:B------:R0:W-:Y:S02]  /*42040*/  @P4 STG.E.U16 desc[UR58][R192.64], R2 ;  /* 0x00000002c0004986 */ /* 0x0001e4000c10153a */
[----:B0-----:R-:W-:-:S05]  /*42050*/  IMAD.WIDE R192, R195, 0x2, R66 ;  /* 0x00000002c3c07825 */ /* 0x001fca00078e0242 */
[----:B----4-:R0:W-:Y:S01]  /*42060*/  @P2 STG.E.U16 desc[UR58][R192.64], R57 ;  /* 0x00000039c0002986 */ /* 0x0101e2000c10153a */
[----:B------:R-:W-:Y:S01]  /*42070*/  PRMT R2, R57, 0x7632, R2 ;  /* 0x0000763239027816 */ /* 0x000fe20000000002 */
[----:B0-----:R-:W-:Y:S02]  /*42080*/  IMAD.WIDE R192, R195, 0x2, R64 ;  /* 0x00000002c3c07825 */ /* 0x001fe400078e0240 */
[----:B------:R-:W3:Y:S04]  /*42090*/  LDL.LU R57, [R1+0x828] ;  /* 0x0008280001397983 */ /* 0x000ee80000300800 */
[----:B------:R0:W-:Y:S04]  /*420a0*/  @P5 STG.E.U16 desc[UR58][R192.64], R2 ;  /* 0x00000002c0005986 */ /* 0x0001e8000c10153a */
[----:B------:R-:W4:Y:S01]  /*420b0*/  LDL.LU R195, [R1+0x324] ;  /* 0x0003240001c37983 */ /* 0x000f220000300800 */
[----:B0-----:R-:W-:-:S05]  /*420c0*/  IMAD.WIDE R192, R190, 0x2, R66 ;  /* 0x00000002bec07825 */ /* 0x001fca00078e0242 */
[----:B------:R0:W-:Y:S01]  /*420d0*/  @P0 STG.E.U16 desc[UR58][R192.64], R55 ;  /* 0x00000037c0000986 */ /* 0x0001e2000c10153a */
[----:B------:R-:W-:Y:S01]  /*420e0*/  PRMT R2, R55, 0x7632, R2 ;  /* 0x0000763237027816 */ /* 0x000fe20000000002 */
[----:B0-----:R-:W-:Y:S02]  /*420f0*/  IMAD.WIDE R192, R190, 0x2, R64 ;  /* 0x00000002bec07825 */ /* 0x001fe400078e0240 */
[----:B------:R-:W4:Y:S04]  /*42100*/  LDL.LU R190, [R1+0x82c] ;  /* 0x00082c0001be7983 */ /* 0x000f280000300800 */
[----:B------:R-:W4:Y:S01]  /*42110*/  LDL.LU R55, [R1+0x348] ;  /* 0x0003480001377983 */ /* 0x000f220000300800 */
        /* <DEDUP_REMOVED lines=14> */
[----:B------:R0:W-:Y:S02]  /*42200*/  @P0 STG.E.U16 desc[UR58][R192.64], R54 ;  /* 0x00000036c0000986 */ /* 0x0001e4000c10153a */
[----:B0-----:R-:W-:-:S05]  /*42210*/  IMAD.WIDE R192, R53, 0x2, R64 ;  /* 0x0000000235c07825 */ /* 0x001fca00078e0240 */
[----:B------:R0:W-:Y:S02]  /*42220*/  @P3 STG.E.U16 desc[UR58][R192.64], R2 ;  /* 0x00000002c0003986 */ /* 0x0001e4000c10153a */
[----:B0-----:R-:W-:Y:S02]  /*42230*/  PRMT R2, R59, 0x7632, R2 ;  /* 0x000076323b027816 */ /* 0x001fe40000000002 */
[C---:B------:R-:W-:Y:S02]  /*42240*/  LOP3.LUT P1, RZ, R188.reuse, 0x400000, RZ, 0xc0, !PT ;  /* 0x00400000bcff7812 */ /* 0x040fe4000782c0ff */
[C---:B------:R-:W-:Y:S02]  /*42250*/  LOP3.LUT P4, RZ, R188.reuse, 0x800000, RZ, 0xc0, !PT ;  /* 0x00800000bcff7812 */ /* 0x040fe4000788c0ff */
[C---:B------:R-:W-:Y:S02]  /*42260*/  LOP3.LUT P2, RZ, R188.reuse, 0x1000000, RZ, 0xc0, !PT ;  /* 0x01000000bcff7812 */ /* 0x040fe4000784c0ff */
[----:B------:R-:W-:Y:S01]  /*42270*/  LOP3.LUT P5, RZ, R188, 0x2000000, RZ, 0xc0, !PT ;  /* 0x02000000bcff7812 */ /* 0x000fe200078ac0ff */
[----:B--2---:R-:W-:-:S05]  /*42280*/  IMAD.WIDE R192, R56, 0x2, R66 ;  /* 0x0000000238c07825 */ /* 0x004fca00078e0242 */
[----:B------:R0:W-:Y:S04]  /*42290*/  @P6 STG.E.U16 desc[UR58][R192.64], R59 ;  /* 0x0000003bc0006986 */ /* 0x0001e8000c10153a */
[----:B0-----:R-:W2:Y:S01]  /*422a0*/  LDL.LU R59, [R1+0x1458] ;  /* 0x00145800013b7983 */ /* 0x001ea20000300800 */
[----:B------:R-:W-:-:S03]  /*422b0*/  IMAD.WIDE R192, R56, 0x2, R64 ;  /* 0x0000000238c07825 */ /* 0x000fc600078e0240 */
[----:B------:R-:W2:Y:S04]  /*422c0*/  LDL.LU R56, [R1+0x830] ;  /* 0x0008300001387983 */ /* 0x000ea80000300800 */
[----:B------:R3:W-:Y:S04]  /*422d0*/  @P1 STG.E.U16 desc[UR58][R192.64], R2 ;  /* 0x00000002c0001986 */ /* 0x0007e8000c10153a */
[----:B------:R-:W2:Y:S01]  /*422e0*/  LDL.LU R52, [R1+0x834] ;  /* 0x0008340001347983 */ /* 0x000ea20000300800 */
[----:B---3--:R-:W-:-:S05]  /*422f0*/  IMAD.WIDE R192, R57, 0x2, R66 ;  /* 0x0000000239c07825 */ /* 0x008fca00078e0242 */
[----:B----4-:R0:W-:Y:S01]  /*42300*/  @P4 STG.E.U16 desc[UR58][R192.64], R195 ;  /* 0x000000c3c0004986 */ /* 0x0101e2000c10153a */
[----:B------:R-:W-:Y:S01]  /*42310*/  PRMT R2, R195, 0x7632, R2 ;  /* 0x00007632c3027816 */ /* 0x000fe20000000002 */
[----:B0-----:R-:W-:Y:S02]  /*42320*/  IMAD.WIDE R192, R57, 0x2, R64 ;  /* 0x0000000239c07825 */ /* 0x001fe400078e0240 */
[----:B------:R-:W3:Y:S04]  /*42330*/  LDL.LU R57, [R1+0x34c] ;  /* 0x00034c0001397983 */ /* 0x000ee80000300800 */
[----:B------:R0:W-:Y:S04]  /*42340*/  @P2 STG.E.U16 desc[UR58][R192.64], R2 ;  /* 0x00000002c0002986 */ /* 0x0001e8000c10153a */
[----:B------:R-:W4:Y:S04]  /*42350*/  LDL.LU R53, [R1+0x838] ;  /* 0x0008380001357983 */ /* 0x000f280000300800 */
[----:B------:R-:W4:Y:S01]  /*42360*/  LDL.LU R54, [R1+0x32c] ;  /* 0x00032c0001367983 */ /* 0x000f220000300800 */
[----:B0-----:R-:W-:-:S05]  /*42370*/  IMAD.WIDE R192, R190, 0x2, R66 ;  /* 0x00000002bec07825 */ /* 0x001fca00078e0242 */
[----:B------:R0:W-:Y:S04]  /*42380*/  @P5 STG.E.U16 desc[UR58][R192.64], R55 ;  /* 0x00000037c0005986 */ /* 0x0001e8000c10153a */
[----:B0-----:R-:W3:Y:S01]  /*42390*/  LDL.LU R192, [R1+0x328] ;  /* 0x0003280001c07983 */ /* 0x001ee20000300800 */
[----:B------:R-:W-:-:S03]  /*423a0*/  LOP3.LUT R191, R191, 0xffffdfff, RZ, 0xc0, !PT ;  /* 0xffffdfffbfbf7812 */ /* 0x000fc600078ec0ff */
[----:B------:R-:W4:Y:S04]  /*423b0*/  LDL.LU R193, [R1+0x83c] ;  /* 0x00083c0001c17983 */ /* 0x000f280000300800 */
[----:B------:R-:W4:Y:S01]  /*423c0*/  LDL.LU R194, [R1+0x310] ;  /* 0x0003100001c27983 */ /* 0x000f220000300800 */
[----:B------:R-:W-:-:S03]  /*423d0*/  LOP3.LUT P6, RZ, R188, 0x4000000, RZ, 0xc0, !PT ;  /* 0x04000000bcff7812 */ /* 0x000fc600078cc0ff */
[----:B------:R-:W4:Y:S01]  /*423e0*/  LDL.LU R195, [R1+0x840] ;  /* 0x0008400001c37983 */ /* 0x000f220000300800 */
[C---:B------:R-:W-:Y:S02]  /*423f0*/  LOP3.LUT P3, RZ, R188.reuse, 0x8000000, RZ, 0xc0, !PT ;  /* 0x08000000bcff7812 */ /* 0x040fe4000786c0ff */
[C---:B------:R-:W-:Y:S02]  /*42400*/  LOP3.LUT P4, RZ, R188.reuse, 0x10000000, RZ, 0xc0, !PT ;  /* 0x10000000bcff7812 */ /* 0x040fe4000788c0ff */
[C---:B------:R-:W-:Y:S02]  /*42410*/  LOP3.LUT P1, RZ, R188.reuse, 0x20000000, RZ, 0xc0, !PT ;  /* 0x20000000bcff7812 */ /* 0x040fe4000782c0ff */
[----:B------:R-:W-:Y:S02]  /*42420*/  LOP3.LUT P5, RZ, R188, 0x40000000, RZ, 0xc0, !PT ;  /* 0x40000000bcff7812 */ /* 0x000fe400078ac0ff */
[----:B------:R-:W-:Y:S02]  /*42430*/  PRMT R2, R55, 0x7632, R2 ;  /* 0x0000763237027816 */ /* 0x000fe40000000002 */
        /* <DEDUP_REMOVED lines=12> */
[----:B------:R-:W-:Y:S02]  /*42500*/  IMAD.WIDE R188, R190, 0x2, R64 ;  /* 0x00000002bebc7825 */ /* 0x000fe400078e0240 */
[----:B------:R-:W2:Y:S04]  /*42510*/  LDL.LU R190, [R1+0x300] ;  /* 0x0003000001be7983 */ /* 0x000ea80000300800 */
[----:B------:R0:W-:Y:S04]  /*42520*/  @P6 STG.E.U16 desc[UR58][R188.64], R2 ;  /* 0x00000002bc006986 */ /* 0x0001e8000c10153a */
[----:B------:R-:W2:Y:S01]  /*42530*/  LDL.LU R55, [R1+0x844] ;  /* 0x0008440001377983 */ /* 0x000ea20000300800 */
[----:B0-----:R-:W-:-:S05]  /*42540*/  IMAD.WIDE R188, R56, 0x2, R66 ;  /* 0x0000000238bc7825 */ /* 0x001fca00078e0242 */
[----:B---3--:R0:W-:Y:S01]  /*42550*/  @P3 STG.E.U16 desc[UR58][R188.64], R192 ;  /* 0x000000c0bc003986 */ /* 0x0081e2000c10153a */
[----:B------:R-:W-:Y:S01]  /*42560*/  PRMT R2, R192, 0x7632, R2 ;  /* 0x00007632c0027816 */ /* 0x000fe20000000002 */
[----:B0-----:R-:W-:Y:S02]  /*42570*/  IMAD.WIDE R188, R56, 0x2, R64 ;  /* 0x0000000238bc7825 */ /* 0x001fe400078e0240 */
[----:B------:R-:W3:Y:S04]  /*42580*/  LDL.LU R56, [R1+0x314] ;  /* 0x0003140001387983 */ /* 0x000ee80000300800 */
[----:B------:R0:W-:Y:S02]  /*42590*/  @P4 STG.E.U16 desc[UR58][R188.64], R2 ;  /* 0x00000002bc004986 */ /* 0x0001e4000c10153a */
[----:B0-----:R-:W-:Y:S01]  /*425a0*/  IMAD.WIDE R188, R52, 0x2, R66 ;  /* 0x0000000234bc7825 */ /* 0x001fe200078e0242 */
[----:B------:R-:W-:-:S04]  /*425b0*/  PRMT R2, R57, 0x7632, R2 ;  /* 0x0000763239027816 */ /* 0x000fc80000000002 */
        /* <DEDUP_REMOVED lines=24> */
[C---:B------:R-:W-:Y:S02]  /*42740*/  LOP3.LUT P3, RZ, R59.reuse, 0x40, RZ, 0xc0, !PT ;  /* 0x000000403bff7812 */ /* 0x040fe4000786c0ff */
[----:B------:R-:W-:-:S09]  /*42750*/  LOP3.LUT P4, RZ, R59, 0x80, RZ, 0xc0, !PT ;  /* 0x000000803bff7812 */ /* 0x000fd2000788c0ff */
[----:B--2---:R0:W-:Y:S01]  /*42760*/  @P0 STG.E.U16 desc[UR58][R188.64], R190 ;  /* 0x000000bebc000986 */ /* 0x0041e2000c10153a */
[----:B------:R-:W-:Y:S01]  /*42770*/  PRMT R2, R190, 0x7632, R2 ;  /* 0x00007632be027816 */ /* 0x000fe20000000002 */
[----:B0-----:R-:W-:-:S05]  /*42780*/  IMAD.WIDE R188, R195, 0x2, R64 ;  /* 0x00000002c3bc7825 */ /* 0x001fca00078e0240 */
[----:B------:R0:W-:Y:S02]  /*42790*/  @P2 STG.E.U16 desc[UR58][R188.64], R2 ;  /* 0x00000002bc002986 */ /* 0x0001e4000c10153a */
[----:B0-----:R-:W-:-:S05]  /*427a0*/  IMAD.WIDE R188, R55, 0x2, R66 ;  /* 0x0000000237bc7825 */ /* 0x001fca00078e0242 */
[----:B---3--:R0:W-:Y:S01]  /*427b0*/  @P6 STG.E.U16 desc[UR58][R188.64], R56 ;  /* 0x00000038bc006986 */ /* 0x0081e2000c10153a */
[----:B------:R-:W-:-:S03]  /*427c0*/  PRMT R2, R56, 0x7632, R2 ;  /* 0x0000763238027816 */ /* 0x000fc60000000002 */
[----:B0-----:R-:W2:Y:S04]  /*427d0*/  LDL.LU R56, [R1+0x850] ;  /* 0x0008500001387983 */ /* 0x001ea80000300800 */
[----:B------:R-:W3:Y:S01]  /*427e0*/  LDL.LU R193, [R1+0x308] ;  /* 0x0003080001c17983 */ /* 0x000ee20000300800 */
[----:B------:R-:W-:-:S03]  /*427f0*/  IMAD.WIDE R188, R55, 0x2, R64 ;  /* 0x0000000237bc7825 */ /* 0x000fc600078e0240 */
[----:B------:R-:W3:Y:S04]  /*42800*/  LDL.LU R194, [R1+0x854] ;  /* 0x0008540001c27983 */ /* 0x000ee80000300800 */
[----:B------:R0:W-:Y:S02]  /*42810*/  @P3 STG.E.U16 desc[UR58][R188.64], R2 ;  /* 0x00000002bc003986 */ /* 0x0001e4000c10153a */
[----:B0-----:R-:W-:-:S05]  /*42820*/  IMAD.WIDE R188, R57, 0x2, R66 ;  /* 0x0000000239bc7825 */ /* 0x001fca00078e0242 */
        /* <DEDUP_REMOVED lines=15> */
[----:B------:R0:W-:Y:S01]  /*42920*/  @P5 STG.E.U16 desc[UR58][R188.64], R54 ;  /* 0x00000036bc005986 */ /* 0x0001e2000c10153a */
[----:B------:R-:W-:Y:S01]  /*42930*/  LOP3.LUT P4, RZ, R59, 0x1000, RZ, 0xc0, !PT ;  /* 0x000010003bff7812 */ /* 0x000fe2000788c0ff */
[----:B0-----:R-:W-:Y:S02]  /*42940*/  IMAD.WIDE R188, R53, 0x2, R64 ;  /* 0x0000000235bc7825 */ /* 0x001fe400078e0240 */
[----:B------:R-:W4:Y:S04]  /*42950*/  LDL.LU R53, [R1+0x860] ;  /* 0x0008600001357983 */ /* 0x000f280000300800 */
[----:B------:R2:W-:Y:S04]  /*42960*/  @P6 STG.E.U16 desc[UR58][R188.64], R2 ;  /* 0x00000002bc006986 */ /* 0x0005e8000c10153a */
[----:B------:R-:W4:Y:S01]  /*42970*/  LDL.LU R54, [R1+0x2e0] ;  /* 0x0002e00001367983 */ /* 0x000f220000300800 */
[----:B------:R-:W-:-:S02]  /*42980*/  LOP3.LUT P3, RZ, R59, 0x2000, RZ, 0xc0, !PT ;  /* 0x000020003bff7812 */ /* 0x000fc4000786c0ff */
[----:B------:R-:W-:Y:S01]  /*42990*/  LOP3.LUT P0, RZ, R59, 0x80000, RZ, 0xc0, !PT ;  /* 0x000800003bff7812 */ /* 0x000fe2000780c0ff */
[----:B--2---:R-:W-:-:S05]  /*429a0*/  IMAD.WIDE R188, R56, 0x2, R66 ;  /* 0x0000000238bc7825 */ /* 0x004fca00078e0242 */
[----:B---3--:R0:W-:Y:S01]  /*429b0*/  @P2 STG.E.U16 desc[UR58][R188.64], R193 ;  /* 0x000000c1bc002986 */ /* 0x0081e2000c10153a */
[----:B------:R-:W-:Y:S01]  /*429c0*/  PRMT R2, R193, 0x7632, R2 ;  /* 0x00007632c1027816 */ /* 0x000fe20000000002 */
[----:B0-----:R-:W-:Y:S02]  /*429d0*/  IMAD.WIDE R188, R56, 0x2, R64 ;  /* 0x0000000238bc7825 */ /* 0x001fe400078e0240 */
[----:B------:R-:W2:Y:S04]  /*429e0*/  LDL.LU R56, [R1+0x864] ;  /* 0x0008640001387983 */ /* 0x000ea80000300800 */
[----:B------:R0:W-:Y:S02]  /*429f0*/  @P4 STG.E.U16 desc[UR58][R188.64], R2 ;  /* 0x00000002bc004986 */ /* 0x0001e4000c10153a */
[----:B0-----:R-:W-:-:S05]  /*42a00*/  IMAD.WIDE R188, R194, 0x2, R66 ;  /* 0x00000002c2bc7825 */ /* 0x001fca00078e0242 */
[----:B------:R0:W-:Y:S01]  /*42a10*/  @P3 STG.E.U16 desc[UR58][R188.64], R57 ;  /* 0x00000039bc003986 */ /* 0x0001e2000c10153a */
        /* <DEDUP_REMOVED lines=38> */
[----:B------:R0:W-:Y:S01]  /*42c80*/  @P0 STG.E.U16 desc[UR58][R188.64], R54 ;  /* 0x00000036bc000986 */ /* 0x0001e2000c10153a */
[----:B------:R-:W-:Y:S01]  /*42c90*/  LOP3.LUT P2, RZ, R59, 0x400000, RZ, 0xc0, !PT ;  /* 0x004000003bff7812 */ /* 0x000fe2000784c0ff */
[----:B0-----:R-:W-:-:S05]  /*42ca0*/  IMAD.WIDE R188, R53, 0x2, R64 ;  /* 0x0000000235bc7825 */ /* 0x001fca00078e0240 */
[----:B------:R0:W-:Y:S01]  /*42cb0*/  @P1 STG.E.U16 desc[UR58][R188.64], R2 ;  /* 0x00000002bc001986 */ /* 0x0001e2000c10153a */
[----:B------:R-:W-:Y:S02]  /*42cc0*/  LOP3.LUT P4, RZ, R59, 0x800000, RZ, 0xc0, !PT ;  /* 0x008000003bff7812 */ /* 0x000fe4000788c0ff */
[----:B0-----:R-:W-:Y:S01]  /*42cd0*/  PRMT R2, R58, 0x7632, R2 ;  /* 0x000076323a027816 */ /* 0x001fe20000000002 */
[----:B--2---:R-:W-:-:S05]  /*42ce0*/  IMAD.WIDE R188, R56, 0x2, R66 ;  /* 0x0000000238bc7825 */ /* 0x004fca00078e0242 */
[----:B------:R0:W-:Y:S02]  /*42cf0*/  @P6 STG.E.U16 desc[UR58][R188.64], R58 ;  /* 0x0000003abc006986 */ /* 0x0001e4000c10153a */
[----:B0-----:R-:W-:Y:S02]  /*42d00*/  IMAD.WIDE R188, R56, 0x2, R64 ;  /* 0x0000000238bc7825 */ /* 0x001fe400078e0240 */
[----:B------:R-:W2:Y:S04]  /*42d10*/  LDL.LU R58, [R1+0x1454] ;  /* 0x00145400013a7983 */ /* 0x000ea80000300800 */
[----:B------:R-:W4:Y:S04]  /*42d20*/  LDL.LU R56, [R1+0x870] ;  /* 0x0008700001387983 */ /* 0x000f280000300800 */
[----:B------:R-:W2:Y:S04]  /*42d30*/  LDL.LU R54, [R1+0x2e8] ;  /* 0x0002e80001367983 */ /* 0x000ea80000300800 */
[----:B------:R3:W-:Y:S04]  /*42d40*/  @P2 STG.E.U16 desc[UR58][R188.64], R2 ;  /* 0x00000002bc002986 */ /* 0x0007e8000c10153a */
[----:B------:R-:W2:Y:S01]  /*42d50*/  LDL.LU R190, [R1+0x874] ;  /* 0x0008740001be7983 */ /* 0x000ea20000300800 */
[----:B---3--:R-:W-:-:S05]  /*42d60*/  IMAD.WIDE R188, R57, 0x2, R66 ;  /* 0x0000000239bc7825 */ /* 0x008fca00078e0242 */
[----:B------:R0:W-:Y:S02]  /*42d70*/  @P4 STG.E.U16 desc[UR58][R188.64], R194 ;  /* 0x000000c2bc004986 */ /* 0x0001e4000c10153a */
[----:B0-----:R-:W-:Y:S02]  /*42d80*/  IMAD.WIDE R188, R57, 0x2, R64 ;  /* 0x0000000239bc7825 */ /* 0x001fe400078e0240 */
[----:B------:R-:W3:Y:S04]  /*42d90*/  LDL.LU R57, [R1+0x2fc] ;  /* 0x0002fc0001397983 */ /* 0x000ee80000300800 */
[----:B------:R-:W3:Y:S04]  /*42da0*/  LDL.LU R52, [R1+0x878] ;  /* 0x0008780001347983 */ /* 0x000ee80000300800 */
[----:B------:R-:W3:Y:S04]  /*42db0*/  LDL.LU R53, [R1+0x2ec] ;  /* 0x0002ec0001357983 */ /* 0x000ee80000300800 */
[----:B------:R-:W3:Y:S01]  /*42dc0*/  LDL.LU R192, [R1+0x87c] ;  /* 0x00087c0001c07983 */ /* 0x000ee20000300800 */
[----:B------:R-:W-:-:S03]  /*42dd0*/  LOP3.LUT P3, RZ, R59, 0x1000000, RZ, 0xc0, !PT ;  /* 0x010000003bff7812 */ /* 0x000fc6000786c0ff */
[----:B------:R-:W3:Y:S01]  /*42de0*/  LDL.LU R193, [R1+0x2d0] ;  /* 0x0002d00001c17983 */ /* 0x000ee20000300800 */
[C---:B------:R-:W-:Y:S02]  /*42df0*/  LOP3.LUT P5, RZ, R59.reuse, 0x2000000, RZ, 0xc0, !PT ;  /* 0x020000003bff7812 */ /* 0x040fe400078ac0ff */
[----:B------:R-:W-:Y:S02]  /*42e00*/  PRMT R2, R194, 0x7632, R2 ;  /* 0x00007632c2027816 */ /* 0x000fe40000000002 */
[C---:B------:R-:W-:Y:S01]  /*42e10*/  LOP3.LUT P6, RZ, R59.reuse, 0x4000000, RZ, 0xc0, !PT ;  /* 0x040000003bff7812 */ /* 0x040fe200078cc0ff */
[----:B------:R-:W3:Y:S04]  /*42e20*/  LDL.LU R194, [R1+0x880] ;  /* 0x0008800001c27983 */ /* 0x000ee80000300800 */
[----:B------:R0:W-:Y:S01]  /*42e30*/  @P3 STG.E.U16 desc[UR58][R188.64], R2 ;  /* 0x00000002bc003986 */ /* 0x0001e2000c10153a */
[----:B------:R-:W-:-:S02]  /*42e40*/  LOP3.LUT P1, RZ, R59, 0x8000000, RZ, 0xc0, !PT ;  /* 0x080000003bff7812 */ /* 0x000fc4000782c0ff */
        /* <DEDUP_REMOVED lines=9> */
[----:B----4-:R-:W-:Y:S01]  /*42ee0*/  IMAD.WIDE R188, R56, 0x2, R66 ;  /* 0x0000000238bc7825 */ /* 0x010fe200078e0242 */
[----:B--2---:R-:W-:-:S04]  /*42ef0*/  PRMT R2, R54, 0x7632, R2 ;  /* 0x0000763236027816 */ /* 0x004fc80000000002 */
[----:B------:R0:W-:Y:S02]  /*42f00*/  @P1 STG.E.U16 desc[UR58][R188.64], R54 ;  /* 0x00000036bc001986 */ /* 0x0001e4000c10153a */
[----:B0-----:R-:W-:Y:S02]  /*42f10*/  IMAD.WIDE R188, R56, 0x2, R64 ;  /* 0x0000000238bc7825 */ /* 0x001fe400078e0240 */
[----:B------:R-:W2:Y:S04]  /*42f20*/  LDL.LU R56, [R1+0x2d4] ;  /* 0x0002d40001387983 */ /* 0x000ea80000300800 */
[----:B------:R0:W-:Y:S04]  /*42f30*/  @P4 STG.E.U16 desc[UR58][R188.64], R2 ;  /* 0x00000002bc004986 */ /* 0x0001e8000c10153a */
[----:B------:R-:W4:Y:S01]  /*42f40*/  LDL.LU R54, [R1+0x1450] ;  /* 0x0014500001367983 */ /* 0x000f220000300800 */
[----:B0-----:R-:W-:Y:S01]  /*42f50*/  IMAD.WIDE R188, R190, 0x2, R66 ;  /* 0x00000002bebc7825 */ /* 0x001fe200078e0242 */
[----:B---3--:R-:W-:-:S04]  /*42f60*/  PRMT R2, R57, 0x7632, R2 ;  /* 0x0000763239027816 */ /* 0x008fc80000000002 */
[----:B------:R0:W-:Y:S04]  /*42f70*/  @P2 STG.E.U16 desc[UR58][R188.64], R57 ;  /* 0x00000039bc002986 */ /* 0x0001e8000c10153a */
[----:B0-----:R-:W3:Y:S01]  /*42f80*/  LDL.LU R57, [R1+0x888] ;  /* 0x0008880001397983 */ /* 0x001ee20000300800 */
[----:B------:R-:W-:-:S03]  /*42f90*/  IMAD.WIDE R188, R190, 0x2, R64 ;  /* 0x00000002bebc7825 */ /* 0x000fc600078e0240 */
[----:B------:R-:W4:Y:S01]  /*42fa0*/  LDL.LU R190, [R1+0x2c4] ;  /* 0x0002c40001be7983 */ /* 0x000f220000300800 */
[----:B------:R-:W-:Y:S02]  /*42fb0*/  LOP3.LUT P0, RZ, R58, 0x8, RZ, 0xc0, !PT ;  /* 0x000000083aff7812 */ /* 0x000fe4000780c0ff */
[----:B------:R-:W-:-:S11]  /*42fc0*/  LOP3.LUT R191, R191, 0xffffffdf, RZ, 0xc0, !PT ;  /* 0xffffffdfbfbf7812 */ /* 0x000fd600078ec0ff */
        /* <DEDUP_REMOVED lines=16> */
[C---:B------:R-:W-:Y:S01]  /*430d0*/  LOP3.LUT P0, RZ, R191.reuse, 0x100, RZ, 0xc0, !PT ;  /* 0x00000100bfff7812 */ /* 0x040fe2000780c0ff */
        /* <DEDUP_REMOVED lines=16> */
[----:B------:R0:W-:Y:S01]  /*431e0*/  @P0 STG.E.U16 desc[UR58][R188.64], R195 ;  /* 0x000000c3bc000986 */ /* 0x0001e2000c10153a */
[----:B------:R-:W-:Y:S01]  /*431f0*/  LOP3.LUT P1, RZ, R58, 0x40, RZ, 0xc0, !PT ;  /* 0x000000403aff7812 */ /* 0x000fe2000782c0ff */
[----:B0-----:R-:W-:-:S05]  /*43200*/  IMAD.WIDE R188, R194, 0x2, R64 ;  /* 0x00000002c2bc7825 */ /* 0x001fca00078e0240 */
[----:B------:R0:W-:Y:S01]  /*43210*/  @P3 STG.E.U16 desc[UR58][R188.64], R2 ;  /* 0x00000002bc003986 */ /* 0x0001e2000c10153a */
[----:B------:R-:W-:Y:S01]  /*43220*/  LOP3.LUT P4, RZ, R58, 0x80, RZ, 0xc0, !PT ;  /* 0x000000803aff7812 */ /* 0x000fe2000788c0ff */
[----:B0-----:R-:W-:-:S05]  /*43230*/  IMAD.WIDE R188, R55, 0x2, R66 ;  /* 0x0000000237bc7825 */ /* 0x001fca00078e0242 */
[----:B--2---:R0:W-:Y:S01]  /*43240*/  @P6 STG.E.U16 desc[UR58][R188.64], R56 ;  /* 0x00000038bc006986 */ /* 0x0041e2000c10153a */
[----:B------:R-:W-:Y:S01]  /*43250*/  PRMT R2, R56, 0x7632, R2 ;  /* 0x0000763238027816 */ /* 0x000fe20000000002 */
[----:B0-----:R-:W-:Y:S02]  /*43260*/  IMAD.WIDE R188, R55, 0x2, R64 ;  /* 0x0000000237bc7825 */ /* 0x001fe400078e0240 */
[----:B------:R-:W2:Y:S04]  /*43270*/  LDL.LU R56, [R1+0x890] ;  /* 0x0008900001387983 */ /* 0x000ea80000300800 */
[----:B------:R3:W-:Y:S02]  /*43280*/  @P1 STG.E.U16 desc[UR58][R188.64], R2 ;  /* 0x00000002bc001986 */ /* 0x0007e4000c10153a */
[----:B---3--:R-:W-:-:S05]  /*43290*/  IMAD.WIDE R188, R57, 0x2, R66 ;  /* 0x0000000239bc7825 */ /* 0x008fca00078e0242 */
[----:B----4-:R0:W-:Y:S02]  /*432a0*/  @P4 STG.E.U16 desc[UR58][R188.64], R190 ;  /* 0x000000bebc004986 */ /* 0x0101e4000c10153a */
[----:B0-----:R-:W-:Y:S02]  /*432b0*/  IMAD.WIDE R188, R57, 0x2, R64 ;  /* 0x0000000239bc7825 */ /* 0x001fe400078e0240 */
[----:B------:R-:W3:Y:S04]  /*432c0*/  LDL.LU R57, [R1+0x2c8] ;  /* 0x0002c80001397983 */ /* 0x000ee80000300800 */
[----:B------:R-:W4:Y:S04]  /*432d0*/  LDL.LU R192, [R1+0x894] ;  /* 0x0008940001c07983 */ /* 0x000f280000300800 */
        /* <DEDUP_REMOVED lines=11> */
[----:B0-----:R-:W-:-:S05]  /*43390*/  IMAD.WIDE R188, R52, 0x2, R66 ;  /* 0x0000000234bc7825 */ /* 0x001fca00078e0242 */
[----:B------:R0:W-:Y:S01]  /*433a0*/  @P5 STG.E.U16 desc[UR58][R188.64], R53 ;  /* 0x00000035bc005986 */ /* 0x0001e2000c10153a */
[----:B------:R-:W-:Y:S01]  /*433b0*/  PRMT R2, R53, 0x7632, R2 ;  /* 0x0000763235027816 */ /* 0x000fe20000000002 */
        /* <DEDUP_REMOVED lines=11> */
[----:B------:R-:W3:Y:S04]  /*43470*/  LDL.LU R57, [R1+0x144c] ;  /* 0x00144c0001397983 */ /* 0x000ee80000300800 */
[----:B------:R4:W-:Y:S02]  /*43480*/  @P4 STG.E.U16 desc[UR58][R188.64], R2 ;  /* 0x00000002bc004986 */ /* 0x0009e4000c10153a */
[----:B----4-:R-:W-:Y:S01]  /*43490*/  IMAD.WIDE R188, R192, 0x2, R66 ;  /* 0x00000002c0bc7825 */ /* 0x010fe200078e0242 */
[----:B------:R-:W-:-:S04]  /*434a0*/  PRMT R2, R55, 0x7632, R2 ;  /* 0x0000763237027816 */ /* 0x000fc80000000002 */
[----:B------:R0:W-:Y:S04]  /*434b0*/  @P1 STG.E.U16 desc[UR58][R188.64], R55 ;  /* 0x00000037bc001986 */ /* 0x0001e8000c10153a */
[----:B0-----:R-:W4:Y:S01]  /*434c0*/  LDL.LU R55, [R1+0x8a8] ;  /* 0x0008a80001377983 */ /* 0x001f220000300800 */
        /* <DEDUP_REMOVED lines=8> */
[C---:B------:R-:W-:Y:S02]  /*43550*/  LOP3.LUT P0, RZ, R58.reuse, 0x20000, RZ, 0xc0, !PT ;  /* 0x000200003aff7812 */ /* 0x040fe4000780c0ff */
        /* <DEDUP_REMOVED lines=29> */
[----:B0-----:R-:W-:Y:S02]  /*43730*/  IMAD.WIDE R188, R52, 0x2, R64 ;  /* 0x0000000234bc7825 */ /* 0x001fe400078e0240 */
[----:B------:R-:W4:Y:S04]  /*43740*/  LDL.LU R53, [R1+0x8b0] ;  /* 0x0008b00001357983 */ /* 0x000f280000300800 */
[----:B------:R2:W-:Y:S01]  /*43750*/  @P2 STG.E.U16 desc[UR58][R188.64], R2 ;  /* 0x00000002bc002986 */ /* 0x0005e2000c10153a */
[C---:B------:R-:W-:Y:S02]  /*43760*/  LOP3.LUT P3, RZ, R58.reuse, 0x400000, RZ, 0xc0, !PT ;  /* 0x004000003aff7812 */ /* 0x040fe4000786c0ff */
[----:B------:R-:W-:Y:S01]  /*43770*/  LOP3.LUT P4, RZ, R58, 0x800000, RZ, 0xc0, !PT ;  /* 0x008000003aff7812 */ /* 0x000fe2000788c0ff */
[----:B--2---:R-:W-:-:S05]  /*43780*/  IMAD.WIDE R188, R56, 0x2, R66 ;  /* 0x0000000238bc7825 */ /* 0x004fca00078e0242 */
[----:B---3--:R0:W-:Y:S01]  /*43790*/  @P6 STG.E.U16 desc[UR58][R188.64], R57 ;  /* 0x00000039bc006986 */ /* 0x0081e2000c10153a */
[----:B------:R-:W-:Y:S01]  /*437a0*/  PRMT R2, R57, 0x7632, R2 ;  /* 0x0000763239027816 */ /* 0x000fe20000000002 */
[----:B0-----:R-:W-:Y:S02]  /*437b0*/  IMAD.WIDE R188, R56, 0x2, R64 ;  /* 0x0000000238bc7825 */ /* 0x001fe400078e0240 */
[----:B------:R-:W2:Y:S04]  /*437c0*/  LDL.LU R56, [R1+0x2a8] ;  /* 0x0002a80001387983 */ /* 0x000ea80000300800 */
[----:B------:R-:W3:Y:S04]  /*437d0*/  LDL.LU R57, [R1+0x1448] ;  /* 0x0014480001397983 */ /* 0x000ee80000300800 */
[----:B------:R4:W-:Y:S04]  /*437e0*/  @P3 STG.E.U16 desc[UR58][R188.64], R2 ;  /* 0x00000002bc003986 */ /* 0x0009e8000c10153a */
[----:B------:R-:W2:Y:S01]  /*437f0*/  LDL.LU R195, [R1+0x8b4] ;  /* 0x0008b40001c37983 */ /* 0x000ea20000300800 */
[----:B----4-:R-:W-:-:S05]  /*43800*/  IMAD.WIDE R188, R55, 0x2, R66 ;  /* 0x0000000237bc7825 */ /* 0x010fca00078e0242 */
[----:B------:R0:W-:Y:S02]  /*43810*/  @P4 STG.E.U16 desc[UR58][R188.64], R192 ;  /* 0x000000c0bc004986 */ /* 0x0001e4000c10153a */
[----:B0-----:R-:W-:Y:S02]  /*43820*/  IMAD.WIDE R188, R55, 0x2, R64 ;  /* 0x0000000237bc7825 */ /* 0x001fe400078e0240 */
[----:B------:R-:W4:Y:S04]  /*43830*/  LDL.LU R55, [R1+0x2bc] ;  /* 0x0002bc0001377983 */ /* 0x000f280000300800 */
[----:B------:R-:W4:Y:S04]  /*43840*/  LDL.LU R190, [R1+0x8b8] ;  /* 0x0008b80001be7983 */ /* 0x000f280000300800 */
[----:B------:R-:W4:Y:S01]  /*43850*/  LDL.LU R52, [R1+0x2ac] ;  /* 0x0002ac0001347983 */ /* 0x000f220000300800 */
[----:B------:R-:W-:-:S02]  /*43860*/  LOP3.LUT R59, R59, 0xdfffffff, RZ, 0xc0, !PT ;  /* 0xdfffffff3b3b7812 */ /* 0x000fc400078ec0ff */
[C---:B------:R-:W-:Y:S02]  /*43870*/  LOP3.LUT P1, RZ, R58.reuse, 0x1000000, RZ, 0xc0, !PT ;  /* 0x010000003aff7812 */ /* 0x040fe4000782c0ff */
[----:B------:R-:W-:Y:S02]  /*43880*/  LOP3.LUT P5, RZ, R58, 0x2000000, RZ, 0xc0, !PT ;  /* 0x020000003aff7812 */ /* 0x000fe400078ac0ff */
[----:B------:R-:W-:Y:S02]  /*43890*/  PRMT R2, R192, 0x7632, R2 ;  /* 0x00007632c0027816 */ /* 0x000fe40000000002 */
[C---:B------:R-:W-:Y:S02]  /*438a0*/  LOP3.LUT P6, RZ, R58.reuse, 0x4000000, RZ, 0xc0, !PT ;  /* 0x040000003aff7812 */ /* 0x040fe400078cc0ff */
[----:B------:R-:W-:-:S05]  /*438b0*/  LOP3.LUT P2, RZ, R58, 0x8000000, RZ, 0xc0, !PT ;  /* 0x080000003aff7812 */ /* 0x000fca000784c0ff */
[----:B------:R0:W-:Y:S01]  /*438c0*/  @P1 STG.E.U16 desc[UR58][R188.64], R2 ;  /* 0x00000002bc001986 */ /* 0x0001e2000c10153a */
[C---:B------:R-:W-:Y:S02]  /*438d0*/  LOP3.LUT P4, RZ, R58.reuse, 0x10000000, RZ, 0xc0, !PT ;  /* 0x100000003aff7812 */ /* 0x040fe4000788c0ff */
[----:B------:R-:W-:Y:S02]  /*438e0*/  LOP3.LUT P3, RZ, R58, 0x20000000, RZ, 0xc0, !PT ;  /* 0x200000003aff7812 */ /* 0x000fe4000786c0ff */
[----:B------:R-:W-:Y:S01]  /*438f0*/  LOP3.LUT R191, R191, 0xfffffffe, RZ, 0xc0, !PT ;  /* 0xfffffffebfbf7812 */ /* 0x000fe200078ec0ff */
[----:B0-----:R-:W-:-:S05]  /*43900*/  IMAD.WIDE R188, R193, 0x2, R66 ;  /* 0x00000002c1bc7825 */ /* 0x001fca00078e0242 */
[----:B------:R0:W-:Y:S01]  /*43910*/  @P5 STG.E.U16 desc[UR58][R188.64], R194 ;  /* 0x000000c2bc005986 */ /* 0x0001e2000c10153a */
[----:B------:R-:W-:Y:S01]  /*43920*/  PRMT R2, R194, 0x7632, R2 ;  /* 0x00007632c2027816 */ /* 0x000fe20000000002 */
[----:B0-----:R-:W-:-:S05]  /*43930*/  IMAD.WIDE R188, R193, 0x2, R64 ;  /* 0x00000002c1bc7825 */ /* 0x001fca00078e0240 */
[----:B------:R0:W-:Y:S01]  /*43940*/  @P6 STG.E.U16 desc[UR58][R188.64], R2 ;  /* 0x00000002bc006986 */ /* 0x0001e2000c10153a */
[----:B------:R-:W-:Y:S01]  /*43950*/  LOP3.LUT P5, RZ, R58, 0x40000000, RZ, 0xc0, !PT ;  /* 0x400000003aff7812 */ /* 0x000fe200078ac0ff */
[----:B0-----:R-:W-:Y:S01]  /*43960*/  IMAD.WIDE R188, R53, 0x2, R66 ;  /* 0x0000000235bc7825 */ /* 0x001fe200078e0242 */
[----:B---3--:R-:W-:-:S13]  /*43970*/  LOP3.LUT P0, RZ, R57, 0x8, RZ, 0xc0, !PT ;  /* 0x0000000839ff7812 */ /* 0x008fda000780c0ff */
[----:B------:R-:W-:Y:S02]  /*43980*/  @P0 LOP3.LUT R59, R59, 0x20000000, RZ, 0xfc, !PT ;  /* 0x200000003b3b0812 */ /* 0x000fe400078efcff */
[----:B------:R-:W-:Y:S02]  /*43990*/  LOP3.LUT P0, RZ, R57, 0x4, RZ, 0xc0, !PT ;  /* 0x0000000439ff7812 */ /* 0x000fe4000780c0ff */
[----:B------:R-:W-:-:S11]  /*439a0*/  LOP3.LUT R59, R59, 0xbfffffff, RZ, 0xc0, !PT ;  /* 0xbfffffff3b3b7812 */ /* 0x000fd600078ec0ff */
[----:B------:R-:W-:Y:S02]  /*439b0*/  @P0 LOP3.LUT R59, R59, 0x40000000, RZ, 0xfc, !PT ;  /* 0x400000003b3b0812 */ /* 0x000fe400078efcff */
[----:B------:R-:W-:Y:S02]  /*439c0*/  LOP3.LUT P0, RZ, R57, 0x2, RZ, 0xc0, !PT ;  /* 0x0000000239ff7812 */ /* 0x000fe4000780c0ff */
[----:B------:R-:W-:Y:S01]  /*439d0*/  LOP3.LUT R59, R59, 0x7fffffff, RZ, 0xc0, !PT ;  /* 0x7fffffff3b3b7812 */ /* 0x000fe200078ec0ff */
[----:B--2---:R0:W-:Y:S01]  /*439e0*/  @P2 STG.E.U16 desc[UR58][R188.64], R56 ;  /* 0x00000038bc002986 */ /* 0x0041e2000c10153a */
[----:B------:R-:W-:-:S09]  /*439f0*/  PRMT R2, R56, 0x7632, R2 ;  /* 0x0000763238027816 */ /* 0x000fd20000000002 */
[----:B------:R-:W-:Y:S02]  /*43a00*/  @P0 LOP3.LUT R59, R59, 0x80000000, RZ, 0xfc, !PT ;  /* 0x800000003b3b0812 */ /* 0x000fe400078efcff */
[----:B------:R-:W-:Y:S01]  /*43a10*/  LOP3.LUT P0, RZ, R57, 0x1, RZ, 0xc0, !PT ;  /* 0x0000000139ff7812 */ /* 0x000fe2000780c0ff */
[----:B0-----:R-:W-:-:S05]  /*43a20*/  IMAD.WIDE R188, R53, 0x2, R64 ;  /* 0x0000000235bc7825 */ /* 0x001fca00078e0240 */
[----:B------:R0:W-:Y:S07]  /*43a30*/  @P4 STG.E.U16 desc[UR58][R188.64], R2 ;  /* 0x00000002bc004986 */ /* 0x0001ee000c10153a */
[----:B------:R-:W-:Y:S01]  /*43a40*/  @P0 LOP3.LUT R191, R191, 0x1, RZ, 0xfc, !PT ;  /* 0x00000001bfbf0812 */ /* 0x000fe200078efcff */
[----:B0-----:R-:W-:Y:S01]  /*43a50*/  IMAD.WIDE R188, R195, 0x2, R66 ;  /* 0x00000002c3bc7825 */ /* 0x001fe200078e0242 */
[----:B------:R-:W-:Y:S02]  /*43a60*/  LOP3.LUT P0, RZ, R58, 0x80000000, RZ, 0xc0, !PT ;  /* 0x800000003aff7812 */ /* 0x000fe4000780c0ff */
[----:B----4-:R-:W-:Y:S01]  /*43a70*/  PRMT R2, R55, 0x7632, R2 ;  /* 0x0000763237027816 */ /* 0x010fe20000000002 */
[----:B------:R-:W2:Y:S04]  /*43a80*/  LDL.LU R58, [R1+0x290] ;  /* 0x00029000013a7983 */ /* 0x000ea80000300800 */
[----:B------:R0:W-:Y:S04]  /*43a90*/  @P3 STG.E.U16 desc[UR58][R188.64], R55 ;  /* 0x00000037bc003986 */ /* 0x0001e8000c10153a */
[----:B------:R-:W3:Y:S04]  /*43aa0*/  LDL.LU R192, [R1+0x8c0] ;  /* 0x0008c00001c07983 */ /* 0x000ee80000300800 */
[----:B------:R-:W4:Y:S01]  /*43ab0*/  LDL.LU R193, [R1+0x280] ;  /* 0x0002800001c17983 */ /* 0x000f220000300800 */
[----:B0-----:R-:W-:-:S03]  /*43ac0*/  IMAD.WIDE R188, R195, 0x2, R64 ;  /* 0x00000002c3bc7825 */ /* 0x001fc600078e0240 */
[----:B------:R-:W4:Y:S04]  /*43ad0*/  LDL.LU R194, [R1+0x8c4] ;  /* 0x0008c40001c27983 */ /* 0x000f280000300800 */
[----:B------:R0:W-:Y:S04]  /*43ae0*/  @P5 STG.E.U16 desc[UR58][R188.64], R2 ;  /* 0x00000002bc005986 */ /* 0x0001e8000c10153a */
[----:B------:R-:W4:Y:S04]  /*43af0*/  LDL.LU R53, [R1+0x294] ;  /* 0x0002940001357983 */ /* 0x000f280000300800 */
[----:B------:R-:W4:Y:S01]  /*43b00*/  LDL.LU R56, [R1+0x1444] ;  /* 0x0014440001387983 */ /* 0x000f220000300800 */
[----:B0-----:R-:W-:-:S03]  /*43b10*/  IMAD.WIDE R188, R190, 0x2, R66 ;  /* 0x00000002bebc7825 */ /* 0x001fc600078e0242 */
[----:B------:R-:W4:Y:S04]  /*43b20*/  LDL.LU R55, [R1+0x8c8] ;  /* 0x0008c80001377983 */ /* 0x000f280000300800 */
[----:B------:R0:W-:Y:S01]  /*43b30*/  @P0 STG.E.U16 desc[UR58][R188.64], R52 ;  /* 0x00000034bc000986 */ /* 0x0001e2000c10153a */
[----:B------:R-:W-:-:S03]  /*43b40*/  LOP3.LUT P0, RZ, R191, 0x1, RZ, 0xc0, !PT ;  /* 0x00000001bfff7812 */ /* 0x000fc6000780c0ff */
[----:B------:R-:W4:Y:S04]  /*43b50*/  LDL.LU R195, [R1+0x284] ;  /* 0x0002840001c37983 */ /* 0x000f280000300800 */
[----:B------:R-:W3:Y:S01]  /*43b60*/  LDL.LU R191, [R1+0x8bc] ;  /* 0x0008bc0001bf7983 */ /* 0x000ee20000300800 */
[----:B------:R-:W-:Y:S01]  /*43b70*/  PRMT R2, R52, 0x7632, R2 ;  /* 0x0000763234027816 */ /* 0x000fe20000000002 */
[----:B0-----:R-:W-:Y:S01]  /*43b80*/  IMAD.WIDE R188, R190, 0x2, R64 ;  /* 0x00000002bebc7825 */ /* 0x001fe200078e0240 */
[----:B------:R-:W-:Y:S01]  /*43b90*/  LOP3.LUT P1, RZ, R57, 0x10, RZ, 0xc0, !PT ;  /* 0x0000001039ff7812 */ /* 0x000fe2000782c0ff */
[----:B------:R-:W4:Y:S04]  /*43ba0*/  LDL.LU R190, [R1+0x8cc] ;  /* 0x0008cc0001be7983 */ /* 0x000f280000300800 */
[----:B------:R2:W-:Y:S01]  /*43bb0*/  @P0 STG.E.U16 desc[UR58][R188.64], R2 ;  /* 0x00000002bc000986 */ /* 0x0005e2000c10153a */
[----:B------:R-:W-:-:S02]  /*43bc0*/  LOP3.LUT P0, RZ, R59, 0x80000000, RZ, 0xc0, !PT ;  /* 0x800000003bff7812 */ /* 0x000fc4000780c0ff */
[C---:B------:R-:W-:Y:S01]  /*43bd0*/  LOP3.LUT P6, RZ, R57.reuse, 0x20, RZ, 0xc0, !PT ;  /* 0x0000002039ff7812 */ /* 0x040fe200078cc0ff */
[----:B------:R-:W4:Y:S01]  /*43be0*/  LDL.LU R52, [R1+0x298] ;  /* 0x0002980001347983 */ /* 0x000f220000300800 */
[C---:B------:R-:W-:Y:S02]  /*43bf0*/  LOP3.LUT P2, RZ, R57.reuse, 0x40, RZ, 0xc0, !PT ;  /* 0x0000004039ff7812 */ /* 0x040fe4000784c0ff */
[----:B------:R-:W-:Y:S02]  /*43c00*/  LOP3.LUT P4, RZ, R57, 0x80, RZ, 0xc0, !PT ;  /* 0x0000008039ff7812 */ /* 0x000fe4000788c0ff */
[----:B--2---:R-:W-:Y:S01]  /*43c10*/  PRMT R2, R58, 0x7632, R2 ;  /* 0x000076323a027816 */ /* 0x004fe20000000002 */
[----:B---3--:R-:W-:-:S05]  /*43c20*/  IMAD.WIDE R188, R191, 0x2, R66 ;  /* 0x00000002bfbc7825 */ /* 0x008fca00078e0242 */
[----:B------:R0:W-:Y:S01]  /*43c30*/  @P0 STG.E.U16 desc[UR58][R188.64], R58 ;  /* 0x0000003abc000986 */ /* 0x0001e2000c10153a */
[----:B------:R-:W-:Y:S01]  /*43c40*/  LOP3.LUT P0, RZ, R59, 0x40000000, RZ, 0xc0, !PT ;  /* 0x400000003bff7812 */ /* 0x000fe2000780c0ff */
[----:B0-----:R-:W-:-:S12]  /*43c50*/  IMAD.WIDE R188, R191, 0x2, R64 ;  /* 0x00000002bfbc7825 */ /* 0x001fd800078e0240 */
[----:B------:R0:W-:Y:S01]  /*43c60*/  @P0 STG.E.U16 desc[UR58][R188.64], R2 ;  /* 0x00000002bc000986 */ /* 0x0001e2000c10153a */
[----:B------:R-:W-:Y:S01]  /*43c70*/  LOP3.LUT P0, RZ, R59, 0x20000000, RZ, 0xc0, !PT ;  /* 0x200000003bff7812 */ /* 0x000fe2000780c0ff */
[----:B0-----:R-:W-:Y:S01]  /*43c80*/  IMAD.WIDE R188, R192, 0x2, R66 ;  /* 0x00000002c0bc7825 */ /* 0x001fe200078e0242 */
[----:B----4-:R-:W-:-:S11]  /*43c90*/  PRMT R2, R193, 0x7632, R2 ;  /* 0x00007632c1027816 */ /* 0x010fd60000000002 */
[----:B------:R0:W-:Y:S02]  /*43ca0*/  @P0 STG.E.U16 desc[UR58][R188.64], R193 ;  /* 0x000000c1bc000986 */ /* 0x0001e4000c10153a */
[----:B0-----:R-:W-:-:S05]  /*43cb0*/  IMAD.WIDE R188, R192, 0x2, R64 ;  /* 0x00000002c0bc7825 */ /* 0x001fca00078e0240 */
[----:B------:R0:W-:Y:S02]  /*43cc0*/  @P1 STG.E.U16 desc[UR58][R188.64], R2 ;  /* 0x00000002bc001986 */ /* 0x0001e4000c10153a */
[----:B0-----:R-:W-:Y:S01]  /*43cd0*/  IMAD.WIDE R188, R194, 0x2, R66 ;  /* 0x00000002c2bc7825 */ /* 0x001fe200078e0242 */
[----:B------:R-:W-:-:S04]  /*43ce0*/  PRMT R2, R53, 0x7632, R2 ;  /* 0x0000763235027816 */ /* 0x000fc80000000002 */
        /* <DEDUP_REMOVED lines=297> */
[----:B0-----:R-:W-:Y:S01]  /*44f80*/  IMAD.WIDE R56, R52, 0x2, R66 ;  /* 0x0000000234387825 */ /* 0x001fe200078e0242 */
[----:B---3--:R-:W-:-:S04]  /*44f90*/  PRMT R2, R188, 0x7632, R2 ;  /* 0x00007632bc027816 */ /* 0x008fc80000000002 */
[----:B------:R0:W-:Y:S02]  /*44fa0*/  @P1 STG.E.U16 desc[UR58][R56.64], R188 ;  /* 0x000000bc38001986 */ /* 0x0001e4000c10153a */
        /* <DEDUP_REMOVED lines=38> */
[----:B0-----:R-:W2:Y:S01]  /*45210*/  LDL.LU R52, [R1+0x954] ;  /* 0x0009540001347983 */ /* 0x001ea20000300800 */
[----:B------:R-:W-:-:S03]  /*45220*/  IMAD.WIDE R56, R194, 0x2, R64 ;  /* 0x00000002c2387825 */ /* 0x000fc600078e0240 */
[----:B------:R-:W3:Y:S04]  /*45230*/  LDL.LU R189, [R1+0x208] ;  /* 0x0002080001bd7983 */ /* 0x000ee80000300800 */
[----:B------:R0:W-:Y:S04]  /*45240*/  @P1 STG.E.U16 desc[UR58][R56.64], R2 ;  /* 0x0000000238001986 */ /* 0x0001e8000c10153a */
[----:B------:R-:W3:Y:S01]  /*45250*/  LDL.LU R191, [R1+0x958] ;  /* 0x0009580001bf7983 */ /* 0x000ee20000300800 */
        /* <DEDUP_REMOVED lines=13> */
[----:B------:R4:W-:Y:S01]  /*45330*/  @P2 STG.E.U16 desc[UR58][R56.64], R2 ;  /* 0x0000000238002986 */ /* 0x0009e2000c10153a */
[----:B------:R-:W-:Y:S01]  /*45340*/  LOP3.LUT P4, RZ, R55, 0x1000, RZ, 0xc0, !PT ;  /* 0x0000100037ff7812 */ /* 0x000fe2000788c0ff */
        /* <DEDUP_REMOVED lines=9> */
[----:B------:R-:W-:Y:S01]  /*453e0*/  LOP3.LUT R59, R59, 0xfffffdff, RZ, 0xc0, !PT ;  /* 0xfffffdff3b3b7812 */ /* 0x000fe200078ec0ff */
        /* <DEDUP_REMOVED lines=55> */
[----:B------:R3:W-:Y:S04]  /*45760*/  @P3 STG.E.U16 desc[UR58][R56.64], R2 ;  /* 0x0000000238003986 */ /* 0x0007e8000c10153a */
[----:B------:R-:W4:Y:S01]  /*45770*/  LDL.LU R190, [R1+0x974] ;  /* 0x0009740001be7983 */ /* 0x000f220000300800 */
[----:B---3--:R-:W-:-:S05]  /*45780*/  IMAD.WIDE R56, R53, 0x2, R66 ;  /* 0x0000000235387825 */ /* 0x008fca00078e0242 */
[----:B------:R0:W-:Y:S02]  /*45790*/  @P4 STG.E.U16 desc[UR58][R56.64], R191 ;  /* 0x000000bf38004986 */ /* 0x0001e4000c10153a */
[----:B0-----:R-:W-:Y:S02]  /*457a0*/  IMAD.WIDE R56, R53, 0x2, R64 ;  /* 0x0000000235387825 */ /* 0x001fe400078e0240 */
[----:B------:R-:W3:Y:S04]  /*457b0*/  LDL.LU R53, [R1+0x1e8] ;  /* 0x0001e80001357983 */ /* 0x000ee80000300800 */
[----:B------:R-:W2:Y:S04]  /*457c0*/  LDL.LU R58, [R1+0x978] ;  /* 0x00097800013a7983 */ /* 0x000ea80000300800 */
[----:B------:R-:W2:Y:S04]  /*457d0*/  LDL.LU R52, [R1+0x1fc] ;  /* 0x0001fc0001347983 */ /* 0x000ea80000300800 */
[----:B------:R-:W2:Y:S04]  /*457e0*/  LDL.LU R192, [R1+0x97c] ;  /* 0x00097c0001c07983 */ /* 0x000ea80000300800 */
[----:B------:R-:W2:Y:S04]  /*457f0*/  LDL.LU R195, [R1+0x1ec] ;  /* 0x0001ec0001c37983 */ /* 0x000ea80000300800 */
[----:B------:R-:W2:Y:S04]  /*45800*/  LDL.LU R188, [R1+0x980] ;  /* 0x0009800001bc7983 */ /* 0x000ea80000300800 */
[----:B------:R-:W2:Y:S01]  /*45810*/  LDL.LU R189, [R1+0x1d0] ;  /* 0x0001d00001bd7983 */ /* 0x000ea20000300800 */
[----:B------:R-:W-:-:S02]  /*45820*/  LOP3.LUT P1, RZ, R55, 0x1000000, RZ, 0xc0, !PT ;  /* 0x0100000037ff7812 */ /* 0x000fc4000782c0ff */
[----:B------:R-:W-:Y:S02]  /*45830*/  LOP3.LUT P5, RZ, R55, 0x2000000, RZ, 0xc0, !PT ;  /* 0x0200000037ff7812 */ /* 0x000fe400078ac0ff */
[----:B------:R-:W-:Y:S02]  /*45840*/  PRMT R2, R191, 0x7632, R2 ;  /* 0x00007632bf027816 */ /* 0x000fe40000000002 */
[C---:B------:R-:W-:Y:S01]  /*45850*/  LOP3.LUT P6, RZ, R55.reuse, 0x4000000, RZ, 0xc0, !PT ;  /* 0x0400000037ff7812 */ /* 0x040fe200078cc0ff */
[----:B------:R-:W2:Y:S01]  /*45860*/  LDL.LU R191, [R1+0x984] ;  /* 0x0009840001bf7983 */ /* 0x000ea20000300800 */
[----:B------:R-:W-:-:S05]  /*45870*/  LOP3.LUT P2, RZ, R55, 0x8000000, RZ, 0xc0, !PT ;  /* 0x0800000037ff7812 */ /* 0x000fca000784c0ff */
[----:B------:R0:W-:Y:S02]  /*45880*/  @P1 STG.E.U16 desc[UR58][R56.64], R2 ;  /* 0x0000000238001986 */ /* 0x0001e4000c10153a */
[----:B0-----:R-:W-:-:S05]  /*45890*/  IMAD.WIDE R56, R193, 0x2, R66 ;  /* 0x00000002c1387825 */ /* 0x001fca00078e0242 */
[----:B------:R0:W-:Y:S01]  /*458a0*/  @P5 STG.E.U16 desc[UR58][R56.64], R194 ;  /* 0x000000c238005986 */ /* 0x0001e2000c10153a */
[----:B------:R-:W-:Y:S01]  /*458b0*/  PRMT R2, R194, 0x7632, R2 ;  /* 0x00007632c2027816 */ /* 0x000fe20000000002 */
[----:B0-----:R-:W-:Y:S02]  /*458c0*/  IMAD.WIDE R56, R193, 0x2, R64 ;  /* 0x00000002c1387825 */ /* 0x001fe400078e0240 */
[----:B------:R-:W2:Y:S04]  /*458d0*/  LDL.LU R193, [R1+0x1c0] ;  /* 0x0001c00001c17983 */ /* 0x000ea80000300800 */
[----:B------:R4:W-:Y:S04]  /*458e0*/  @P6 STG.E.U16 desc[UR58][R56.64], R2 ;  /* 0x0000000238006986 */ /* 0x0009e8000c10153a */
[----:B------:R-:W2:Y:S01]  /*458f0*/  LDL.LU R194, [R1+0x988] ;  /* 0x0009880001c27983 */ /* 0x000ea20000300800 */
[----:B------:R-:W-:-:S02]  /*45900*/  LOP3.LUT P4, RZ, R55, 0x10000000, RZ, 0xc0, !PT ;  /* 0x1000000037ff7812 */ /* 0x000fc4000788c0ff */
[----:B------:R-:W-:Y:S02]  /*45910*/  LOP3.LUT P3, RZ, R55, 0x20000000, RZ, 0xc0, !PT ;  /* 0x2000000037ff7812 */ /* 0x000fe4000786c0ff */
[----:B------:R-:W-:Y:S01]  /*45920*/  LOP3.LUT R59, R59, 0xffffffdf, RZ, 0xc0, !PT ;  /* 0xffffffdf3b3b7812 */ /* 0x000fe200078ec0ff */
[----:B----4-:R-:W-:-:S05]  /*45930*/  IMAD.WIDE R56, R190, 0x2, R66 ;  /* 0x00000002be387825 */ /* 0x010fca00078e0242 */
[----:B---3--:R0:W-:Y:S02]  /*45940*/  @P2 STG.E.U16 desc[UR58][R56.64], R53 ;  /* 0x0000003538002986 */ /* 0x0081e4000c10153a */
[----:B0-----:R-:W-:Y:S02]  /*45950*/  IMAD.WIDE R56, R190, 0x2, R64 ;  /* 0x00000002be387825 */ /* 0x001fe400078e0240 */
[----:B------:R-:W3:Y:S01]  /*45960*/  LDL.LU R190, [R1+0x1d4] ;  /* 0x0001d40001be7983 */ /* 0x000ee20000300800 */
[----:B------:R-:W-:-:S03]  /*45970*/  PRMT R2, R53, 0x7632, R2 ;  /* 0x0000763235027816 */ /* 0x000fc60000000002 */
[----:B------:R-:W4:Y:S04]  /*45980*/  LDL.LU R53, [R1+0x1430] ;  /* 0x0014300001357983 */ /* 0x000f280000300800 */
[----:B------:R2:W-:Y:S02]  /*45990*/  @P4 STG.E.U16 desc[UR58][R56.64], R2 ;  /* 0x0000000238004986 */ /* 0x0005e4000c10153a */
[----:B--2---:R-:W-:Y:S01]  /*459a0*/  IMAD.WIDE R56, R58, 0x2, R66 ;  /* 0x000000023a387825 */ /* 0x004fe200078e0242 */
[----:B------:R-:W-:-:S04]  /*459b0*/  PRMT R2, R52, 0x7632, R2 ;  /* 0x0000763234027816 */ /* 0x000fc80000000002 */
[----:B------:R0:W-:Y:S04]  /*459c0*/  @P3 STG.E.U16 desc[UR58][R56.64], R52 ;  /* 0x0000003438003986 */ /* 0x0001e8000c10153a */
[----:B0-----:R-:W2:Y:S01]  /*459d0*/  LDL.LU R52, [R1+0x98c] ;  /* 0x00098c0001347983 */ /* 0x001ea20000300800 */
[----:B------:R-:W-:-:S03]  /*459e0*/  IMAD.WIDE R56, R58, 0x2, R64 ;  /* 0x000000023a387825 */ /* 0x000fc600078e0240 */
[----:B------:R-:W4:Y:S01]  /*459f0*/  LDL.LU R58, [R1+0x1c4] ;  /* 0x0001c400013a7983 */ /* 0x000f220000300800 */
[----:B------:R-:W-:-:S13]  /*45a00*/  LOP3.LUT P0, RZ, R54, 0x8, RZ, 0xc0, !PT ;  /* 0x0000000836ff7812 */ /* 0x000fda000780c0ff */
        /* <DEDUP_REMOVED lines=37> */
[----:B------:R-:W-:-:S04]  /*45c60*/  LOP3.LUT P2, RZ, R54, 0x40, RZ, 0xc0, !PT ;  /* 0x0000004036ff7812 */ /* 0x000fc8000784c0ff */
[----:B---3--:R0:W-:Y:S01]  /*45c70*/  @P6 STG.E.U16 desc[UR58][R56.64], R190 ;  /* 0x000000be38006986 */ /* 0x0081e2000c10153a */
[----:B------:R-:W-:-:S03]  /*45c80*/  PRMT R2, R190, 0x7632, R2 ;  /* 0x00007632be027816 */ /* 0x000fc60000000002 */
[----:B0-----:R-:W3:Y:S04]  /*45c90*/  LDL.LU R190, [R1+0x994] ;  /* 0x0009940001be7983 */ /* 0x001ee80000300800 */
[----:B------:R-:W3:Y:S01]  /*45ca0*/  LDL.LU R188, [R1+0x1c8] ;  /* 0x0001c80001bc7983 */ /* 0x000ee20000300800 */
[----:B------:R-:W-:Y:S01]  /*45cb0*/  LOP3.LUT P4, RZ, R54, 0x80, RZ, 0xc0, !PT ;  /* 0x0000008036ff7812 */ /* 0x000fe2000788c0ff */
[----:B------:R-:W-:Y:S02]  /*45cc0*/  IMAD.WIDE R56, R194, 0x2, R64 ;  /* 0x00000002c2387825 */ /* 0x000fe400078e0240 */
[----:B------:R-:W3:Y:S04]  /*45cd0*/  LDL.LU R191, [R1+0x998] ;  /* 0x0009980001bf7983 */ /* 0x000ee80000300800 */
[----:B------:R2:W-:Y:S02]  /*45ce0*/  @P2 STG.E.U16 desc[UR58][R56.64], R2 ;  /* 0x0000000238002986 */ /* 0x0005e4000c10153a */
[----:B--2---:R-:W-:-:S05]  /*45cf0*/  IMAD.WIDE R56, R52, 0x2, R66 ;  /* 0x0000000234387825 */ /* 0x004fca00078e0242 */
[----:B----4-:R0:W-:Y:S02]  /*45d00*/  @P4 STG.E.U16 desc[UR58][R56.64], R58 ;  /* 0x0000003a38004986 */ /* 0x0101e4000c10153a */
[----:B0-----:R-:W-:Y:S02]  /*45d10*/  IMAD.WIDE R56, R52, 0x2, R64 ;  /* 0x0000000234387825 */ /* 0x001fe400078e0240 */
[----:B------:R-:W2:Y:S04]  /*45d20*/  LDL.LU R52, [R1+0x1dc] ;  /* 0x0001dc0001347983 */ /* 0x000ea80000300800 */
        /* <DEDUP_REMOVED lines=19> */
[----:B---3--:R-:W-:-:S05]  /*45e60*/  IMAD.WIDE R56, R190, 0x2, R66 ;  /* 0x00000002be387825 */ /* 0x008fca00078e0242 */
[----:B------:R0:W-:Y:S02]  /*45e70*/  @P1 STG.E.U16 desc[UR58][R56.64], R188 ;  /* 0x000000bc38001986 */ /* 0x0001e4000c10153a */
[----:B0-----:R-:W-:Y:S02]  /*45e80*/  IMAD.WIDE R56, R190, 0x2, R64 ;  /* 0x00000002be387825 */ /* 0x001fe400078e0240 */
[----:B------:R-:W3:Y:S01]  /*45e90*/  LDL.LU R190, [R1+0x9a8] ;  /* 0x0009a80001be7983 */ /* 0x000ee20000300800 */
[----:B------:R-:W-:-:S05]  /*45ea0*/  PRMT R2, R188, 0x7632, R2 ;  /* 0x00007632bc027816 */ /* 0x000fca0000000002 */
[----:B------:R0:W-:Y:S02]  /*45eb0*/  @P4 STG.E.U16 desc[UR58][R56.64], R2 ;  /* 0x0000000238004986 */ /* 0x0001e4000c10153a */
[----:B0-----:R-:W-:-:S05]  /*45ec0*/  IMAD.WIDE R56, R191, 0x2, R66 ;  /* 0x00000002bf387825 */ /* 0x001fca00078e0242 */
[----:B--2---:R0:W-:Y:S01]  /*45ed0*/  @P2 STG.E.U16 desc[UR58][R56.64], R52 ;  /* 0x0000003438002986 */ /* 0x0041e2000c10153a */
[----:B------:R-:W-:-:S03]  /*45ee0*/  PRMT R2, R52, 0x7632, R2 ;  /* 0x0000763234027816 */ /* 0x000fc60000000002 */
[----:B0-----:R-:W2:Y:S01]  /*45ef0*/  LDL.LU R52, [R1+0x9ac] ;  /* 0x0009ac0001347983 */ /* 0x001ea20000300800 */
[----:B------:R-:W-:-:S03]  /*45f00*/  IMAD.WIDE R56, R191, 0x2, R64 ;  /* 0x00000002bf387825 */ /* 0x000fc600078e0240 */
[----:B------:R-:W2:Y:S01]  /*45f10*/  LDL.LU R191, [R1+0x1a4] ;  /* 0x0001a40001bf7983 */ /* 0x000ea20000300800 */
        /* <DEDUP_REMOVED lines=15> */
[----:B----4-:R-:W-:Y:S01]  /*46010*/  IMAD.WIDE R56, R193, 0x2, R66 ;  /* 0x00000002c1387825 */ /* 0x010fe200078e0242 */
        /* <DEDUP_REMOVED lines=23> */
[----:B------:R-:W-:Y:S01]  /*46190*/  LOP3.LUT P1, RZ, R54, 0x400000, RZ, 0xc0, !PT ;  /* 0x0040000036ff7812 */ /* 0x000fe2000782c0ff */
[----:B---3--:R-:W-:-:S05]  /*461a0*/  IMAD.WIDE R56, R190, 0x2, R66 ;  /* 0x00000002be387825 */ /* 0x008fca00078e0242 */
[----:B------:R0:W-:Y:S04]  /*461b0*/  @P6 STG.E.U16 desc[UR58][R56.64], R53 ;  /* 0x0000003538006986 */ /* 0x0001e8000c10153a */
[----:B0-----:R-:W3:Y:S01]  /*461c0*/  LDL.LU R53, [R1+0x142c] ;  /* 0x00142c0001357983 */ /* 0x001ee20000300800 */
[----:B------:R-:W-:Y:S01]  /*461d0*/  LOP3.LUT P4, RZ, R54, 0x800000, RZ, 0xc0, !PT ;  /* 0x0080000036ff7812 */ /* 0x000fe2000788c0ff */
[----:B------:R-:W-:Y:S02]  /*461e0*/  IMAD.WIDE R56, R190, 0x2, R64 ;  /* 0x00000002be387825 */ /* 0x000fe400078e0240 */
[----:B------:R-:W3:Y:S04]  /*461f0*/  LDL.LU R195, [R1+0x9b4] ;  /* 0x0009b40001c37983 */ /* 0x000ee80000300800 */
[----:B------:R2:W-:Y:S02]  /*46200*/  @P1 STG.E.U16 desc[UR58][R56.64], R2 ;  /* 0x0000000238001986 */ /* 0x0005e4000c10153a */
[----:B--2---:R-:W-:-:S05]  /*46210*/  IMAD.WIDE R56, R52, 0x2, R66 ;  /* 0x0000000234387825 */ /* 0x004fca00078e0242 */
[----:B------:R0:W-:Y:S02]  /*46220*/  @P4 STG.E.U16 desc[UR58][R56.64], R191 ;  /* 0x000000bf38004986 */ /* 0x0001e4000c10153a */
[----:B0-----:R-:W-:Y:S02]  /*46230*/  IMAD.WIDE R56, R52, 0x2, R64 ;  /* 0x0000000234387825 */ /* 0x001fe400078e0240 */
[----:B------:R-:W2:Y:S01]  /*46240*/  LDL.LU R52, [R1+0x1a8] ;  /* 0x0001a80001347983 */ /* 0x000ea20000300800 */
[----:B------:R-:W-:-:S03]  /*46250*/  LOP3.LUT R55, R55, 0xdfffffff, RZ, 0xc0, !PT ;  /* 0xdfffffff37377812 */ /* 0x000fc600078ec0ff */
[----:B------:R-:W2:Y:S04]  /*46260*/  LDL.LU R189, [R1+0x9b8] ;  /* 0x0009b80001bd7983 */ /* 0x000ea80000300800 */
[----:B------:R-:W2:Y:S04]  /*46270*/  LDL.LU R190, [R1+0x1bc] ;  /* 0x0001bc0001be7983 */ /* 0x000ea80000300800 */
[----:B------:R-:W2:Y:S01]  /*46280*/  LDL.LU R58, [R1+0x9bc] ;  /* 0x0009bc00013a7983 */ /* 0x000ea20000300800 */
[----:B------:R-:W-:-:S03]  /*46290*/  LOP3.LUT P2, RZ, R54, 0x1000000, RZ, 0xc0, !PT ;  /* 0x0100000036ff7812 */ /* 0x000fc6000784c0ff */
[----:B------:R-:W2:Y:S01]  /*462a0*/  LDL.LU R192, [R1+0x1ac] ;  /* 0x0001ac0001c07983 */ /* 0x000ea20000300800 */
[----:B------:R-:W-:Y:S02]  /*462b0*/  LOP3.LUT P5, RZ, R54, 0x2000000, RZ, 0xc0, !PT ;  /* 0x0200000036ff7812 */ /* 0x000fe400078ac0ff */
[----:B------:R-:W-:Y:S02]  /*462c0*/  PRMT R2, R191, 0x7632, R2 ;  /* 0x00007632bf027816 */ /* 0x000fe40000000002 */
[----:B------:R-:W-:-:S05]  /*462d0*/  LOP3.LUT R59, R59, 0xfffffffe, RZ, 0xc0, !PT ;  /* 0xfffffffe3b3b7812 */ /* 0x000fca00078ec0ff */
[----:B------:R4:W-:Y:S01]  /*462e0*/  @P2 STG.E.U16 desc[UR58][R56.64], R2 ;  /* 0x0000000238002986 */ /* 0x0009e2000c10153a */
[C---:B------:R-:W-:Y:S02]  /*462f0*/  LOP3.LUT P6, RZ, R54.reuse, 0x4000000, RZ, 0xc0, !PT ;  /* 0x0400000036ff7812 */ /* 0x040fe400078cc0ff */
[C---:B------:R-:W-:Y:S02]  /*46300*/  LOP3.LUT P3, RZ, R54.reuse, 0x8000000, RZ, 0xc0, !PT ;  /* 0x0800000036ff7812 */ /* 0x040fe4000786c0ff */
[C---:B------:R-:W-:Y:S02]  /*46310*/  LOP3.LUT P4, RZ, R54.reuse, 0x10000000, RZ, 0xc0, !PT ;  /* 0x1000000036ff7812 */ /* 0x040fe4000788c0ff */
[----:B------:R-:W-:Y:S01]  /*46320*/  LOP3.LUT P1, RZ, R54, 0x20000000, RZ, 0xc0, !PT ;  /* 0x2000000036ff7812 */ /* 0x000fe2000782c0ff */
[----:B----4-:R-:W-:-:S05]  /*46330*/  IMAD.WIDE R56, R193, 0x2, R66 ;  /* 0x00000002c1387825 */ /* 0x010fca00078e0242 */
[----:B------:R0:W-:Y:S01]  /*46340*/  @P5 STG.E.U16 desc[UR58][R56.64], R194 ;  /* 0x000000c238005986 */ /* 0x0001e2000c10153a */
[----:B------:R-:W-:Y:S02]  /*46350*/  LOP3.LUT P5, RZ, R54, 0x40000000, RZ, 0xc0, !PT ;  /* 0x4000000036ff7812 */ /* 0x000fe400078ac0ff */
[----:B------:R-:W-:Y:S01]  /*46360*/  PRMT R2, R194, 0x7632, R2 ;  /* 0x00007632c2027816 */ /* 0x000fe20000000002 */
[----:B0-----:R-:W-:-:S05]  /*46370*/  IMAD.WIDE R56, R193, 0x2, R64 ;  /* 0x00000002c1387825 */ /* 0x001fca00078e0240 */
[----:B------:R0:W-:Y:S01]  /*46380*/  @P6 STG.E.U16 desc[UR58][R56.64], R2 ;  /* 0x0000000238006986 */ /* 0x0001e2000c10153a */
        /* <DEDUP_REMOVED lines=8> */
[----:B------:R-:W-:-:S13]  /*46410*/  LOP3.LUT P0, RZ, R53, 0x1, RZ, 0xc0, !PT ;  /* 0x0000000135ff7812 */ /* 0x000fda000780c0ff */
[----:B------:R-:W-:Y:S02]  /*46420*/  @P0 LOP3.LUT R59, R59, 0x1, RZ, 0xfc, !PT ;  /* 0x000000013b3b0812 */ /* 0x000fe400078efcff */
[----:B------:R-:W-:Y:S02]  /*46430*/  LOP3.LUT P0, RZ, R54, 0x80000000, RZ, 0xc0, !PT ;  /* 0x8000000036ff7812 */ /* 0x000fe4000780c0ff */
[----:B------:R-:W3:Y:S04]  /*46440*/  LDL.LU R54, [R1+0x9c0] ;  /* 0x0009c00001367983 */ /* 0x000ee80000300800 */
[----:B------:R-:W4:Y:S04]  /*46450*/  LDL.LU R188, [R1+0x190] ;  /* 0x0001900001bc7983 */ /* 0x000f280000300800 */
[----:B------:R-:W4:Y:S04]  /*46460*/  LDL.LU R191, [R1+0x9c4] ;  /* 0x0009c40001bf7983 */ /* 0x000f280000300800 */
[----:B------:R-:W4:Y:S01]  /*46470*/  LDL.LU R193, [R1+0x180] ;  /* 0x0001800001c17983 */ /* 0x000f220000300800 */
[----:B0-----:R-:W-:-:S03]  /*46480*/  IMAD.WIDE R56, R195, 0x2, R66 ;  /* 0x00000002c3387825 */ /* 0x001fc600078e0242 */
[----:B------:R-:W4:Y:S04]  /*46490*/  LDL.LU R194, [R1+0x9c8] ;  /* 0x0009c80001c27983 */ /* 0x000f280000300800 */
[----:B--2---:R0:W-:Y:S02]  /*464a0*/  @P3 STG.E.U16 desc[UR58][R56.64], R52 ;  /* 0x0000003438003986 */ /* 0x0041e4000c10153a */
[----:B0-----:R-:W-:Y:S02]  /*464b0*/  IMAD.WIDE R56, R195, 0x2, R64 ;  /* 0x00000002c3387825 */ /* 0x001fe400078e0240 */
[----:B------:R-:W2:Y:S01]  /*464c0*/  LDL.LU R195, [R1+0x194] ;  /* 0x0001940001c37983 */ /* 0x000ea20000300800 */
[----:B------:R-:W-:-:S03]  /*464d0*/  PRMT R2, R52, 0x7632, R2 ;  /* 0x0000763234027816 */ /* 0x000fc60000000002 */
[----:B------:R-:W2:Y:S04]  /*464e0*/  LDL.LU R52, [R1+0x1428] ;  /* 0x0014280001347983 */ /* 0x000ea80000300800 */
[----:B------:R0:W-:Y:S02]  /*464f0*/  @P4 STG.E.U16 desc[UR58][R56.64], R2 ;  /* 0x0000000238004986 */ /* 0x0001e4000c10153a */
[----:B0-----:R-:W-:Y:S01]  /*46500*/  IMAD.WIDE R56, R189, 0x2, R66 ;  /* 0x00000002bd387825 */ /* 0x001fe200078e0242 */
[----:B------:R-:W-:-:S04]  /*46510*/  PRMT R2, R190, 0x7632, R2 ;  /* 0x00007632be027816 */ /* 0x000fc80000000002 */
[----:B------:R0:W-:Y:S02]  /*46520*/  @P1 STG.E.U16 desc[UR58][R56.64], R190 ;  /* 0x000000be38001986 */ /* 0x0001e4000c10153a */
[----:B0-----:R-:W-:Y:S02]  /*46530*/  IMAD.WIDE R56, R189, 0x2, R64 ;  /* 0x00000002bd387825 */ /* 0x001fe400078e0240 */
[----:B------:R-:W2:Y:S04]  /*46540*/  LDL.LU R190, [R1+0x9cc] ;  /* 0x0009cc0001be7983 */ /* 0x000ea80000300800 */
[----:B------:R0:W-:Y:S04]  /*46550*/  @P5 STG.E.U16 desc[UR58][R56.64], R2 ;  /* 0x0000000238005986 */ /* 0x0001e8000c10153a */
[----:B------:R-:W2:Y:S01]  /*46560*/  LDL.LU R189, [R1+0x184] ;  /* 0x0001840001bd7983 */ /* 0x000ea20000300800 */
[----:B0-----:R-:W-:-:S05]  /*46570*/  IMAD.WIDE R56, R58, 0x2, R66 ;  /* 0x000000023a387825 */ /* 0x001fca00078e0242 */
[----:B------:R0:W-:Y:S01]  /*46580*/  @P0 STG.E.U16 desc[UR58][R56.64], R192 ;  /* 0x000000c038000986 */ /* 0x0001e2000c10153a */
[----:B------:R-:W-:Y:S02]  /*46590*/  LOP3.LUT P0, RZ, R59, 0x1, RZ, 0xc0, !PT ;  /* 0x000000013bff7812 */ /* 0x000fe4000780c0ff */
[----:B------:R-:W-:Y:S01]  /*465a0*/  PRMT R2, R192, 0x7632, R2 ;  /* 0x00007632c0027816 */ /* 0x000fe20000000002 */
[----:B0-----:R-:W-:Y:S01]  /*465b0*/  IMAD.WIDE R56, R58, 0x2, R64 ;  /* 0x000000023a387825 */ /* 0x001fe200078e0240 */
[----:B------:R-:W-:Y:S01]  /*465c0*/  LOP3.LUT P2, RZ, R53, 0x10, RZ, 0xc0, !PT ;  /* 0x0000001035ff7812 */ /* 0x000fe2000784c0ff */
[----:B------:R-:W2:Y:S08]  /*465d0*/  LDL.LU R58, [R1+0x9d0] ;  /* 0x0009d000013a7983 */ /* 0x000eb00000300800 */
[----:B------:R3:W-:Y:S01]  /*465e0*/  @P0 STG.E.U16 desc[UR58][R56.64], R2 ;  /* 0x0000000238000986 */ /* 0x0007e2000c10153a */
[----:B------:R-:W-:-:S02]  /*465f0*/  LOP3.LUT P0, RZ, R55, 0x80000000, RZ, 0xc0, !PT ;  /* 0x8000000037ff7812 */ /* 0x000fc4000780c0ff */
[----:B------:R-:W-:Y:S01]  /*46600*/  LOP3.LUT P6, RZ, R53, 0x20, RZ, 0xc0, !PT ;  /* 0x0000002035ff7812 */ /* 0x000fe200078cc0ff */
[----:B------:R-:W2:Y:S01]  /*46610*/  LDL.LU R192, [R1+0x198] ;  /* 0x0001980001c07983 */ /* 0x000ea20000300800 */
[----:B---3--:R-:W-:-:S09]  /*46620*/  IMAD.WIDE R56, R54, 0x2, R66 ;  /* 0x0000000236387825 */ /* 0x008fd200078e0242 */
[----:B----4-:R0:W-:Y:S01]  /*46630*/  @P0 STG.E.U16 desc[UR58][R56.64], R188 ;  /* 0x000000bc38000986 */ /* 0x0101e2000c10153a */
        /* <DEDUP_REMOVED lines=11> */
[----:B--2---:R-:W-:-:S04]  /*466f0*/  PRMT R2, R195, 0x7632, R2 ;  /* 0x00007632c3027816 */ /* 0x004fc80000000002 */
[----:B------:R0:W-:Y:S04]  /*46700*/  @P6 STG.E.U16 desc[UR58][R56.64], R195 ;  /* 0x000000c338006986 */ /* 0x0001e8000c10153a */
        /* <DEDUP_REMOVED lines=38> */
[----:B------:R-:W-:Y:S02]  /*46970*/  LOP3.LUT P0, RZ, R53, 0x20000, RZ, 0xc0, !PT ;  /* 0x0002000035ff7812 */ /* 0x000fe4000780c0ff */
        /* <DEDUP_REMOVED lines=11> */
[----:B------:R-:W-:Y:S01]  /*46a30*/  LOP3.LUT P0, RZ, R53, 0x8000, RZ, 0xc0, !PT ;  /* 0x0000800035ff7812 */ /* 0x000fe2000780c0ff */
[----:B------:R0:W-:Y:S01]  /*46a40*/  @P3 STG.E.U16 desc[UR58][R56.64], R190 ;  /* 0x000000be38003986 */ /* 0x0001e2000c10153a */
[----:B------:R-:W-:Y:S01]  /*46a50*/  PRMT R2, R190, 0x7632, R2 ;  /* 0x00007632be027816 */ /* 0x000fe20000000002 */
[----:B0-----:R-:W-:Y:S02]  /*46a60*/  IMAD.WIDE R56, R191, 0x2, R64 ;  /* 0x00000002bf387825 */ /* 0x001fe400078e0240 */
[----:B------:R-:W3:Y:S04]  /*46a70*/  LDL.LU R190, [R1+0x9ec] ;  /* 0x0009ec0001be7983 */ /* 0x000ee80000300800 */
[----:B------:R0:W-:Y:S04]  /*46a80*/  @P5 STG.E.U16 desc[UR58][R56.64], R2 ;  /* 0x0000000238005986 */ /* 0x0001e8000c10153a */
[----:B------:R-:W4:Y:S01]  /*46a90*/  LDL.LU R191, [R1+0x164] ;  /* 0x0001640001bf7983 */ /* 0x000f220000300800 */
        /* <DEDUP_REMOVED lines=25> */
[----:B------:R0:W-:Y:S02]  /*46c30*/  @P6 STG.E.U16 desc[UR58][R56.64], R52 ;  /* 0x0000003438006986 */ /* 0x0001e4000c10153a */
[----:B0-----:R-:W-:Y:S02]  /*46c40*/  IMAD.WIDE R56, R195, 0x2, R64 ;  /* 0x00000002c3387825 */ /* 0x001fe400078e0240 */
[----:B------:R-:W2:Y:S04]  /*46c50*/  LDL.LU R52, [R1+0x1424] ;  /* 0x0014240001347983 */ /* 0x000ea80000300800 */
[----:B------:R-:W2:Y:S04]  /*46c60*/  LDL.LU R195, [R1+0x9f4] ;  /* 0x0009f40001c37983 */ /* 0x000ea80000300800 */
[----:B------:R-:W2:Y:S01]  /*46c70*/  LDL.LU R59, [R1+0x168] ;  /* 0x00016800013b7983 */ /* 0x000ea20000300800 */
[----:B------:R-:W-:-:S02]  /*46c80*/  LOP3.LUT P2, RZ, R53, 0x400000, RZ, 0xc0, !PT ;  /* 0x0040000035ff7812 */ /* 0x000fc4000784c0ff */
[----:B------:R-:W-:Y:S01]  /*46c90*/  LOP3.LUT P4, RZ, R53, 0x800000, RZ, 0xc0, !PT ;  /* 0x0080000035ff7812 */ /* 0x000fe2000788c0ff */
[----:B------:R-:W2:Y:S10]  /*46ca0*/  LDL.LU R189, [R1+0x9f8] ;  /* 0x0009f80001bd7983 */ /* 0x000eb40000300800 */
        /* <DEDUP_REMOVED lines=8> */
[----:B------:R-:W4:Y:S01]  /*46d30*/  LDL.LU R188, [R1+0x150] ;  /* 0x0001500001bc7983 */ /* 0x000f220000300800 */
[----:B------:R-:W-:-:S02]  /*46d40*/  LOP3.LUT P3, RZ, R53, 0x1000000, RZ, 0xc0, !PT ;  /* 0x0100000035ff7812 */ /* 0x000fc4000786c0ff */
[----:B------:R-:W-:Y:S02]  /*46d50*/  LOP3.LUT P5, RZ, R53, 0x2000000, RZ, 0xc0, !PT ;  /* 0x0200000035ff7812 */ /* 0x000fe400078ac0ff */
[----:B------:R-:W-:Y:S02]  /*46d60*/  PRMT R2, R191, 0x7632, R2 ;  /* 0x00007632bf027816 */ /* 0x000fe40000000002 */
[C---:B------:R-:W-:Y:S01]  /*46d70*/  LOP3.LUT P6, RZ, R53.reuse, 0x4000000, RZ, 0xc0, !PT ;  /* 0x0400000035ff7812 */ /* 0x040fe200078cc0ff */
[----:B------:R-:W4:Y:S01]  /*46d80*/  LDL.LU R191, [R1+0xa04] ;  /* 0x000a040001bf7983 */ /* 0x000f220000300800 */
[----:B------:R-:W-:-:S05]  /*46d90*/  LOP3.LUT P1, RZ, R53, 0x8000000, RZ, 0xc0, !PT ;  /* 0x0800000035ff7812 */ /* 0x000fca000782c0ff */
        /* <DEDUP_REMOVED lines=8> */
[----:B--2---:R-:W-:-:S05]  /*46e20*/  IMAD.WIDE R56, R195, 0x2, R66 ;  /* 0x00000002c3387825 */ /* 0x004fca00078e0242 */
[----:B------:R0:W-:Y:S02]  /*46e30*/  @P1 STG.E.U16 desc[UR58][R56.64], R59 ;  /* 0x0000003b38001986 */ /* 0x0001e4000c10153a */
[----:B0-----:R-:W-:Y:S02]  /*46e40*/  IMAD.WIDE R56, R195, 0x2, R64 ;  /* 0x00000002c3387825 */ /* 0x001fe400078e0240 */
[----:B------:R-:W2:Y:S01]  /*46e50*/  LDL.LU R195, [R1+0x154] ;  /* 0x0001540001c37983 */ /* 0x000ea20000300800 */
        /* <DEDUP_REMOVED lines=12> */
[----:B------:R-:W-:Y:S02]  /*46f20*/  LOP3.LUT P0, RZ, R52, 0x1, RZ, 0xc0, !PT ;  /* 0x0000000134ff7812 */ /* 0x000fe4000780c0ff */
[----:B------:R-:W-:Y:S01]  /*46f30*/  LOP3.LUT P5, RZ, R53, 0x40000000, RZ, 0xc0, !PT ;  /* 0x4000000035ff7812 */ /* 0x000fe200078ac0ff */
[----:B------:R0:W-:Y:S01]  /*46f40*/  @P4 STG.E.U16 desc[UR58][R56.64], R2 ;  /* 0x0000000238004986 */ /* 0x0001e2000c10153a */
[----:B------:R-:W-:Y:S01]  /*46f50*/  LOP3.LUT R55, R55, 0xfeffffff, RZ, 0xc0, !PT ;  /* 0xfeffffff37377812 */ /* 0x000fe200078ec0ff */
[----:B0-----:R-:W-:-:S08]  /*46f60*/  IMAD.WIDE R56, R189, 0x2, R66 ;  /* 0x00000002bd387825 */ /* 0x001fd000078e0242 */
[----:B------:R-:W-:Y:S02]  /*46f70*/  @P0 LOP3.LUT R55, R55, 0x1000000, RZ, 0xfc, !PT ;  /* 0x0100000037370812 */ /* 0x000fe400078efcff */
[----:B------:R-:W-:Y:S01]  /*46f80*/  LOP3.LUT P0, RZ, R53, 0x80000000, RZ, 0xc0, !PT ;  /* 0x8000000035ff7812 */ /* 0x000fe2000780c0ff */
[----:B---3--:R0:W-:Y:S01]  /*46f90*/  @P2 STG.E.U16 desc[UR58][R56.64], R190 ;  /* 0x000000be38002986 */ /* 0x0081e2000c10153a */
[----:B------:R-:W-:Y:S01]  /*46fa0*/  PRMT R2, R190, 0x7632, R2 ;  /* 0x00007632be027816 */ /* 0x000fe20000000002 */
[----:B0-----:R-:W-:Y:S02]  /*46fb0*/  IMAD.WIDE R56, R189, 0x2, R64 ;  /* 0x00000002bd387825 */ /* 0x001fe400078e0240 */
[----:B------:R-:W3:Y:S04]  /*46fc0*/  LDL.LU R190, [R1+0xa0c] ;  /* 0x000a0c0001be7983 */ /* 0x000ee80000300800 */
[----:B------:R4:W-:Y:S04]  /*46fd0*/  @P5 STG.E.U16 desc[UR58][R56.64], R2 ;  /* 0x0000000238005986 */ /* 0x0009e8000c10153a */
[----:B------:R-:W3:Y:S01]  /*46fe0*/  LDL.LU R189, [R1+0x144] ;  /* 0x0001440001bd7983 */ /* 0x000ee20000300800 */
[----:B----4-:R-:W-:-:S05]  /*46ff0*/  IMAD.WIDE R56, R58, 0x2, R66 ;  /* 0x000000023a387825 */ /* 0x010fca00078e0242 */
[----:B------:R0:W-:Y:S01]  /*47000*/  @P0 STG.E.U16 desc[UR58][R56.64], R192 ;  /* 0x000000c038000986 */ /* 0x0001e2000c10153a */
[C---:B------:R-:W-:Y:S02]  /*47010*/  LOP3.LUT P0, RZ, R55.reuse, 0x1000000, RZ, 0xc0, !PT ;  /* 0x0100000037ff7812 */ /* 0x040fe4000780c0ff */
        /* <DEDUP_REMOVED lines=20> */
[----:B0-----:R-:W-:-:S05]  /*47160*/  IMAD.WIDE R56, R194, 0x2, R66 ;  /* 0x00000002c2387825 */ /* 0x001fca00078e0242 */
[----:B--2---:R0:W-:Y:S01]  /*47170*/  @P6 STG.E.U16 desc[UR58][R56.64], R195 ;  /* 0x000000c338006986 */ /* 0x0041e2000c10153a */
[----:B------:R-:W-:-:S03]  /*47180*/  PRMT R2, R195, 0x7632, R2 ;  /* 0x00007632c3027816 */ /* 0x000fc60000000002 */
[----:B0-----:R-:W2:Y:S04]  /*47190*/  LDL.LU R195, [R1+0xa14] ;  /* 0x000a140001c37983 */ /* 0x001ea80000300800 */
[----:B------:R-:W2:Y:S01]  /*471a0*/  LDL.LU R54, [R1+0x148] ;  /* 0x0001480001367983 */ /* 0x000ea20000300800 */
[C---:B------:R-:W-:Y:S02]  /*471b0*/  LOP3.LUT P1, RZ, R52.reuse, 0x40, RZ, 0xc0, !PT ;  /* 0x0000004034ff7812 */ /* 0x040fe4000782c0ff */
[----:B------:R-:W-:Y:S01]  /*471c0*/  LOP3.LUT P4, RZ, R52, 0x80, RZ, 0xc0, !PT ;  /* 0x0000008034ff7812 */ /* 0x000fe2000788c0ff */
[----:B------:R-:W-:Y:S01]  /*471d0*/  IMAD.WIDE R56, R194, 0x2, R64 ;  /* 0x00000002c2387825 */ /* 0x000fe200078e0240 */
[----:B------:R-:W2:Y:S09]  /*471e0*/  LDL.LU R191, [R1+0xa18] ;  /* 0x000a180001bf7983 */ /* 0x000eb20000300800 */
        /* <DEDUP_REMOVED lines=47> */
[----:B0-----:R-:W-:Y:S01]  /*474e0*/  IMAD.WIDE R56, R191, 0x2, R64 ;  /* 0x00000002bf387825 */ /* 0x001fe200078e0240 */
[C---:B------:R-:W-:Y:S01]  /*474f0*/  LOP3.LUT P2, RZ, R52.reuse, 0x100000, RZ, 0xc0, !PT ;  /* 0x0010000034ff7812 */ /* 0x040fe2000784c0ff */
[----:B------:R-:W3:Y:S04]  /*47500*/  LDL.LU R190, [R1+0xa2c] ;  /* 0x000a2c0001be7983 */ /* 0x000ee80000300800 */
[----:B------:R0:W-:Y:S01]  /*47510*/  @P5 STG.E.U16 desc[UR58][R56.64], R2 ;  /* 0x0000000238005986 */ /* 0x0001e2000c10153a */
[----:B------:R-:W-:-:S03]  /*47520*/  LOP3.LUT P6, RZ, R52, 0x200000, RZ, 0xc0, !PT ;  /* 0x0020000034ff7812 */ /* 0x000fc600078cc0ff */
[----:B------:R-:W3:Y:S01]  /*47530*/  LDL.LU R191, [R1+0x124] ;  /* 0x0001240001bf7983 */ /* 0x000ee20000300800 */
[----:B0-----:R-:W-:-:S05]  /*47540*/  IMAD.WIDE R56, R193, 0x2, R66 ;  /* 0x00000002c1387825 */ /* 0x001fca00078e0242 */
[----:B------:R0:W-:Y:S01]  /*47550*/  @P0 STG.E.U16 desc[UR58][R56.64], R194 ;  /* 0x000000c238000986 */ /* 0x0001e2000c10153a */
[----:B------:R-:W-:Y:S02]  /*47560*/  LOP3.LUT P0, RZ, R55, 0x100000, RZ, 0xc0, !PT ;  /* 0x0010000037ff7812 */ /* 0x000fe4000780c0ff */
[----:B------:R-:W-:Y:S01]  /*47570*/  PRMT R2, R194, 0x7632, R2 ;  /* 0x00007632c2027816 */ /* 0x000fe20000000002 */
[----:B0-----:R-:W-:Y:S02]  /*47580*/  IMAD.WIDE R56, R193, 0x2, R64 ;  /* 0x00000002c1387825 */ /* 0x001fe400078e0240 */
[----:B------:R-:W3:Y:S08]  /*47590*/  LDL.LU R193, [R1+0xa30] ;  /* 0x000a300001c17983 */ /* 0x000ef00000300800 */
[----:B------:R0:W-:Y:S01]  /*475a0*/  @P0 STG.E.U16 desc[UR58][R56.64], R2 ;  /* 0x0000000238000986 */ /* 0x0001e2000c10153a */
[----:B------:R-:W-:-:S03]  /*475b0*/  LOP3.LUT P0, RZ, R55, 0x80000, RZ, 0xc0, !PT ;  /* 0x0008000037ff7812 */ /* 0x000fc6000780c0ff */
        /* <DEDUP_REMOVED lines=17> */
[----:B------:R-:W-:-:S03]  /*476d0*/  IMAD.WIDE R56, R195, 0x2, R64 ;  /* 0x00000002c3387825 */ /* 0x000fc600078e0240 */
[----:B------:R-:W4:Y:S04]  /*476e0*/  LDL.LU R195, [R1+0xa34] ;  /* 0x000a340001c37983 */ /* 0x000f280000300800 */
[----:B------:R-:W4:Y:S01]  /*476f0*/  LDL.LU R54, [R1+0x128] ;  /* 0x0001280001367983 */ /* 0x000f220000300800 */
[C---:B------:R-:W-:Y:S02]  /*47700*/  LOP3.LUT P3, RZ, R52.reuse, 0x400000, RZ, 0xc0, !PT ;  /* 0x0040000034ff7812 */ /* 0x040fe4000786c0ff */
[----:B------:R-:W-:Y:S01]  /*47710*/  LOP3.LUT P4, RZ, R52, 0x800000, RZ, 0xc0, !PT ;  /* 0x0080000034ff7812 */ /* 0x000fe2000788c0ff */
[----:B------:R-:W4:Y:S10]  /*47720*/  LDL.LU R189, [R1+0xa38] ;  /* 0x000a380001bd7983 */ /* 0x000f340000300800 */
[----:B------:R3:W-:Y:S01]  /*47730*/  @P3 STG.E.U16 desc[UR58][R56.64], R2 ;  /* 0x0000000238003986 */ /* 0x0007e2000c10153a */
[----:B------:R-:W-:Y:S01]  /*47740*/  LOP3.LUT R55, R55, 0xffffdfff, RZ, 0xc0, !PT ;  /* 0xffffdfff37377812 */ /* 0x000fe200078ec0ff */
[----:B---3--:R-:W-:-:S05]  /*47750*/  IMAD.WIDE R56, R190, 0x2, R66 ;  /* 0x00000002be387825 */ /* 0x008fca00078e0242 */
[----:B------:R0:W-:Y:S02]  /*47760*/  @P4 STG.E.U16 desc[UR58][R56.64], R191 ;  /* 0x000000bf38004986 */ /* 0x0001e4000c10153a */
[----:B0-----:R-:W-:Y:S02]  /*47770*/  IMAD.WIDE R56, R190, 0x2, R64 ;  /* 0x00000002be387825 */ /* 0x001fe400078e0240 */
[----:B------:R-:W3:Y:S04]  /*47780*/  LDL.LU R190, [R1+0x13c] ;  /* 0x00013c0001be7983 */ /* 0x000ee80000300800 */
[----:B------:R-:W3:Y:S04]  /*47790*/  LDL.LU R58, [R1+0xa3c] ;  /* 0x000a3c00013a7983 */ /* 0x000ee80000300800 */
[----:B------:R-:W3:Y:S04]  /*477a0*/  LDL.LU R192, [R1+0x12c] ;  /* 0x00012c0001c07983 */ /* 0x000ee80000300800 */
[----:B------:R-:W3:Y:S01]  /*477b0*/  LDL.LU R188, [R1+0xa40] ;  /* 0x000a400001bc7983 */ /* 0x000ee20000300800 */
[----:B------:R-:W-:-:S02]  /*477c0*/  PRMT R2, R191, 0x7632, R2 ;  /* 0x00007632bf027816 */ /* 0x000fc40000000002 */
[C---:B------:R-:W-:Y:S01]  /*477d0*/  LOP3.LUT P1, RZ, R52.reuse, 0x1000000, RZ, 0xc0, !PT ;  /* 0x0100000034ff7812 */ /* 0x040fe2000782c0ff */
[----:B------:R-:W3:Y:S01]  /*477e0*/  LDL.LU R191, [R1+0x110] ;  /* 0x0001100001bf7983 */ /* 0x000ee20000300800 */
[C---:B------:R-:W-:Y:S02]  /*477f0*/  LOP3.LUT P5, RZ, R52.reuse, 0x2000000, RZ, 0xc0, !PT ;  /* 0x0200000034ff7812 */ /* 0x040fe400078ac0ff */
[C---:B------:R-:W-:Y:S02]  /*47800*/  LOP3.LUT P6, RZ, R52.reuse, 0x4000000, RZ, 0xc0, !PT ;  /* 0x0400000034ff7812 */ /* 0x040fe400078cc0ff */
[----:B------:R-:W-:-:S07]  /*47810*/  LOP3.LUT P2, RZ, R52, 0x8000000, RZ, 0xc0, !PT ;  /* 0x0800000034ff7812 */ /* 0x000fce000784c0ff */
[----:B------:R0:W-:Y:S01]  /*47820*/  @P1 STG.E.U16 desc[UR58][R56.64], R2 ;  /* 0x0000000238001986 */ /* 0x0001e2000c10153a */
[C---:B------:R-:W-:Y:S02]  /*47830*/  LOP3.LUT P4, RZ, R52.reuse, 0x10000000, RZ, 0xc0, !PT ;  /* 0x1000000034ff7812 */ /* 0x040fe4000788c0ff */
[----:B------:R-:W-:Y:S01]  /*47840*/  LOP3.LUT P3, RZ, R52, 0x20000000, RZ, 0xc0, !PT ;  /* 0x2000000034ff7812 */ /* 0x000fe2000786c0ff */
[----:B0-----:R-:W-:Y:S01]  /*47850*/  IMAD.WIDE R56, R193, 0x2, R66 ;  /* 0x00000002c1387825 */ /* 0x001fe200078e0242 */
[----:B------:R-:W-:-:S04]  /*47860*/  PRMT R2, R194, 0x7632, R2 ;  /* 0x00007632c2027816 */ /* 0x000fc80000000002 */
        /* <DEDUP_REMOVED lines=17> */
[----:B0-----:R-:W2:Y:S01]  /*47980*/  LDL.LU R194, [R1+0x100] ;  /* 0x0001000001c27983 */ /* 0x001ea20000300800 */
[----:B----4-:R-:W-:-:S05]  /*47990*/  IMAD.WIDE R52, R195, 0x2, R66 ;  /* 0x00000002c3347825 */ /* 0x010fca00078e0242 */
[----:B------:R0:W-:Y:S02]  /*479a0*/  @P2 STG.E.U16 desc[UR58][R52.64], R54 ;  /* 0x0000003634002986 */ /* 0x0001e4000c10153a */
[----:B0-----:R-:W-:Y:S02]  /*479b0*/  IMAD.WIDE R52, R195, 0x2, R64 ;  /* 0x00000002c3347825 */ /* 0x001fe400078e0240 */
[----:B------:R-:W4:Y:S01]  /*479c0*/  LDL.LU R195, [R1+0xa48] ;  /* 0x000a480001c37983 */ /* 0x000f220000300800 */
[----:B------:R-:W-:-:S05]  /*479d0*/  PRMT R2, R54, 0x7632, R2 ;  /* 0x0000763236027816 */ /* 0x000fca0000000002 */
[----:B------:R0:W-:Y:S02]  /*479e0*/  @P4 STG.E.U16 desc[UR58][R52.64], R2 ;  /* 0x0000000234004986 */ /* 0x0001e4000c10153a */
[----:B0-----:R-:W-:Y:S01]  /*479f0*/  IMAD.WIDE R52, R189, 0x2, R66 ;  /* 0x00000002bd347825 */ /* 0x001fe200078e0242 */
[----:B---3--:R-:W-:-:S04]  /*47a00*/  PRMT R2, R190, 0x7632, R2 ;  /* 0x00007632be027816 */ /* 0x008fc80000000002 */
[----:B------:R0:W-:Y:S02]  /*47a10*/  @P3 STG.E.U16 desc[UR58][R52.64], R190 ;  /* 0x000000be34003986 */ /* 0x0001e4000c10153a */
[----:B0-----:R-:W-:Y:S02]  /*47a20*/  IMAD.WIDE R52, R189, 0x2, R64 ;  /* 0x00000002bd347825 */ /* 0x001fe400078e0240 */
[----:B------:R-:W3:Y:S04]  /*47a30*/  LDL.LU R190, [R1+0xa4c] ;  /* 0x000a4c0001be7983 */ /* 0x000ee80000300800 */
[----:B------:R0:W-:Y:S04]  /*47a40*/  @P5 STG.E.U16 desc[UR58][R52.64], R2 ;  /* 0x0000000234005986 */ /* 0x0001e8000c10153a */
[----:B------:R-:W3:Y:S01]  /*47a50*/  LDL.LU R189, [R1+0x104] ;  /* 0x0001040001bd7983 */ /* 0x000ee20000300800 */
[----:B0-----:R-:W-:-:S05]  /*47a60*/  IMAD.WIDE R52, R58, 0x2, R66 ;  /* 0x000000023a347825 */ /* 0x001fca00078e0242 */
[----:B------:R0:W-:Y:S01]  /*47a70*/  @P0 STG.E.U16 desc[UR58][R52.64], R192 ;  /* 0x000000c034000986 */ /* 0x0001e2000c10153a */
[----:B------:R-:W-:Y:S02]  /*47a80*/  LOP3.LUT P0, RZ, R55, 0x10000, RZ, 0xc0, !PT ;  /* 0x0001000037ff7812 */ /* 0x000fe4000780c0ff */
[----:B------:R-:W-:Y:S01]  /*47a90*/  PRMT R2, R192, 0x7632, R2 ;  /* 0x00007632c0027816 */ /* 0x000fe20000000002 */
[----:B0-----:R-:W-:Y:S01]  /*47aa0*/  IMAD.WIDE R52, R58, 0x2, R64 ;  /* 0x000000023a347825 */ /* 0x001fe200078e0240 */
[----:B------:R-:W-:Y:S01]  /*47ab0*/  LOP3.LUT P1, RZ, R51, 0x10, RZ, 0xc0, !PT ;  /* 0x0000001033ff7812 */ /* 0x000fe2000782c0ff */
[----:B------:R-:W3:Y:S08]  /*47ac0*/  LDL.LU R58, [R1+0xa50] ;  /* 0x000a5000013a7983 */ /* 0x000ef00000300800 */
        /* <DEDUP_REMOVED lines=11> */
[----:B--2---:R-:W-:-:S12]  /*47b80*/  IMAD.WIDE R52, R193, 0x2, R66 ;  /* 0x00000002c1347825 */ /* 0x004fd800078e0242 */
[----:B------:R0:W-:Y:S01]  /*47b90*/  @P0 STG.E.U16 desc[UR58][R52.64], R194 ;  /* 0x000000c234000986 */ /* 0x0001e2000c10153a */
[----:B------:R-:W-:Y:S01]  /*47ba0*/  PRMT R2, R194, 0x7632, R2 ;  /* 0x00007632c2027816 */ /* 0x000fe20000000002 */
[----:B0-----:R-:W-:-:S05]  /*47bb0*/  IMAD.WIDE R52, R193, 0x2, R64 ;  /* 0x00000002c1347825 */ /* 0x001fca00078e0240 */
[----:B------:R4:W-:Y:S02]  /*47bc0*/  @P1 STG.E.U16 desc[UR58][R52.64], R2 ;  /* 0x0000000234001986 */ /* 0x0009e4000c10153a */
[----:B----4-:R-:W-:Y:S01]  /*47bd0*/  IMAD.WIDE R52, R195, 0x2, R66 ;  /* 0x00000002c3347825 */ /* 0x010fe200078e0242 */
[----:B------:R-:W-:-:S04]  /*47be0*/  PRMT R2, R7, 0x7632, R2 ;  /* 0x0000763207027816 */ /* 0x000fc80000000002 */
[----:B------:R0:W-:Y:S02]  /*47bf0*/  @P6 STG.E.U16 desc[UR58][R52.64], R7 ;  /* 0x0000000734006986 */ /* 0x0001e4000c10153a */
[----:B0-----:R-:W-:Y:S02]  /*47c00*/  IMAD.WIDE R52, R195, 0x2, R64 ;  /* 0x00000002c3347825 */ /* 0x001fe400078e0240 */
[----:B------:R-:W2:Y:S04]  /*47c10*/  LDL.LU R7, [R1+0x141c] ;  /* 0x00141c0001077983 */ /* 0x000ea80000300800 */
[----:B------:R-:W4:Y:S04]  /*47c20*/  LDL.LU R195, [R1+0xa54] ;  /* 0x000a540001c37983 */ /* 0x000f280000300800 */
[----:B------:R-:W2:Y:S01]  /*47c30*/  LDL.LU R59, [R1+0x108] ;  /* 0x00010800013b7983 */ /* 0x000ea20000300800 */
[----:B------:R-:W-:-:S02]  /*47c40*/  LOP3.LUT P2, RZ, R51, 0x40, RZ, 0xc0, !PT ;  /* 0x0000004033ff7812 */ /* 0x000fc4000784c0ff */
[----:B------:R-:W-:Y:S01]  /*47c50*/  LOP3.LUT P4, RZ, R51, 0x80, RZ, 0xc0, !PT ;  /* 0x0000008033ff7812 */ /* 0x000fe2000788c0ff */
[----:B------:R-:W2:Y:S10]  /*47c60*/  LDL.LU R191, [R1+0xa58] ;  /* 0x000a580001bf7983 */ /* 0x000eb40000300800 */
[----:B------:R3:W-:Y:S02]  /*47c70*/  @P2 STG.E.U16 desc[UR58][R52.64], R2 ;  /* 0x0000000234002986 */ /* 0x0007e4000c10153a */
[----:B---3--:R-:W-:-:S05]  /*47c80*/  IMAD.WIDE R52, R190, 0x2, R66 ;  /* 0x00000002be347825 */ /* 0x008fca00078e0242 */
[----:B------:R0:W-:Y:S02]  /*47c90*/  @P4 STG.E.U16 desc[UR58][R52.64], R189 ;  /* 0x000000bd34004986 */ /* 0x0001e4000c10153a */
[----:B0-----:R-:W-:Y:S02]  /*47ca0*/  IMAD.WIDE R52, R190, 0x2, R64 ;  /* 0x00000002be347825 */ /* 0x001fe400078e0240 */
[----:B------:R-:W3:Y:S04]  /*47cb0*/  LDL.LU R190, [R1+0x11c] ;  /* 0x00011c0001be7983 */ /* 0x000ee80000300800 */
[----:B------:R-:W3:Y:S04]  /*47cc0*/  LDL.LU R193, [R1+0xa5c] ;  /* 0x000a5c0001c17983 */ /* 0x000ee80000300800 */
[----:B------:R-:W3:Y:S04]  /*47cd0*/  LDL.LU R194, [R1+0x10c] ;  /* 0x00010c0001c27983 */ /* 0x000ee80000300800 */
[----:B------:R-:W3:Y:S04]  /*47ce0*/  LDL.LU R54, [R1+0xa60] ;  /* 0x000a600001367983 */ /* 0x000ee80000300800 */
[----:B------:R-:W3:Y:S01]  /*47cf0*/  LDL.LU R188, [R1+0xf0] ;  /* 0x0000f00001bc7983 */ /* 0x000ee20000300800 */
[----:B------:R-:W-:-:S02]  /*47d00*/  LOP3.LUT P3, RZ, R51, 0x100, RZ, 0xc0, !PT ;  /* 0x0000010033ff7812 */ /* 0x000fc4000786c0ff */
[----:B------:R-:W-:Y:S02]  /*47d10*/  LOP3.LUT P5, RZ, R51, 0x200, RZ, 0xc0, !PT ;  /* 0x0000020033ff7812 */ /* 0x000fe400078ac0ff */
[----:B------:R-:W-:Y:S02]  /*47d20*/  PRMT R2, R189, 0x7632, R2 ;  /* 0x00007632bd027816 */ /* 0x000fe40000000002 */
[C---:B------:R-:W-:Y:S01]  /*47d30*/  LOP3.LUT P6, RZ, R51.reuse, 0x400, RZ, 0xc0, !PT ;  /* 0x0000040033ff7812 */ /* 0x040fe200078cc0ff */
[----:B------:R-:W3:Y:S01]  /*47d40*/  LDL.LU R189, [R1+0xa64] ;  /* 0x000a640001bd7983 */ /* 0x000ee20000300800 */
[----:B------:R-:W-:-:S05]  /*47d50*/  LOP3.LUT P1, RZ, R51, 0x800, RZ, 0xc0, !PT ;  /* 0x0000080033ff7812 */ /* 0x000fca000782c0ff */
[----:B------:R0:W-:Y:S02]  /*47d60*/  @P3 STG.E.U16 desc[UR58][R52.64], R2 ;  /* 0x0000000234003986 */ /* 0x0001e4000c10153a */
[----:B0-----:R-:W-:Y:S01]  /*47d70*/  IMAD.WIDE R52, R58, 0x2, R66 ;  /* 0x000000023a347825 */ /* 0x001fe200078e0242 */
[----:B------:R-:W-:-:S04]  /*47d80*/  PRMT R2, R192, 0x7632, R2 ;  /* 0x00007632c0027816 */ /* 0x000fc80000000002 */
[----:B------:R0:W-:Y:S02]  /*47d90*/  @P5 STG.E.U16 desc[UR58][R52.64], R192 ;  /* 0x000000c034005986 */ /* 0x0001e4000c10153a */
[----:B0-----:R-:W-:Y:S02]  /*47da0*/  IMAD.WIDE R52, R58, 0x2, R64 ;  /* 0x000000023a347825 */ /* 0x001fe400078e0240 */
[----:B------:R-:W3:Y:S04]  /*47db0*/  LDL.LU R58, [R1+0xe0] ;  /* 0x0000e000013a7983 */ /* 0x000ee80000300800 */
[----:B------:R4:W-:Y:S04]  /*47dc0*/  @P6 STG.E.U16 desc[UR58][R52.64], R2 ;  /* 0x0000000234006986 */ /* 0x0009e8000c10153a */
[----:B------:R-:W3:Y:S01]  /*47dd0*/  LDL.LU R192, [R1+0xa68] ;  /* 0x000a680001c07983 */ /* 0x000ee20000300800 */
[----:B------:R-:W-:Y:S01]  /*47de0*/  LOP3.LUT R55, R55, 0xfffffdff, RZ, 0xc0, !PT ;  /* 0xfffffdff37377812 */ /* 0x000fe200078ec0ff */
[----:B----4-:R-:W-:-:S05]  /*47df0*/  IMAD.WIDE R52, R195, 0x2, R66 ;  /* 0x00000002c3347825 */ /* 0x010fca00078e0242 */
[----:B--2---:R0:W-:Y:S02]  /*47e00*/  @P1 STG.E.U16 desc[UR58][R52.64], R59 ;  /* 0x0000003b34001986 */ /* 0x0041e4000c10153a */
[----:B0-----:R-:W-:Y:S02]  /*47e10*/  IMAD.WIDE R52, R195, 0x2, R64 ;  /* 0x00000002c3347825 */ /* 0x001fe400078e0240 */
[----:B------:R-:W2:Y:S01]  /*47e20*/  LDL.LU R195, [R1+0xf4] ;  /* 0x0000f40001c37983 */ /* 0x000ea20000300800 */
[----:B------:R-:W-:-:S13]  /*47e30*/  LOP3.LUT P0, RZ, R7, 0x20, RZ, 0xc0, !PT ;  /* 0x0000002007ff7812 */ /* 0x000fda000780c0ff */
        /* <DEDUP_REMOVED lines=51> */
[----:B------:R-:W-:Y:S02]  /*48170*/  LOP3.LUT P1, RZ, R51, 0x40000, RZ, 0xc0, !PT ;  /* 0x0004000033ff7812 */ /* 0x000fe4000782c0ff */
[----:B------:R-:W-:Y:S01]  /*48180*/  LOP3.LUT P4, RZ, R7, 0x80, RZ, 0xc0, !PT ;  /* 0x0000008007ff7812 */ /* 0x000fe2000788c0ff */
[----:B------:R-:W-:Y:S01]  /*48190*/  IMAD.WIDE R52, R192, 0x2, R64 ;  /* 0x00000002c0347825 */ /* 0x000fe200078e0240 */
[----:B------:R-:W2:Y:S09]  /*481a0*/  LDL.LU R58, [R1+0xa78] ;  /* 0x000a7800013a7983 */ /* 0x000eb20000300800 */
[----:B------:R3:W-:Y:S02]  /*481b0*/  @P1 STG.E.U16 desc[UR58][R52.64], R2 ;  /* 0x0000000234001986 */ /* 0x0007e4000c10153a */
[----:B---3--:R-:W-:-:S05]  /*481c0*/  IMAD.WIDE R52, R190, 0x2, R66 ;  /* 0x00000002be347825 */ /* 0x008fca00078e0242 */
[----:B----4-:R0:W-:Y:S02]  /*481d0*/  @P4 STG.E.U16 desc[UR58][R52.64], R191 ;  /* 0x000000bf34004986 */ /* 0x0101e4000c10153a */
[----:B0-----:R-:W-:Y:S02]  /*481e0*/  IMAD.WIDE R52, R190, 0x2, R64 ;  /* 0x00000002be347825 */ /* 0x001fe400078e0240 */
[----:B------:R-:W3:Y:S04]  /*481f0*/  LDL.LU R190, [R1+0xfc] ;  /* 0x0000fc0001be7983 */ /* 0x000ee80000300800 */
[----:B------:R-:W4:Y:S04]  /*48200*/  LDL.LU R188, [R1+0xa7c] ;  /* 0x000a7c0001bc7983 */ /* 0x000f280000300800 */
[----:B------:R-:W4:Y:S04]  /*48210*/  LDL.LU R192, [R1+0xec] ;  /* 0x0000ec0001c07983 */ /* 0x000f280000300800 */
[----:B------:R-:W4:Y:S01]  /*48220*/  LDL.LU R189, [R1+0xa80] ;  /* 0x000a800001bd7983 */ /* 0x000f220000300800 */
[----:B------:R-:W-:-:S03]  /*48230*/  PRMT R2, R191, 0x7632, R2 ;  /* 0x00007632bf027816 */ /* 0x000fc60000000002 */
[----:B------:R-:W4:Y:S01]  /*48240*/  LDL.LU R191, [R1+0xd0] ;  /* 0x0000d00001bf7983 */ /* 0x000f220000300800 */
[----:B------:R-:W-:Y:S02]  /*48250*/  LOP3.LUT P2, RZ, R7, 0x100, RZ, 0xc0, !PT ;  /* 0x0000010007ff7812 */ /* 0x000fe4000784c0ff */
[C---:B------:R-:W-:Y:S02]  /*48260*/  LOP3.LUT P5, RZ, R51.reuse, 0x80000, RZ, 0xc0, !PT ;  /* 0x0008000033ff7812 */ /* 0x040fe400078ac0ff */
[----:B------:R-:W-:Y:S02]  /*48270*/  LOP3.LUT P6, RZ, R51, 0x100000, RZ, 0xc0, !PT ;  /* 0x0010000033ff7812 */ /* 0x000fe400078cc0ff */
        /* <DEDUP_REMOVED lines=21> */
[----:B------:R-:W-:Y:S02]  /*483d0*/  LOP3.LUT P4, RZ, R7, 0x400, RZ, 0xc0, !PT ;  /* 0x0000040007ff7812 */ /* 0x000fe4000788c0ff */
        /* <DEDUP_REMOVED lines=59> */
[----:B------:R-:W-:Y:S02]  /*48790*/  LOP3.LUT P1, RZ, R7, 0x10000, RZ, 0xc0, !PT ;  /* 0x0001000007ff7812 */ /* 0x000fe4000782c0ff */
[C---:B------:R-:W-:Y:S02]  /*487a0*/  LOP3.LUT P5, RZ, R51.reuse, 0x8000000, RZ, 0xc0, !PT ;  /* 0x0800000033ff7812 */ /* 0x040fe400078ac0ff */
[----:B------:R-:W-:Y:S02]  /*487b0*/  LOP3.LUT P6, RZ, R51, 0x10000000, RZ, 0xc0, !PT ;  /* 0x1000000033ff7812 */ /* 0x000fe400078cc0ff */
[----:B------:R-:W-:-:S07]  /*487c0*/  LOP3.LUT P2, RZ, R7, 0x20000, RZ, 0xc0, !PT ;  /* 0x0002000007ff7812 */ /* 0x000fce000784c0ff */
[----:B------:R4:W-:Y:S02]  /*487d0*/  @P1 STG.E.U16 desc[UR58][R52.64], R2 ;  /* 0x0000000234001986 */ /* 0x0009e4000c10153a */
[----:B----4-:R-:W-:Y:S01]  /*487e0*/  IMAD.WIDE R52, R192, 0x2, R66 ;  /* 0x00000002c0347825 */ /* 0x010fe200078e0242 */
[----:B------:R-:W-:-:S04]  /*487f0*/  PRMT R2, R54, 0x7632, R2 ;  /* 0x0000763236027816 */ /* 0x000fc80000000002 */
[----:B------:R0:W-:Y:S02]  /*48800*/  @P5 STG.E.U16 desc[UR58][R52.64], R54 ;  /* 0x0000003634005986 */ /* 0x0001e4000c10153a */
[----:B0-----:R-:W-:Y:S02]  /*48810*/  IMAD.WIDE R52, R192, 0x2, R64 ;  /* 0x00000002c0347825 */ /* 0x001fe400078e0240 */
[----:B------:R-:W4:Y:S04]  /*48820*/  LDL.LU R192, [R1+0xaa4] ;  /* 0x000aa40001c07983 */ /* 0x000f280000300800 */
[----:B------:R2:W-:Y:S02]  /*48830*/  @P6 STG.E.U16 desc[UR58][R52.64], R2 ;  /* 0x0000000234006986 */ /* 0x0005e4000c10153a */
        /* <DEDUP_REMOVED lines=45> */
[----:B------:R-:W-:Y:S01]  /*48b10*/  LOP3.LUT P6, RZ, R50, 0x2, RZ, 0xc0, !PT ;  /* 0x0000000232ff7812 */ /* 0x000fe200078cc0ff */
[----:B----4-:R-:W-:Y:S01]  /*48b20*/  IMAD.WIDE R52, R192, 0x2, R66 ;  /* 0x00000002c0347825 */ /* 0x010fe200078e0242 */
[----:B------:R-:W-:-:S09]  /*48b30*/  PRMT R2, R49, 0x7632, R2 ;  /* 0x0000763231027816 */ /* 0x000fd20000000002 */
[----:B------:R0:W-:Y:S02]  /*48b40*/  @P0 STG.E.U16 desc[UR58][R52.64], R49 ;  /* 0x0000003134000986 */ /* 0x0001e4000c10153a */
[----:B0-----:R-:W-:Y:S02]  /*48b50*/  IMAD.WIDE R52, R192, 0x2, R64 ;  /* 0x00000002c0347825 */ /* 0x001fe400078e0240 */
[----:B------:R-:W4:Y:S04]  /*48b60*/  LDL.LU R49, [R1+0x1414] ;  /* 0x0014140001317983 */ /* 0x000f280000300800 */
        /* <DEDUP_REMOVED lines=23> */
[----:B------:R-:W-:-:S05]  /*48ce0*/  LOP3.LUT P6, RZ, R50, 0x10, RZ, 0xc0, !PT ;  /* 0x0000001032ff7812 */ /* 0x000fca00078cc0ff */
[----:B------:R0:W-:Y:S01]  /*48cf0*/  @P3 STG.E.U16 desc[UR58][R52.64], R2 ;  /* 0x0000000234003986 */ /* 0x0001e2000c10153a */
[----:B------:R-:W-:Y:S01]  /*48d00*/  LOP3.LUT P1, RZ, R7, 0x2000000, RZ, 0xc0, !PT ;  /* 0x0200000007ff7812 */ /* 0x000fe2000782c0ff */
[----:B0-----:R-:W-:-:S05]  /*48d10*/  IMAD.WIDE R52, R194, 0x2, R66 ;  /* 0x00000002c2347825 */ /* 0x001fca00078e0242 */
[----:B----4-:R0:W-:Y:S01]  /*48d20*/  @P5 STG.E.U16 desc[UR58][R52.64], R49 ;  /* 0x0000003134005986 */ /* 0x0101e2000c10153a */
[----:B------:R-:W-:-:S03]  /*48d30*/  PRMT R2, R49, 0x7632, R2 ;  /* 0x0000763231027816 */ /* 0x000fc60000000002 */
[----:B0-----:R-:W4:Y:S04]  /*48d40*/  LDL.LU R49, [R1+0x140c] ;  /* 0x00140c0001317983 */ /* 0x001f280000300800 */
[----:B------:R-:W4:Y:S01]  /*48d50*/  LDL.LU R189, [R1+0xac4] ;  /* 0x000ac40001bd7983 */ /* 0x000f220000300800 */
[----:B------:R-:W-:-:S03]  /*48d60*/  IMAD.WIDE R52, R194, 0x2, R64 ;  /* 0x00000002c2347825 */ /* 0x000fc600078e0240 */
        /* <DEDUP_REMOVED lines=30> */
[----:B------:R-:W3:Y:S04]  /*48f50*/  LDL.LU R191, [R1+0x84] ;  /* 0x0000840001bf7983 */ /* 0x000ee80000300800 */
[----:B------:R0:W-:Y:S02]  /*48f60*/  @P5 STG.E.U16 desc[UR58][R52.64], R2 ;  /* 0x0000000234005986 */ /* 0x0001e4000c10153a */
        /* <DEDUP_REMOVED lines=27> */
[----:B------:R-:W4:Y:S01]  /*49120*/  LDL.LU R59, [R1+0x88] ;  /* 0x00008800013b7983 */ /* 0x000f220000300800 */
[----:B------:R-:W-:Y:S02]  /*49130*/  LOP3.LUT P1, RZ, R50, 0x400, RZ, 0xc0, !PT ;  /* 0x0000040032ff7812 */ /* 0x000fe4000782c0ff */
[----:B------:R-:W-:Y:S01]  /*49140*/  LOP3.LUT P4, RZ, R7, 0x80000000, RZ, 0xc0, !PT ;  /* 0x8000000007ff7812 */ /* 0x000fe2000788c0ff */
[----:B------:R-:W-:Y:S01]  /*49150*/  IMAD.WIDE R52, R194, 0x2, R64 ;  /* 0x00000002c2347825 */ /* 0x000fe200078e0240 */
[----:B------:R-:W4:Y:S09]  /*49160*/  LDL.LU R189, [R1+0xae0] ;  /* 0x000ae00001bd7983 */ /* 0x000f320000300800 */
        /* <DEDUP_REMOVED lines=10> */
[C---:B------:R-:W-:Y:S02]  /*49210*/  LOP3.LUT P5, RZ, R50.reuse, 0x800, RZ, 0xc0, !PT ;  /* 0x0000080032ff7812 */ /* 0x040fe400078ac0ff */
[----:B------:R-:W-:Y:S02]  /*49220*/  PRMT R2, R191, 0x7632, R2 ;  /* 0x00007632bf027816 */ /* 0x000fe40000000002 */
[----:B------:R-:W-:Y:S01]  /*49230*/  LOP3.LUT P6, RZ, R50, 0x1000, RZ, 0xc0, !PT ;  /* 0x0000100032ff7812 */ /* 0x000fe200078cc0ff */
        /* <DEDUP_REMOVED lines=10> */
[----:B--2---:R-:W-:-:S05]  /*492e0*/  IMAD.WIDE R52, R195, 0x2, R66 ;  /* 0x00000002c3347825 */ /* 0x004fca00078e0242 */
[----:B----4-:R0:W-:Y:S02]  /*492f0*/  @P3 STG.E.U16 desc[UR58][R52.64], R59 ;  /* 0x0000003b34003986 */ /* 0x0101e4000c10153a */
        /* <DEDUP_REMOVED lines=56> */
[C---:B------:R-:W-:Y:S01]  /*49680*/  LOP3.LUT P4, RZ, R49.reuse, 0x80, RZ, 0xc0, !PT ;  /* 0x0000008031ff7812 */ /* 0x040fe2000788c0ff */
[----:B------:R-:W-:Y:S01]  /*49690*/  IMAD.WIDE R52, R192, 0x2, R64 ;  /* 0x00000002c0347825 */ /* 0x000fe200078e0240 */
[----:B------:R-:W2:Y:S09]  /*496a0*/  LDL.LU R191, [R1+0xc1c] ;  /* 0x000c1c0001bf7983 */ /* 0x000eb20000300800 */
[----:B------:R3:W-:Y:S01]  /*496b0*/  @P3 STG.E.U16 desc[UR58][R52.64], R2 ;  /* 0x0000000234003986 */ /* 0x0007e2000c10153a */
[----:B------:R-:W-:Y:S01]  /*496c0*/  LOP3.LUT P1, RZ, R49, 0x100, RZ, 0xc0, !PT ;  /* 0x0000010031ff7812 */ /* 0x000fe2000782c0ff */
        /* <DEDUP_REMOVED lines=9> */
[C---:B------:R-:W-:Y:S02]  /*49760*/  LOP3.LUT P5, RZ, R50.reuse, 0x80000, RZ, 0xc0, !PT ;  /* 0x0008000032ff7812 */ /* 0x040fe400078ac0ff */
[----:B------:R-:W-:Y:S01]  /*49770*/  LOP3.LUT P6, RZ, R50, 0x100000, RZ, 0xc0, !PT ;  /* 0x0010000032ff7812 */ /* 0x000fe200078cc0ff */
[----:B------:R0:W-:Y:S01]  /*49780*/  @P1 STG.E.U16 desc[UR58][R52.64], R2 ;  /* 0x0000000234001986 */ /* 0x0001e2000c10153a */
[----:B------:R-:W-:Y:S01]  /*49790*/  LOP3.LUT P2, RZ, R49, 0x200, RZ, 0xc0, !PT ;  /* 0x0000020031ff7812 */ /* 0x000fe2000784c0ff */
[----:B0-----:R-:W-:Y:S01]  /*497a0*/  IMAD.WIDE R52, R193, 0x2, R66 ;  /* 0x00000002c1347825 */ /* 0x001fe200078e0242 */
[----:B------:R-:W-:-:S07]  /*497b0*/  PRMT R2, R194, 0x7632, R2 ;  /* 0x00007632c2027816 */ /* 0x000fce0000000002 */
        /* <DEDUP_REMOVED lines=60> */
[----:B0-----:R-:W2:Y:S04]  /*49b80*/  LDL.LU R48, [R1+0x1408] ;  /* 0x0014080001307983 */ /* 0x001ea80000300800 */
[----:B------:R-:W2:Y:S04]  /*49b90*/  LDL.LU R194, [R1+0xc44] ;  /* 0x000c440001c27983 */ /* 0x000ea80000300800 */
[----:B------:R-:W2:Y:S01]  /*49ba0*/  LDL.LU R54, [R1+0x48] ;  /* 0x0000480001367983 */ /* 0x000ea20000300800 */
[----:B------:R-:W-:-:S03]  /*49bb0*/  LOP3.LUT P2, RZ, R50, 0x4000000, RZ, 0xc0, !PT ;  /* 0x0400000032ff7812 */ /* 0x000fc6000784c0ff */
[----:B------:R-:W2:Y:S01]  /*49bc0*/  LDL.LU R193, [R1+0xc48] ;  /* 0x000c480001c17983 */ /* 0x000ea20000300800 */
[----:B------:R-:W-:Y:S01]  /*49bd0*/  LOP3.LUT P3, RZ, R49, 0x8000, RZ, 0xc0, !PT ;  /* 0x0000800031ff7812 */ /* 0x000fe2000786c0ff */
[----:B------:R-:W-:Y:S02]  /*49be0*/  IMAD.WIDE R52, R195, 0x2, R64 ;  /* 0x00000002c3347825 */ /* 0x000fe400078e0240 */
[----:B------:R-:W2:Y:S04]  /*49bf0*/  LDL.LU R195, [R1+0x5c] ;  /* 0x00005c0001c37983 */ /* 0x000ea80000300800 */
[----:B------:R-:W2:Y:S04]  /*49c00*/  LDL.LU R188, [R1+0xc50] ;  /* 0x000c500001bc7983 */ /* 0x000ea80000300800 */
[----:B------:R3:W-:Y:S01]  /*49c10*/  @P2 STG.E.U16 desc[UR58][R52.64], R2 ;  /* 0x0000000234002986 */ /* 0x0007e2000c10153a */
[----:B------:R-:W-:-:S02]  /*49c20*/  LOP3.LUT P0, RZ, R49, 0x200000, RZ, 0xc0, !PT ;  /* 0x0020000031ff7812 */ /* 0x000fc4000780c0ff */
[----:B------:R-:W-:Y:S01]  /*49c30*/  LOP3.LUT R0, R0, 0xfffdffff, RZ, 0xc0, !PT ;  /* 0xfffdffff00007812 */ /* 0x000fe200078ec0ff */
[----:B---3--:R-:W-:-:S05]  /*49c40*/  IMAD.WIDE R52, R190, 0x2, R66 ;  /* 0x00000002be347825 */ /* 0x008fca00078e0242 */
[----:B------:R0:W-:Y:S02]  /*49c50*/  @P3 STG.E.U16 desc[UR58][R52.64], R191 ;  /* 0x000000bf34003986 */ /* 0x0001e4000c10153a */
[----:B0-----:R-:W-:Y:S02]  /*49c60*/  IMAD.WIDE R52, R190, 0x2, R64 ;  /* 0x00000002be347825 */ /* 0x001fe400078e0240 */
[----:B------:R-:W3:Y:S04]  /*49c70*/  LDL.LU R190, [R1+0x4c] ;  /* 0x00004c0001be7983 */ /* 0x000ee80000300800 */
[----:B------:R-:W3:Y:S01]  /*49c80*/  LDL.LU R189, [R1+0xc58] ;  /* 0x000c580001bd7983 */ /* 0x000ee20000300800 */
[----:B------:R-:W-:-:S03]  /*49c90*/  PRMT R2, R191, 0x7632, R2 ;  /* 0x00007632bf027816 */ /* 0x000fc60000000002 */
[----:B------:R-:W3:Y:S01]  /*49ca0*/  LDL.LU R191, [R1+0x30] ;  /* 0x0000300001bf7983 */ /* 0x000ee20000300800 */
[----:B------:R-:W-:Y:S02]  /*49cb0*/  @P0 LOP3.LUT R0, R0, 0x20000, RZ, 0xfc, !PT ;  /* 0x0002000000000812 */ /* 0x000fe400078efcff */
[----:B------:R-:W-:Y:S02]  /*49cc0*/  LOP3.LUT P4, RZ, R49, 0x10000, RZ, 0xc0, !PT ;  /* 0x0001000031ff7812 */ /* 0x000fe4000788c0ff */
[----:B------:R-:W-:Y:S02]  /*49cd0*/  LOP3.LUT R0, R0, 0xfffbffff, RZ, 0xc0, !PT ;  /* 0xfffbffff00007812 */ /* 0x000fe400078ec0ff */
[C---:B------:R-:W-:Y:S02]  /*49ce0*/  LOP3.LUT P5, RZ, R50.reuse, 0x8000000, RZ, 0xc0, !PT ;  /* 0x0800000032ff7812 */ /* 0x040fe400078ac0ff */
[C---:B------:R-:W-:Y:S02]  /*49cf0*/  LOP3.LUT P6, RZ, R50.reuse, 0x10000000, RZ, 0xc0, !PT ;  /* 0x1000000032ff7812 */ /* 0x040fe400078cc0ff */
[----:B------:R-:W-:-:S05]  /*49d00*/  LOP3.LUT P3, RZ, R50, 0x20000000, RZ, 0xc0, !PT ;  /* 0x2000000032ff7812 */ /* 0x000fca000786c0ff */
[----:B------:R4:W-:Y:S01]  /*49d10*/  @P4 STG.E.U16 desc[UR58][R52.64], R2 ;  /* 0x0000000234004986 */ /* 0x0009e2000c10153a */
[----:B------:R-:W-:Y:S01]  /*49d20*/  LOP3.LUT P4, RZ, R50, 0x40000000, RZ, 0xc0, !PT ;  /* 0x4000000032ff7812 */ /* 0x000fe2000788c0ff */
[----:B----4-:R-:W-:Y:S01]  /*49d30*/  IMAD.WIDE R52, R58, 0x2, R66 ;  /* 0x000000023a347825 */ /* 0x010fe200078e0242 */
[----:B--2---:R-:W-:-:S13]  /*49d40*/  LOP3.LUT P0, RZ, R48, 0x1, RZ, 0xc0, !PT ;  /* 0x0000000130ff7812 */ /* 0x004fda000780c0ff */
[----:B------:R-:W-:Y:S02]  /*49d50*/  @P0 LOP3.LUT R0, R0, 0x40000, RZ, 0xfc, !PT ;  /* 0x0004000000000812 */ /* 0x000fe400078efcff */
[----:B------:R-:W-:Y:S01]  /*49d60*/  LOP3.LUT P0, RZ, R50, 0x80000000, RZ, 0xc0, !PT ;  /* 0x8000000032ff7812 */ /* 0x000fe2000780c0ff */
[----:B------:R-:W-:Y:S02]  /*49d70*/  IMAD.WIDE R50, R58, 0x2, R64 ;  /* 0x000000023a327825 */ /* 0x000fe400078e0240 */
[----:B------:R-:W2:Y:S01]  /*49d80*/  LDL.LU R58, [R1+0xc60] ;  /* 0x000c6000013a7983 */ /* 0x000ea20000300800 */
[----:B------:R-:W-:Y:S02]  /*49d90*/  LOP3.LUT P1, RZ, R49, 0x20000, RZ, 0xc0, !PT ;  /* 0x0002000031ff7812 */ /* 0x000fe4000782c0ff */
[----:B------:R-:W-:Y:S01]  /*49da0*/  PRMT R2, R192, 0x7632, R2 ;  /* 0x00007632c0027816 */ /* 0x000fe20000000002 */
[----:B------:R0:W-:Y:S01]  /*49db0*/  @P5 STG.E.U16 desc[UR58][R52.64], R192 ;  /* 0x000000c034005986 */ /* 0x0001e2000c10153a */
[----:B------:R-:W-:-:S03]  /*49dc0*/  LOP3.LUT R0, R0, 0xfff7ffff, RZ, 0xc0, !PT ;  /* 0xfff7ffff00007812 */ /* 0x000fc600078ec0ff */
[----:B------:R4:W-:Y:S01]  /*49dd0*/  @P6 STG.E.U16 desc[UR58][R50.64], R2 ;  /* 0x0000000232006986 */ /* 0x0009e2000c10153a */
[C---:B------:R-:W-:Y:S02]  /*49de0*/  LOP3.LUT P2, RZ, R49.reuse, 0x40000, RZ, 0xc0, !PT ;  /* 0x0004000031ff7812 */ /* 0x040fe4000784c0ff */
[----:B------:R-:W-:Y:S01]  /*49df0*/  @P0 LOP3.LUT R0, R0, 0x80000, RZ, 0xfc, !PT ;  /* 0x0008000000000812 */ /* 0x000fe200078efcff */
[----:B0-----:R-:W2:Y:S01]  /*49e00*/  LDL.LU R192, [R1+0xc64] ;  /* 0x000c640001c07983 */ /* 0x001ea20000300800 */
[----:B----4-:R-:W-:Y:S01]  /*49e10*/  IMAD.WIDE R50, R194, 0x2, R66 ;  /* 0x00000002c2327825 */ /* 0x010fe200078e0242 */
[----:B------:R-:W-:-:S04]  /*49e20*/  LOP3.LUT P0, RZ, R49, 0x100000, RZ, 0xc0, !PT ;  /* 0x0010000031ff7812 */ /* 0x000fc8000780c0ff */
[----:B------:R0:W-:Y:S01]  /*49e30*/  @P1 STG.E.U16 desc[UR58][R50.64], R54 ;  /* 0x0000003632001986 */ /* 0x0001e2000c10153a */
[----:B------:R-:W-:Y:S02]  /*49e40*/  PRMT R2, R54, 0x7632, R2 ;  /* 0x0000763236027816 */ /* 0x000fe40000000002 */
[----:B------:R-:W-:Y:S01]  /*49e50*/  LOP3.LUT R0, R0, 0xffefffff, RZ, 0xc0, !PT ;  /* 0xffefffff00007812 */ /* 0x000fe200078ec0ff */
[----:B0-----:R-:W-:Y:S02]  /*49e60*/  IMAD.WIDE R50, R194, 0x2, R64 ;  /* 0x00000002c2327825 */ /* 0x001fe400078e0240 */
[----:B------:R-:W4:Y:S04]  /*49e70*/  LDL.LU R194, [R1+0x34] ;  /* 0x0000340001c27983 */ /* 0x000f280000300800 */
[----:B------:R0:W-:Y:S01]  /*49e80*/  @P2 STG.E.U16 desc[UR58][R50.64], R2 ;  /* 0x0000000232002986 */ /* 0x0001e2000c10153a */
[----:B------:R-:W-:-:S02]  /*49e90*/  @P0 LOP3.LUT R0, R0, 0x100000, RZ, 0xfc, !PT ;  /* 0x0010000000000812 */ /* 0x000fc400078efcff */
[----:B------:R-:W-:Y:S01]  /*49ea0*/  LOP3.LUT P0, RZ, R49, 0x80000, RZ, 0xc0, !PT ;  /* 0x0008000031ff7812 */ /* 0x000fe2000780c0ff */
[----:B0-----:R-:W-:Y:S01]  /*49eb0*/  IMAD.WIDE R50, R193, 0x2, R66 ;  /* 0x00000002c1327825 */ /* 0x001fe200078e0242 */
[----:B------:R-:W-:-:S04]  /*49ec0*/  PRMT R2, R195, 0x7632, R2 ;  /* 0x00007632c3027816 */ /* 0x000fc80000000002 */
[----:B------:R0:W-:Y:S02]  /*49ed0*/  @P3 STG.E.U16 desc[UR58][R50.64], R195 ;  /* 0x000000c332003986 */ /* 0x0001e4000c10153a */
[----:B0-----:R-:W-:Y:S02]  /*49ee0*/  IMAD.WIDE R50, R193, 0x2, R64 ;  /* 0x00000002c1327825 */ /* 0x001fe400078e0240 */
[----:B------:R-:W4:Y:S04]  /*49ef0*/  LDL.LU R195, [R1+0xc6c] ;  /* 0x000c6c0001c37983 */ /* 0x000f280000300800 */
[----:B------:R0:W-:Y:S04]  /*49f00*/  @P4 STG.E.U16 desc[UR58][R50.64], R2 ;  /* 0x0000000232004986 */ /* 0x0001e8000c10153a */
[----:B------:R-:W4:Y:S01]  /*49f10*/  LDL.LU R193, [R1+0x24] ;  /* 0x0000240001c17983 */ /* 0x000f220000300800 */
[----:B0-----:R-:W-:-:S05]  /*49f20*/  IMAD.WIDE R50, R188, 0x2, R66 ;  /* 0x00000002bc327825 */ /* 0x001fca00078e0242 */
[----:B---3--:R0:W-:Y:S01]  /*49f30*/  @P0 STG.E.U16 desc[UR58][R50.64], R190 ;  /* 0x000000be32000986 */ /* 0x0081e2000c10153a */
[----:B------:R-:W-:Y:S02]  /*49f40*/  LOP3.LUT P0, RZ, R0, 0x100000, RZ, 0xc0, !PT ;  /* 0x0010000000ff7812 */ /* 0x000fe4000780c0ff */
[----:B------:R-:W-:Y:S01]  /*49f50*/  PRMT R2, R190, 0x7632, R2 ;  /* 0x00007632be027816 */ /* 0x000fe20000000002 */
[----:B0-----:R-:W-:Y:S01]  /*49f60*/  IMAD.WIDE R50, R188, 0x2, R64 ;  /* 0x00000002bc327825 */ /* 0x001fe200078e0240 */
[----:B------:R-:W3:Y:S09]  /*49f70*/  LDL.LU R190, [R1+0xc74] ;  /* 0x000c740001be7983 */ /* 0x000ef20000300800 */
        /* <DEDUP_REMOVED lines=9> */
[----:B0-----:R-:W-:Y:S01]  /*4a010*/  PRMT R2, R6, 0x7632, R2 ;  /* 0x0000763206027816 */ /* 0x001fe20000000002 */
[----:B--2---:R-:W-:-:S10]  /*4a020*/  IMAD.WIDE R50, R58, 0x2, R66 ;  /* 0x000000023a327825 */ /* 0x004fd400078e0242 */
[----:B------:R0:W-:Y:S04]  /*4a030*/  @P0 STG.E.U16 desc[UR58][R50.64], R6 ;  /* 0x0000000632000986 */ /* 0x0001e8000c10153a */
[----:B0-----:R-:W2:Y:S01]  /*4a040*/  LDL.LU R6, [R1+0x1404] ;  /* 0x0014040001067983 */ /* 0x001ea20000300800 */
[----:B------:R-:W-:Y:S02]  /*4a050*/  LOP3.LUT P5, RZ, R49, 0x400000, RZ, 0xc0, !PT ;  /* 0x0040000031ff7812 */ /* 0x000fe400078ac0ff */
[----:B------:R-:W-:Y:S01]  /*4a060*/  LOP3.LUT P6, RZ, R48, 0x2, RZ, 0xc0, !PT ;  /* 0x0000000230ff7812 */ /* 0x000fe200078cc0ff */
[----:B------:R-:W-:-:S10]  /*4a070*/  IMAD.WIDE R50, R58, 0x2, R64 ;  /* 0x000000023a327825 */ /* 0x000fd400078e0240 */
[----:B------:R0:W-:Y:S01]  /*4a080*/  @P5 STG.E.U16 desc[UR58][R50.64], R2 ;  /* 0x0000000232005986 */ /* 0x0001e2000c10153a */
[----:B------:R-:W-:Y:S01]  /*4a090*/  LOP3.LUT P1, RZ, R48, 0x4, RZ, 0xc0, !PT ;  /* 0x0000000430ff7812 */ /* 0x000fe2000782c0ff */
[----:B0-----:R-:W-:Y:S01]  /*4a0a0*/  IMAD.WIDE R50, R192, 0x2, R66 ;  /* 0x00000002c0327825 */ /* 0x001fe200078e0242 */
[----:B----4-:R-:W-:-:S04]  /*4a0b0*/  PRMT R2, R194, 0x7632, R2 ;  /* 0x00007632c2027816 */ /* 0x010fc80000000002 */
[----:B------:R0:W-:Y:S01]  /*4a0c0*/  @P6 STG.E.U16 desc[UR58][R50.64], R194 ;  /* 0x000000c232006986 */ /* 0x0001e2000c10153a */
[----:B------:R-:W-:-:S03]  /*4a0d0*/  LOP3.LUT P2, RZ, R49, 0x800000, RZ, 0xc0, !PT ;  /* 0x0080000031ff7812 */ /* 0x000fc6000784c0ff */
[----:B0-----:R-:W4:Y:S04]  /*4a0e0*/  LDL.LU R194, [R1+0xc7c] ;  /* 0x000c7c0001c27983 */ /* 0x001f280000300800 */
[----:B------:R-:W4:Y:S01]  /*4a0f0*/  LDL.LU R59, [R1+0x28] ;  /* 0x00002800013b7983 */ /* 0x000f220000300800 */
[----:B------:R-:W-:-:S03]  /*4a100*/  IMAD.WIDE R50, R192, 0x2, R64 ;  /* 0x00000002c0327825 */ /* 0x000fc600078e0240 */
[----:B------:R-:W4:Y:S04]  /*4a110*/  LDL.LU R54, [R1+0xc80] ;  /* 0x000c800001367983 */ /* 0x000f280000300800 */
[----:B------:R0:W-:Y:S02]  /*4a120*/  @P1 STG.E.U16 desc[UR58][R50.64], R2 ;  /* 0x0000000232001986 */ /* 0x0001e4000c10153a */
[----:B0-----:R-:W-:-:S05]  /*4a130*/  IMAD.WIDE R50, R195, 0x2, R66 ;  /* 0x00000002c3327825 */ /* 0x001fca00078e0242 */
[----:B------:R0:W-:Y:S02]  /*4a140*/  @P2 STG.E.U16 desc[UR58][R50.64], R193 ;  /* 0x000000c132002986 */ /* 0x0001e4000c10153a */
[----:B0-----:R-:W-:Y:S02]  /*4a150*/  IMAD.WIDE R50, R195, 0x2, R64 ;  /* 0x00000002c3327825 */ /* 0x001fe400078e0240 */
[----:B------:R-:W4:Y:S04]  /*4a160*/  LDL.LU R195, [R1+0x3c] ;  /* 0x00003c0001c37983 */ /* 0x000f280000300800 */
[----:B------:R-:W4:Y:S01]  /*4a170*/  LDL.LU R188, [R1+0xc84] ;  /* 0x000c840001bc7983 */ /* 0x000f220000300800 */
[----:B------:R-:W-:-:S03]  /*4a180*/  LOP3.LUT P3, RZ, R49, 0x1000000, RZ, 0xc0, !PT ;  /* 0x0100000031ff7812 */ /* 0x000fc6000786c0ff */
[----:B------:R-:W4:Y:S01]  /*4a190*/  LDL.LU R189, [R1+0x2c] ;  /* 0x00002c0001bd7983 */ /* 0x000f220000300800 */
[----:B------:R-:W-:Y:S02]  /*4a1a0*/  LOP3.LUT P4, RZ, R48, 0x8, RZ, 0xc0, !PT ;  /* 0x0000000830ff7812 */ /* 0x000fe4000788c0ff */
[----:B------:R-:W-:-:S07]  /*4a1b0*/  PRMT R2, R193, 0x7632, R2 ;  /* 0x00007632c1027816 */ /* 0x000fce0000000002 */
[----:B------:R3:W-:Y:S02]  /*4a1c0*/  @P3 STG.E.U16 desc[UR58][R50.64], R2 ;  /* 0x0000000232003986 */ /* 0x0007e4000c10153a */
[----:B---3--:R-:W-:-:S05]  /*4a1d0*/  IMAD.WIDE R50, R190, 0x2, R66 ;  /* 0x00000002be327825 */ /* 0x008fca00078e0242 */
[----:B--2---:R0:W-:Y:S02]  /*4a1e0*/  @P4 STG.E.U16 desc[UR58][R50.64], R6 ;  /* 0x0000000632004986 */ /* 0x0041e4000c10153a */
[----:B0-----:R-:W-:Y:S02]  /*4a1f0*/  IMAD.WIDE R50, R190, 0x2, R64 ;  /* 0x00000002be327825 */ /* 0x001fe400078e0240 */
[----:B------:R-:W2:Y:S04]  /*4a200*/  LDL.LU R190, [R1+0xc88] ;  /* 0x000c880001be7983 */ /* 0x000ea80000300800 */
[----:B------:R-:W3:Y:S01]  /*4a210*/  LDL.LU R191, [R1+0x10] ;  /* 0x0000100001bf7983 */ /* 0x000ee20000300800 */
[----:B------:R-:W-:Y:S02]  /*4a220*/  LOP3.LUT P5, RZ, R48, 0x10, RZ, 0xc0, !PT ;  /* 0x0000001030ff7812 */ /* 0x000fe400078ac0ff */
[----:B------:R-:W-:-:S02]  /*4a230*/  LOP3.LUT P6, RZ, R49, 0x2000000, RZ, 0xc0, !PT ;  /* 0x0200000031ff7812 */ /* 0x000fc400078cc0ff */
[----:B------:R-:W-:Y:S02]  /*4a240*/  LOP3.LUT P0, RZ, R49, 0x20000000, RZ, 0xc0, !PT ;  /* 0x2000000031ff7812 */ /* 0x000fe4000780c0ff */
[----:B------:R-:W-:Y:S02]  /*4a250*/  PRMT R2, R6, 0x7632, R2 ;  /* 0x0000763206027816 */ /* 0x000fe40000000002 */
[----:B------:R-:W3:Y:S04]  /*4a260*/  LDL.LU R6, [R1+0x1400] ;  /* 0x0014000001067983 */ /* 0x000ee80000300800 */
[----:B------:R-:W3:Y:S01]  /*4a270*/  LDL.LU R58, [R1+0xc90] ;  /* 0x000c9000013a7983 */ /* 0x000ee20000300800 */
[----:B------:R-:W-:-:S03]  /*4a280*/  LOP3.LUT R0, R0, 0xffffdfff, RZ, 0xc0, !PT ;  /* 0xffffdfff00007812 */ /* 0x000fc600078ec0ff */
[----:B------:R4:W-:Y:S04]  /*4a290*/  @P5 STG.E.U16 desc[UR58][R50.64], R2 ;  /* 0x0000000232005986 */ /* 0x0009e8000c10153a */
[----:B------:R-:W3:Y:S01]  /*4a2a0*/  LDL.LU R192, [R1] ;  /* 0x0000000001c07983 */ /* 0x000ee20000300800 */
[----:B------:R-:W-:Y:S02]  /*4a2b0*/  LOP3.LUT P1, RZ, R49, 0x4000000, RZ, 0xc0, !PT ;  /* 0x0400000031ff7812 */ /* 0x000fe4000782c0ff */
[----:B------:R-:W-:Y:S01]  /*4a2c0*/  @P0 LOP3.LUT R0, R0, 0x2000, RZ, 0xfc, !PT ;  /* 0x0000200000000812 */ /* 0x000fe200078efcff */
[----:B----4-:R-:W-:Y:S01]  /*4a2d0*/  IMAD.WIDE R50, R194, 0x2, R66 ;  /* 0x00000002c2327825 */ /* 0x010fe200078e0242 */
[----:B------:R-:W-:-:S04]  /*4a2e0*/  LOP3.LUT P0, RZ, R48, 0x100, RZ, 0xc0, !PT ;  /* 0x0000010030ff7812 */ /* 0x000fc8000780c0ff */
[----:B------:R0:W-:Y:S01]  /*4a2f0*/  @P6 STG.E.U16 desc[UR58][R50.64], R59 ;  /* 0x0000003b32006986 */ /* 0x0001e2000c10153a */
[----:B------:R-:W-:Y:S02]  /*4a300*/  LOP3.LUT P2, RZ, R48, 0x20, RZ, 0xc0, !PT ;  /* 0x0000002030ff7812 */ /* 0x000fe4000784c0ff */
[----:B------:R-:W-:Y:S01]  /*4a310*/  PRMT R2, R59, 0x7632, R2 ;  /* 0x000076323b027816 */ /* 0x000fe20000000002 */
[----:B0-----:R-:W-:Y:S02]  /*4a320*/  IMAD.WIDE R50, R194, 0x2, R64 ;  /* 0x00000002c2327825 */ /* 0x001fe400078e0240 */
[----:B------:R-:W4:Y:S01]  /*4a330*/  LDL.LU R194, [R1+0xc98] ;  /* 0x000c980001c27983 */ /* 0x000f220000300800 */
[----:B------:R-:W-:-:S03]  /*4a340*/  LOP3.LUT R0, R0, 0xffffbfff, RZ, 0xc0, !PT ;  /* 0xffffbfff00007812 */ /* 0x000fc600078ec0ff */
[----:B------:R-:W4:Y:S01]  /*4a350*/  LDL.LU R193, [R1+0x14] ;  /* 0x0000140001c17983 */ /* 0x000f220000300800 */
[----:B------:R-:W-:-:S03]  /*4a360*/  @P0 LOP3.LUT R0, R0, 0x4000, RZ, 0xfc, !PT ;  /* 0x0000400000000812 */ /* 0x000fc600078efcff */
[----:B------:R0:W-:Y:S01]  /*4a370*/  @P1 STG.E.U16 desc[UR58][R50.64], R2 ;  /* 0x0000000232001986 */ /* 0x0001e2000c10153a */
        /* <DEDUP_REMOVED lines=10> */
[----:B------:R-:W-:Y:S02]  /*4a420*/  LOP3.LUT P3, RZ, R48, 0x40, RZ, 0xc0, !PT ;  /* 0x0000004030ff7812 */ /* 0x000fe4000786c0ff */
[----:B------:R-:W-:-:S09]  /*4a430*/  LOP3.LUT R0, R0, 0xfffeffff, RZ, 0xc0, !PT ;  /* 0xfffeffff00007812 */ /* 0x000fd200078ec0ff */
[----:B------:R-:W-:Y:S02]  /*4a440*/  @P0 LOP3.LUT R0, R0, 0x10000, RZ, 0xfc, !PT ;  /* 0x0001000000000812 */ /* 0x000fe400078efcff */
[----:B------:R-:W-:Y:S01]  /*4a450*/  LOP3.LUT P0, RZ, R49, 0x8000000, RZ, 0xc0, !PT ;  /* 0x0800000031ff7812 */ /* 0x000fe2000780c0ff */
[----:B------:R0:W-:Y:S02]  /*4a460*/  @P3 STG.E.U16 desc[UR58][R50.64], R2 ;  /* 0x0000000232003986 */ /* 0x0001e4000c10153a */
[----:B0-----:R-:W-:-:S10]  /*4a470*/  IMAD.WIDE R50, R188, 0x2, R66 ;  /* 0x00000002bc327825 */ /* 0x001fd400078e0242 */
[----:B------:R0:W-:Y:S01]  /*4a480*/  @P0 STG.E.U16 desc[UR58][R50.64], R189 ;  /* 0x000000bd32000986 */ /* 0x0001e2000c10153a */
[----:B------:R-:W-:Y:S02]  /*4a490*/  LOP3.LUT P0, RZ, R0, 0x10000, RZ, 0xc0, !PT ;  /* 0x0001000000ff7812 */ /* 0x000fe4000780c0ff */
[----:B------:R-:W-:Y:S01]  /*4a4a0*/  PRMT R2, R189, 0x7632, R2 ;  /* 0x00007632bd027816 */ /* 0x000fe20000000002 */
[----:B0-----:R-:W-:-:S10]  /*4a4b0*/  IMAD.WIDE R50, R188, 0x2, R64 ;  /* 0x00000002bc327825 */ /* 0x001fd400078e0240 */
[----:B------:R2:W-:Y:S01]  /*4a4c0*/  @P0 STG.E.U16 desc[UR58][R50.64], R2 ;  /* 0x0000000232000986 */ /* 0x0005e2000c10153a */
[----:B------:R-:W-:Y:S01]  /*4a4d0*/  LOP3.LUT P0, RZ, R0, 0x8000, RZ, 0xc0, !PT ;  /* 0x0000800000ff7812 */ /* 0x000fe2000780c0ff */
[----:B--2---:R-:W-:-:S12]  /*4a4e0*/  IMAD.WIDE R50, R190, 0x2, R66 ;  /* 0x00000002be327825 */ /* 0x004fd800078e0242 */
[----:B---3--:R0:W-:Y:S02]  /*4a4f0*/  @P0 STG.E.U16 desc[UR58][R50.64], R191 ;  /* 0x000000bf32000986 */ /* 0x0081e4000c10153a */
[----:B0-----:R-:W-:Y:S02]  /*4a500*/  IMAD.WIDE R50, R190, 0x2, R64 ;  /* 0x00000002be327825 */ /* 0x001fe400078e0240 */
[----:B------:R-:W2:Y:S04]  /*4a510*/  LDL.LU R190, [R1+0xca4] ;  /* 0x000ca40001be7983 */ /* 0x000ea80000300800 */
[----:B------:R-:W3:Y:S01]  /*4a520*/  LDL.LU R188, [R1+0x18] ;  /* 0x0000180001bc7983 */ /* 0x000ee20000300800 */
[----:B------:R-:W-:Y:S02]  /*4a530*/  LOP3.LUT P0, RZ, R0, 0x4000, RZ, 0xc0, !PT ;  /* 0x0000400000ff7812 */ /* 0x000fe4000780c0ff */
[----:B------:R-:W-:-:S02]  /*4a540*/  PRMT R2, R191, 0x7632, R2 ;  /* 0x00007632bf027816 */ /* 0x000fc40000000002 */
        /* <DEDUP_REMOVED lines=11> */
[----:B----4-:R-:W-:-:S05]  /*4a600*/  IMAD.WIDE R50, R194, 0x2, R66 ;  /* 0x00000002c2327825 */ /* 0x010fca00078e0242 */
[----:B------:R0:W-:Y:S01]  /*4a610*/  @P5 STG.E.U16 desc[UR58][R50.64], R193 ;  /* 0x000000c132005986 */ /* 0x0001e2000c10153a */
[----:B------:R-:W-:Y:S01]  /*4a620*/  PRMT R2, R193, 0x7632, R2 ;  /* 0x00007632c1027816 */ /* 0x000fe20000000002 */
[----:B0-----:R-:W-:Y:S02]  /*4a630*/  IMAD.WIDE R50, R194, 0x2, R64 ;  /* 0x00000002c2327825 */ /* 0x001fe400078e0240 */
[----:B------:R-:W4:Y:S04]  /*4a640*/  LDL.LU R194, [R1+0xcac] ;  /* 0x000cac0001c27983 */ /* 0x000f280000300800 */
[----:B------:R-:W4:Y:S04]  /*4a650*/  LDL.LU R189, [R1+0x8] ;  /* 0x0000080001bd7983 */ /* 0x000f280000300800 */
[----:B------:R0:W-:Y:S04]  /*4a660*/  @P6 STG.E.U16 desc[UR58][R50.64], R2 ;  /* 0x0000000232006986 */ /* 0x0001e8000c10153a */
[----:B------:R-:W4:Y:S01]  /*4a670*/  LDL.LU R191, [R1+0xcb0] ;  /* 0x000cb00001bf7983 */ /* 0x000f220000300800 */
[----:B0-----:R-:W-:-:S05]  /*4a680*/  IMAD.WIDE R50, R195, 0x2, R66 ;  /* 0x00000002c3327825 */ /* 0x001fca00078e0242 */
[----:B------:R0:W-:Y:S02]  /*4a690*/  @P1 STG.E.U16 desc[UR58][R50.64], R54 ;  /* 0x0000003632001986 */ /* 0x0001e4000c10153a */
[----:B0-----:R-:W-:Y:S02]  /*4a6a0*/  IMAD.WIDE R50, R195, 0x2, R64 ;  /* 0x00000002c3327825 */ /* 0x001fe400078e0240 */
[----:B------:R-:W4:Y:S04]  /*4a6b0*/  LDL.LU R195, [R1+0x1c] ;  /* 0x00001c0001c37983 */ /* 0x000f280000300800 */
[----:B------:R-:W4:Y:S04]  /*4a6c0*/  LDL.LU R58, [R1+0xcb8] ;  /* 0x000cb800013a7983 */ /* 0x000f280000300800 */
[----:B------:R-:W4:Y:S04]  /*4a6d0*/  LDL.LU R193, [R1+0xc] ;  /* 0x00000c0001c17983 */ /* 0x000f280000300800 */
[----:B------:R-:W4:Y:S01]  /*4a6e0*/  LDL.LU R192, [R1+0xcbc] ;  /* 0x000cbc0001c07983 */ /* 0x000f220000300800 */
[----:B------:R-:W-:-:S02]  /*4a6f0*/  LOP3.LUT P2, RZ, R6, 0x1, RZ, 0xc0, !PT ;  /* 0x0000000106ff7812 */ /* 0x000fc4000784c0ff */
[----:B------:R-:W-:Y:S02]  /*4a700*/  LOP3.LUT P3, RZ, R48, 0x800, RZ, 0xc0, !PT ;  /* 0x0000080030ff7812 */ /* 0x000fe4000786c0ff */
[----:B------:R-:W-:-:S09]  /*4a710*/  PRMT R2, R54, 0x7632, R2 ;  /* 0x0000763236027816 */ /* 0x000fd20000000002 */
[----:B------:R2:W-:Y:S02]  /*4a720*/  @P2 STG.E.U16 desc[UR58][R50.64], R2 ;  /* 0x0000000232002986 */ /* 0x0005e4000c10153a */
[----:B--2---:R-:W-:-:S05]  /*4a730*/  IMAD.WIDE R50, R190, 0x2, R66 ;  /* 0x00000002be327825 */ /* 0x004fca00078e0242 */
[----:B---3--:R0:W-:Y:S02]  /*4a740*/  @P3 STG.E.U16 desc[UR58][R50.64], R188 ;  /* 0x000000bc32003986 */ /* 0x0081e4000c10153a */
[----:B0-----:R-:W-:Y:S02]  /*4a750*/  IMAD.WIDE R50, R190, 0x2, R64 ;  /* 0x00000002be327825 */ /* 0x001fe400078e0240 */
[----:B------:R-:W2:Y:S01]  /*4a760*/  LDL.LU R190, [R1+0xcc0] ;  /* 0x000cc00001be7983 */ /* 0x000ea20000300800 */
[----:B------:R-:W-:Y:S02]  /*4a770*/  LOP3.LUT P3, RZ, R6, 0x20, RZ, 0xc0, !PT ;  /* 0x0000002006ff7812 */ /* 0x000fe4000786c0ff */
[----:B------:R-:W-:Y:S02]  /*4a780*/  LOP3.LUT R0, R0, 0xfffffdff, RZ, 0xc0, !PT ;  /* 0xfffffdff00007812 */ /* 0x000fe400078ec0ff */
[----:B------:R-:W-:-:S09]  /*4a790*/  LOP3.LUT P4, RZ, R48, 0x1000, RZ, 0xc0, !PT ;  /* 0x0000100030ff7812 */ /* 0x000fd2000788c0ff */
[----:B------:R-:W-:Y:S02]  /*4a7a0*/  @P3 LOP3.LUT R0, R0, 0x200, RZ, 0xfc, !PT ;  /* 0x0000020000003812 */ /* 0x000fe400078efcff */
[----:B------:R-:W-:Y:S02]  /*4a7b0*/  LOP3.LUT P3, RZ, R48, 0x10000, RZ, 0xc0, !PT ;  /* 0x0001000030ff7812 */ /* 0x000fe4000786c0ff */
[----:B------:R-:W-:Y:S02]  /*4a7c0*/  LOP3.LUT R0, R0, 0xfffffbff, RZ, 0xc0, !PT ;  /* 0xfffffbff00007812 */ /* 0x000fe400078ec0ff */
[----:B------:R-:W-:Y:S02]  /*4a7d0*/  LOP3.LUT P5, RZ, R6, 0x2, RZ, 0xc0, !PT ;  /* 0x0000000206ff7812 */ /* 0x000fe400078ac0ff */
[----:B------:R-:W-:-:S07]  /*4a7e0*/  PRMT R2, R188, 0x7632, R2 ;  /* 0x00007632bc027816 */ /* 0x000fce0000000002 */
[----:B------:R-:W-:Y:S02]  /*4a7f0*/  @P3 LOP3.LUT R0, R0, 0x400, RZ, 0xfc, !PT ;  /* 0x0000040000003812 */ /* 0x000fe400078efcff */
[----:B------:R-:W-:Y:S01]  /*4a800*/  LOP3.LUT P3, RZ, R48, 0x8000, RZ, 0xc0, !PT ;  /* 0x0000800030ff7812 */ /* 0x000fe2000786c0ff */
[----:B------:R4:W-:Y:S01]  /*4a810*/  @P4 STG.E.U16 desc[UR58][R50.64], R2 ;  /* 0x0000000232004986 */ /* 0x0009e2000c10153a */
[----:B------:R-:W-:Y:S02]  /*4a820*/  LOP3.LUT P6, RZ, R6, 0x4, RZ, 0xc0, !PT ;  /* 0x0000000406ff7812 */ /* 0x000fe400078cc0ff */
[----:B------:R-:W-:Y:S02]  /*4a830*/  LOP3.LUT R0, R0, 0xfffff7ff, RZ, 0xc0, !PT ;  /* 0xfffff7ff00007812 */ /* 0x000fe400078ec0ff */
[----:B------:R-:W-:-:S07]  /*4a840*/  LOP3.LUT P1, RZ, R48, 0x2000, RZ, 0xc0, !PT ;  /* 0x0000200030ff7812 */ /* 0x000fce000782c0ff */
[----:B------:R-:W-:Y:S02]  /*4a850*/  @P3 LOP3.LUT R0, R0, 0x800, RZ, 0xfc, !PT ;  /* 0x0000080000003812 */ /* 0x000fe400078efcff */
[----:B------:R-:W-:Y:S02]  /*4a860*/  LOP3.LUT P3, RZ, R6, 0x10, RZ, 0xc0, !PT ;  /* 0x0000001006ff7812 */ /* 0x000fe4000786c0ff */
[----:B------:R-:W-:Y:S01]  /*4a870*/  LOP3.LUT P2, RZ, R48, 0x4000, RZ, 0xc0, !PT ;  /* 0x0000400030ff7812 */ /* 0x000fe2000784c0ff */
[----:B----4-:R-:W-:-:S05]  /*4a880*/  IMAD.WIDE R50, R194, 0x2, R66 ;  /* 0x00000002c2327825 */ /* 0x010fca00078e0242 */
[----:B------:R0:W-:Y:S01]  /*4a890*/  @P5 STG.E.U16 desc[UR58][R50.64], R189 ;  /* 0x000000bd32005986 */ /* 0x0001e2000c10153a */
[----:B------:R-:W-:Y:S02]  /*4a8a0*/  PRMT R2, R189, 0x7632, R2 ;  /* 0x00007632bd027816 */ /* 0x000fe40000000002 */
[----:B------:R-:W-:Y:S01]  /*4a8b0*/  LOP3.LUT R0, R0, 0xffffefff, RZ, 0xc0, !PT ;  /* 0xffffefff00007812 */ /* 0x000fe200078ec0ff */
[----:B0-----:R-:W-:Y:S02]  /*4a8c0*/  IMAD.WIDE R50, R194, 0x2, R64 ;  /* 0x00000002c2327825 */ /* 0x001fe400078e0240 */
[----:B------:R-:W3:Y:S04]  /*4a8d0*/  LDL.LU R194, [R1+0xcc8] ;  /* 0x000cc80001c27983 */ /* 0x000ee80000300800 */
[----:B------:R0:W-:Y:S01]  /*4a8e0*/  @P6 STG.E.U16 desc[UR58][R50.64], R2 ;  /* 0x0000000232006986 */ /* 0x0001e2000c10153a */
[----:B------:R-:W-:-:S02]  /*4a8f0*/  @P3 LOP3.LUT R0, R0, 0x1000, RZ, 0xfc, !PT ;  /* 0x0000100000003812 */ /* 0x000fc400078efcff */
[----:B------:R-:W-:Y:S01]  /*4a900*/  LOP3.LUT P3, RZ, R6, 0x8, RZ, 0xc0, !PT ;  /* 0x0000000806ff7812 */ /* 0x000fe2000786c0ff */
[----:B0-----:R-:W-:Y:S01]  /*4a910*/  IMAD.WIDE R50, R191, 0x2, R66 ;  /* 0x00000002bf327825 */ /* 0x001fe200078e0242 */
[----:B------:R-:W-:-:S04]  /*4a920*/  PRMT R2, R195, 0x7632, R2 ;  /* 0x00007632c3027816 */ /* 0x000fc80000000002 */
[----:B------:R0:W-:Y:S04]  /*4a930*/  @P1 STG.E.U16 desc[UR58][R50.64], R195 ;  /* 0x000000c332001986 */ /* 0x0001e8000c10153a */
[----:B0-----:R-:W4:Y:S01]  /*4a940*/  LDL.LU R195, [R1+0xcd0] ;  /* 0x000cd00001c37983 */ /* 0x001f220000300800 */
[----:B------:R-:W-:-:S05]  /*4a950*/  IMAD.WIDE R50, R191, 0x2, R64 ;  /* 0x00000002bf327825 */ /* 0x000fca00078e0240 */
[----:B------:R0:W-:Y:S02]  /*4a960*/  @P2 STG.E.U16 desc[UR58][R50.64], R2 ;  /* 0x0000000232002986 */ /* 0x0001e4000c10153a */
[----:B0-----:R-:W-:-:S05]  /*4a970*/  IMAD.WIDE R50, R58, 0x2, R66 ;  /* 0x000000023a327825 */ /* 0x001fca00078e0242 */
[----:B------:R0:W-:Y:S01]  /*4a980*/  @P3 STG.E.U16 desc[UR58][R50.64], R193 ;  /* 0x000000c132003986 */ /* 0x0001e2000c10153a */
[----:B------:R-:W-:Y:S02]  /*4a990*/  LOP3.LUT P3, RZ, R0, 0x1000, RZ, 0xc0, !PT ;  /* 0x0000100000ff7812 */ /* 0x000fe4000786c0ff */
[----:B------:R-:W-:Y:S01]  /*4a9a0*/  PRMT R2, R193, 0x7632, R2 ;  /* 0x00007632c1027816 */ /* 0x000fe20000000002 */
[----:B0-----:R-:W-:Y:S01]  /*4a9b0*/  IMAD.WIDE R50, R58, 0x2, R64 ;  /* 0x000000023a327825 */ /* 0x001fe200078e0240 */
[----:B------:R-:W4:Y:S09]  /*4a9c0*/  LDL.LU R193, [R1+0xcd4] ;  /* 0x000cd40001c17983 */ /* 0x000f320000300800 */
[----:B------:R0:W-:Y:S01]  /*4a9d0*/  @P3 STG.E.U16 desc[UR58][R50.64], R2 ;  /* 0x0000000232003986 */ /* 0x0001e2000c10153a */
[----:B------:R-:W-:Y:S01]  /*4a9e0*/  LOP3.LUT P3, RZ, R0, 0x800, RZ, 0xc0, !PT ;  /* 0x0000080000ff7812 */ /* 0x000fe2000786c0ff */
[----:B0-----:R-:W-:-:S12]  /*4a9f0*/  IMAD.WIDE R50, R192, 0x2, R66 ;  /* 0x00000002c0327825 */ /* 0x001fd800078e0242 */
[----:B------:R0:W-:Y:S01]  /*4aa00*/  @P3 STG.E.U16 desc[UR58][R50.64], R248 ;  /* 0x000000f832003986 */ /* 0x0001e2000c10153a */
[----:B------:R-:W-:Y:S01]  /*4aa10*/  LOP3.LUT P3, RZ, R0, 0x400, RZ, 0xc0, !PT ;  /* 0x0000040000ff7812 */ /* 0x000fe2000786c0ff */
[----:B0-----:R-:W-:Y:S01]  /*4aa20*/  IMAD.WIDE R50, R192, 0x2, R64 ;  /* 0x00000002c0327825 */ /* 0x001fe200078e0240 */
[----:B------:R-:W-:-:S11]  /*4aa30*/  PRMT R248, R248, 0x7632, R248 ;  /* 0x00007632f8f87816 */ /* 0x000fd600000000f8 */
[----:B------:R2:W-:Y:S01]  /*4aa40*/  @P3 STG.E.U16 desc[UR58][R50.64], R248 ;  /* 0x000000f832003986 */ /* 0x0005e2000c10153a */
[----:B------:R-:W-:Y:S01]  /*4aa50*/  LOP3.LUT P3, RZ, R0, 0x200, RZ, 0xc0, !PT ;  /* 0x0000020000ff7812 */ /* 0x000fe2000786c0ff */
[----:B--2---:R-:W-:-:S12]  /*4aa60*/  IMAD.WIDE R50, R190, 0x2, R66 ;  /* 0x00000002be327825 */ /* 0x004fd800078e0242 */
[----:B------:R0:W-:Y:S02]  /*4aa70*/  @P3 STG.E.U16 desc[UR58][R50.64], R244 ;  /* 0x000000f432003986 */ /* 0x0001e4000c10153a */
[----:B0-----:R-:W-:Y:S02]  /*4aa80*/  IMAD.WIDE R50, R190, 0x2, R64 ;  /* 0x00000002be327825 */ /* 0x001fe400078e0240 */
[----:B------:R-:W2:Y:S01]  /*4aa90*/  LDL.LU R190, [R1+0xcd8] ;  /* 0x000cd80001be7983 */ /* 0x000ea20000300800 */
[----:B------:R-:W-:Y:S02]  /*4aaa0*/  LOP3.LUT P4, RZ, R6, 0x40, RZ, 0xc0, !PT ;  /* 0x0000004006ff7812 */ /* 0x000fe4000788c0ff */
[----:B------:R-:W-:Y:S02]  /*4aab0*/  LOP3.LUT P5, RZ, R48, 0x20000, RZ, 0xc0, !PT ;  /* 0x0002000030ff7812 */ /* 0x000fe400078ac0ff */
[----:B------:R-:W-:Y:S02]  /*4aac0*/  PRMT R244, R244, 0x7632, R244 ;  /* 0x00007632f4f47816 */ /* 0x000fe400000000f4 */
[----:B------:R-:W-:-:S02]  /*4aad0*/  LOP3.LUT P0, RZ, R48, 0x40000, RZ, 0xc0, !PT ;  /* 0x0004000030ff7812 */ /* 0x000fc4000780c0ff */
[----:B------:R-:W-:-:S05]  /*4aae0*/  LOP3.LUT P6, RZ, R6, 0x80, RZ, 0xc0, !PT ;  /* 0x0000008006ff7812 */ /* 0x000fca00078cc0ff */
[----:B------:R3:W-:Y:S02]  /*4aaf0*/  @P4 STG.E.U16 desc[UR58][R50.64], R244 ;  /* 0x000000f432004986 */ /* 0x0007e4000c10153a */
[----:B---3--:R-:W-:-:S05]  /*4ab00*/  IMAD.WIDE R50, R194, 0x2, R66 ;  /* 0x00000002c2327825 */ /* 0x008fca00078e0242 */
[----:B------:R0:W-:Y:S02]  /*4ab10*/  @P5 STG.E.U16 desc[UR58][R50.64], R249 ;  /* 0x000000f932005986 */ /* 0x0001e4000c10153a */
[----:B0-----:R-:W-:Y:S01]  /*4ab20*/  IMAD.WIDE R50, R194, 0x2, R64 ;  /* 0x00000002c2327825 */ /* 0x001fe200078e0240 */
[----:B------:R-:W-:-:S05]  /*4ab30*/  PRMT R249, R249, 0x7632, R249 ;  /* 0x00007632f9f97816 */ /* 0x000fca00000000f9 */
[----:B------:R4:W-:Y:S02]  /*4ab40*/  @P0 STG.E.U16 desc[UR58][R50.64], R249 ;  /* 0x000000f932000986 */ /* 0x0009e4000c10153a */
[----:B----4-:R-:W-:-:S05]  /*4ab50*/  IMAD.WIDE R50, R195, 0x2, R66 ;  /* 0x00000002c3327825 */ /* 0x010fca00078e0242 */
[----:B------:R0:W-:Y:S02]  /*4ab60*/  @P6 STG.E.U16 desc[UR58][R50.64], R245 ;  /* 0x000000f532006986 */ /* 0x0001e4000c10153a */
[----:B0-----:R-:W-:Y:S02]  /*4ab70*/  IMAD.WIDE R50, R195, 0x2, R64 ;  /* 0x00000002c3327825 */ /* 0x001fe400078e0240 */
[----:B------:R-:W3:Y:S04]  /*4ab80*/  LDL.LU R195, [R1+0xcdc] ;  /* 0x000cdc0001c37983 */ /* 0x000ee80000300800 */
[----:B------:R-:W4:Y:S01]  /*4ab90*/  LDL.LU R194, [R1+0xce4] ;  /* 0x000ce40001c27983 */ /* 0x000f220000300800 */
[----:B------:R-:W-:Y:S02]  /*4aba0*/  LOP3.LUT P1, RZ, R6, 0x100, RZ, 0xc0, !PT ;  /* 0x0000010006ff7812 */ /* 0x000fe4000782c0ff */
[----:B------:R-:W-:Y:S01]  /*4abb0*/  LOP3.LUT P2, RZ, R48, 0x80000, RZ, 0xc0, !PT ;  /* 0x0008000030ff7812 */ /* 0x000fe2000784c0ff */
[----:B------:R-:W4:Y:S01]  /*4abc0*/  LDL.LU R192, [R1+0xcec] ;  /* 0x000cec0001c07983 */ /* 0x000f220000300800 */
[----:B------:R-:W-:-:S02]  /*4abd0*/  PRMT R245, R245, 0x7632, R245 ;  /* 0x00007632f5f57816 */ /* 0x000fc400000000f5 */
[----:B------:R-:W-:Y:S02]  /*4abe0*/  LOP3.LUT P3, RZ, R48, 0x100000, RZ, 0xc0, !PT ;  /* 0x0010000030ff7812 */ /* 0x000fe4000786c0ff */
[----:B------:R-:W-:-:S05]  /*4abf0*/  LOP3.LUT P4, RZ, R6, 0x200, RZ, 0xc0, !PT ;  /* 0x0000020006ff7812 */ /* 0x000fca000788c0ff */
[----:B------:R0:W-:Y:S02]  /*4ac00*/  @P1 STG.E.U16 desc[UR58][R50.64], R245 ;  /* 0x000000f532001986 */ /* 0x0001e4000c10153a */
[----:B0-----:R-:W-:-:S05]  /*4ac10*/  IMAD.WIDE R50, R193, 0x2, R66 ;  /* 0x00000002c1327825 */ /* 0x001fca00078e0242 */
[----:B------:R0:W-:Y:S02]  /*4ac20*/  @P2 STG.E.U16 desc[UR58][R50.64], R250 ;  /* 0x000000fa32002986 */ /* 0x0001e4000c10153a */
[----:B0-----:R-:W-:Y:S01]  /*4ac30*/  IMAD.WIDE R50, R193, 0x2, R64 ;  /* 0x00000002c1327825 */ /* 0x001fe200078e0240 */
[----:B------:R-:W-:-:S05]  /*4ac40*/  PRMT R250, R250, 0x7632, R250 ;  /* 0x00007632fafa7816 */ /* 0x000fca00000000fa */
[----:B------:R2:W-:Y:S02]  /*4ac50*/  @P3 STG.E.U16 desc[UR58][R50.64], R250 ;  /* 0x000000fa32003986 */ /* 0x0005e4000c10153a */
[----:B--2---:R-:W-:-:S05]  /*4ac60*/  IMAD.WIDE R50, R190, 0x2, R66 ;  /* 0x00000002be327825 */ /* 0x004fca00078e0242 */
[----:B------:R0:W-:Y:S02]  /*4ac70*/  @P4 STG.E.U16 desc[UR58][R50.64], R246 ;  /* 0x000000f632004986 */ /* 0x0001e4000c10153a */
[----:B0-----:R-:W-:Y:S02]  /*4ac80*/  IMAD.WIDE R50, R190, 0x2, R64 ;  /* 0x00000002be327825 */ /* 0x001fe400078e0240 */
[----:B------:R-:W2:Y:S01]  /*4ac90*/  LDL.LU R190, [R1+0xcf0] ;  /* 0x000cf00001be7983 */ /* 0x000ea20000300800 */
[----:B------:R-:W-:Y:S02]  /*4aca0*/  LOP3.LUT P2, RZ, R48, 0x1000000, RZ, 0xc0, !PT ;  /* 0x0100000030ff7812 */ /* 0x000fe4000784c0ff */
[----:B------:R-:W-:Y:S01]  /*4acb0*/  LOP3.LUT R0, R0, 0xffffffbf, RZ, 0xc0, !PT ;  /* 0xffffffbf00007812 */ /* 0x000fe200078ec0ff */
[----:B------:R-:W2:Y:S01]  /*4acc0*/  LDL.LU R193, [R1+0xcf4] ;  /* 0x000cf40001c17983 */ /* 0x000ea20000300800 */
[----:B------:R-:W-:Y:S02]  /*4acd0*/  LOP3.LUT P5, RZ, R6, 0x400, RZ, 0xc0, !PT ;  /* 0x0000040006ff7812 */ /* 0x000fe400078ac0ff */
[----:B------:R-:W-:-:S07]  /*4ace0*/  LOP3.LUT P6, RZ, R48, 0x200000, RZ, 0xc0, !PT ;  /* 0x0020000030ff7812 */ /* 0x000fce00078cc0ff */
[----:B------:R-:W-:Y:S02]  /*4acf0*/  @P2 LOP3.LUT R0, R0, 0x40, RZ, 0xfc, !PT ;  /* 0x0000004000002812 */ /* 0x000fe400078efcff */
[----:B------:R-:W-:Y:S02]  /*4ad00*/  LOP3.LUT P2, RZ, R48, 0x800000, RZ, 0xc0, !PT ;  /* 0x0080000030ff7812 */ /* 0x000fe4000784c0ff */
[----:B------:R-:W-:Y:S02]  /*4ad10*/  PRMT R246, R246, 0x7632, R246 ;  /* 0x00007632f6f67816 */ /* 0x000fe400000000f6 */
[----:B------:R-:W-:-:S03]  /*4ad20*/  LOP3.LUT R0, R0, 0xffffff7f, RZ, 0xc0, !PT ;  /* 0xffffff7f00007812 */ /* 0x000fc600078ec0ff */
[----:B------:R3:W-:Y:S06]  /*4ad30*/  @P5 STG.E.U16 desc[UR58][R50.64], R246 ;  /* 0x000000f632005986 */ /* 0x0007ec000c10153a */
[----:B------:R-:W-:Y:S02]  /*4ad40*/  @P2 LOP3.LUT R0, R0, 0x80, RZ, 0xfc, !PT ;  /* 0x0000008000002812 */ /* 0x000fe400078efcff */
[----:B------:R-:W-:Y:S02]  /*4ad50*/  LOP3.LUT P2, RZ, R6, 0x1000, RZ, 0xc0, !PT ;  /* 0x0000100006ff7812 */ /* 0x000fe4000784c0ff */
[----:B------:R-:W-:-:S02]  /*4ad60*/  LOP3.LUT P1, RZ, R48, 0x400000, RZ, 0xc0, !PT ;  /* 0x0040000030ff7812 */ /* 0x000fc4000782c0ff */
[----:B------:R-:W-:Y:S02]  /*4ad70*/  LOP3.LUT R0, R0, 0xfffffeff, RZ, 0xc0, !PT ;  /* 0xfffffeff00007812 */ /* 0x000fe400078ec0ff */
[----:B------:R-:W-:-:S07]  /*4ad80*/  LOP3.LUT P0, RZ, R48, 0x4000000, RZ, 0xc0, !PT ;  /* 0x0400000030ff7812 */ /* 0x000fce000780c0ff */
[----:B------:R-:W-:Y:S02]  /*4ad90*/  @P2 LOP3.LUT R0, R0, 0x100, RZ, 0xfc, !PT ;  /* 0x0000010000002812 */ /* 0x000fe400078efcff */
[----:B------:R-:W-:Y:S02]  /*4ada0*/  LOP3.LUT P2, RZ, R6, 0x800, RZ, 0xc0, !PT ;  /* 0x0000080006ff7812 */ /* 0x000fe4000784c0ff */
[----:B------:R-:W-:-:S04]  /*4adb0*/  LOP3.LUT R0, R0, 0xffffffdf, RZ, 0xc0, !PT ;  /* 0xffffffdf00007812 */ /* 0x000fc800078ec0ff */
[----:B------:R-:W-:Y:S01]  /*4adc0*/  @P0 LOP3.LUT R0, R0, 0x20, RZ, 0xfc, !PT ;  /* 0x0000002000000812 */ /* 0x000fe200078efcff */
[----:B---3--:R-:W-:-:S05]  /*4add0*/  IMAD.WIDE R50, R195, 0x2, R66 ;  /* 0x00000002c3327825 */ /* 0x008fca00078e0242 */
[----:B------:R0:W-:Y:S02]  /*4ade0*/  @P6 STG.E.U16 desc[UR58][R50.64], R251 ;  /* 0x000000fb32006986 */ /* 0x0001e4000c10153a */
[----:B0-----:R-:W-:Y:S02]  /*4adf0*/  IMAD.WIDE R50, R195, 0x2, R64 ;  /* 0x00000002c3327825 */ /* 0x001fe400078e0240 */
[----:B------:R-:W3:Y:S01]  /*4ae00*/  LDL.LU R195, [R1+0xcfc] ;  /* 0x000cfc0001c37983 */ /* 0x000ee20000300800 */
[----:B------:R-:W-:-:S05]  /*4ae10*/  PRMT R251, R251, 0x7632, R251 ;  /* 0x00007632fbfb7816 */ /* 0x000fca00000000fb */
[----:B------:R4:W-:Y:S02]  /*4ae20*/  @P1 STG.E.U16 desc[UR58][R50.64], R251 ;  /* 0x000000fb32001986 */ /* 0x0009e4000c10153a */
[----:B----4-:R-:W-:-:S05]  /*4ae30*/  IMAD.WIDE R50, R194, 0x2, R66 ;  /* 0x00000002c2327825 */ /* 0x010fca00078e0242 */
[----:B------:R0:W-:Y:S01]  /*4ae40*/  @P2 STG.E.U16 desc[UR58][R50.64], R247 ;  /* 0x000000f732002986 */ /* 0x0001e2000c10153a */
[----:B------:R-:W-:Y:S01]  /*4ae50*/  LOP3.LUT P2, RZ, R0, 0x100, RZ, 0xc0, !PT ;  /* 0x0000010000ff7812 */ /* 0x000fe2000784c0ff */
[----:B0-----:R-:W-:Y:S01]  /*4ae60*/  IMAD.WIDE R50, R194, 0x2, R64 ;  /* 0x00000002c2327825 */ /* 0x001fe200078e0240 */
[----:B------:R-:W-:Y:S01]  /*4ae70*/  PRMT R247, R247, 0x7632, R247 ;  /* 0x00007632f7f77816 */ /* 0x000fe200000000f7 */
[----:B------:R-:W4:Y:S10]  /*4ae80*/  LDL.LU R194, [R1+0xd00] ;  /* 0x000d000001c27983 */ /* 0x000f340000300800 */
[----:B------:R0:W-:Y:S01]  /*4ae90*/  @P2 STG.E.U16 desc[UR58][R50.64], R247 ;  /* 0x000000f732002986 */ /* 0x0001e2000c10153a */
[----:B------:R-:W-:Y:S01]  /*4aea0*/  LOP3.LUT P2, RZ, R0, 0x80, RZ, 0xc0, !PT ;  /* 0x0000008000ff7812 */ /* 0x000fe2000784c0ff */
[----:B0-----:R-:W-:-:S12]  /*4aeb0*/  IMAD.WIDE R50, R192, 0x2, R66 ;  /* 0x00000002c0327825 */ /* 0x001fd800078e0242 */
[----:B------:R0:W-:Y:S01]  /*4aec0*/  @P2 STG.E.U16 desc[UR58][R50.64], R240 ;  /* 0x000000f032002986 */ /* 0x0001e2000c10153a */
[----:B------:R-:W-:Y:S02]  /*4aed0*/  LOP3.LUT P2, RZ, R0, 0x40, RZ, 0xc0, !PT ;  /* 0x0000004000ff7812 */ /* 0x000fe4000784c0ff */
[----:B------:R-:W-:Y:S01]  /*4aee0*/  LOP3.LUT P3, RZ, R6, 0x2000, RZ, 0xc0, !PT ;  /* 0x0000200006ff7812 */ /* 0x000fe2000786c0ff */
[----:B0-----:R-:W-:Y:S01]  /*4aef0*/  IMAD.WIDE R50, R192, 0x2, R64 ;  /* 0x00000002c0327825 */ /* 0x001fe200078e0240 */
[----:B------:R-:W-:-:S09]  /*4af00*/  PRMT R240, R240, 0x7632, R240 ;  /* 0x00007632f0f07816 */ /* 0x000fd200000000f0 */
[----:B------:R2:W-:Y:S02]  /*4af10*/  @P2 STG.E.U16 desc[UR58][R50.64], R240 ;  /* 0x000000f032002986 */ /* 0x0005e4000c10153a */
[----:B--2---:R-:W-:-:S05]  /*4af20*/  IMAD.WIDE R50, R190, 0x2, R66 ;  /* 0x00000002be327825 */ /* 0x004fca00078e0242 */
[----:B------:R0:W-:Y:S02]  /*4af30*/  @P3 STG.E.U16 desc[UR58][R50.64], R236 ;  /* 0x000000ec32003986 */ /* 0x0001e4000c10153a */
[----:B0-----:R-:W-:Y:S02]  /*4af40*/  IMAD.WIDE R50, R190, 0x2, R64 ;  /* 0x00000002be327825 */ /* 0x001fe400078e0240 */
[----:B------:R-:W2:Y:S01]  /*4af50*/  LDL.LU R190, [R1+0xd08] ;  /* 0x000d080001be7983 */ /* 0x000ea20000300800 */
[----:B------:R-:W-:Y:S02]  /*4af60*/  LOP3.LUT P4, RZ, R6, 0x4000, RZ, 0xc0, !PT ;  /* 0x0000400006ff7812 */ /* 0x000fe4000788c0ff */
[----:B------:R-:W-:Y:S02]  /*4af70*/  LOP3.LUT P0, RZ, R48, 0x2000000, RZ, 0xc0, !PT ;  /* 0x0200000030ff7812 */ /* 0x000fe4000780c0ff */
[----:B------:R-:W-:-:S09]  /*4af80*/  PRMT R236, R236, 0x7632, R236 ;  /* 0x00007632ecec7816 */ /* 0x000fd200000000ec */
[----:B------:R0:W-:Y:S02]  /*4af90*/  @P4 STG.E.U16 desc[UR58][R50.64], R236 ;  /* 0x000000ec32004986 */ /* 0x0001e4000c10153a */
[----:B0-----:R-:W-:-:S05]  /*4afa0*/  IMAD.WIDE R50, R193, 0x2, R66 ;  /* 0x00000002c1327825 */ /* 0x001fca00078e0242 */
[----:B------:R0:W-:Y:S01]  /*4afb0*/  @P0 STG.E.U16 desc[UR58][R50.64], R241 ;  /* 0x000000f132000986 */ /* 0x0001e2000c10153a */
[----:B------:R-:W-:Y:S02]  /*4afc0*/  LOP3.LUT P0, RZ, R0, 0x20, RZ, 0xc0, !PT ;  /* 0x0000002000ff7812 */ /* 0x000fe4000780c0ff */
[----:B------:R-:W-:Y:S01]  /*4afd0*/  LOP3.LUT P5, RZ, R6, 0x8000, RZ, 0xc0, !PT ;  /* 0x0000800006ff7812 */ /* 0x000fe200078ac0ff */
[----:B0-----:R-:W-:Y:S01]  /*4afe0*/  IMAD.WIDE R50, R193, 0x2, R64 ;  /* 0x00000002c1327825 */ /* 0x001fe200078e0240 */
[----:B------:R-:W-:-:S09]  /*4aff0*/  PRMT R241, R241, 0x7632, R241 ;  /* 0x00007632f1f17816 */ /* 0x000fd200000000f1 */
[----:B------:R3:W-:Y:S01]  /*4b000*/  @P0 STG.E.U16 desc[UR58][R50.64], R241 ;  /* 0x000000f132000986 */ /* 0x0007e2000c10153a */
[----:B------:R-:W-:Y:S02]  /*4b010*/  LOP3.LUT P6, RZ, R6, 0x10000, RZ, 0xc0, !PT ;  /* 0x0001000006ff7812 */ /* 0x000fe400078cc0ff */
[C---:B------:R-:W-:Y:S02]  /*4b020*/  LOP3.LUT P1, RZ, R48.reuse, 0x8000000, RZ, 0xc0, !PT ;  /* 0x0800000030ff7812 */ /* 0x040fe4000782c0ff */
[----:B------:R-:W-:Y:S01]  /*4b030*/  LOP3.LUT P2, RZ, R48, 0x10000000, RZ, 0xc0, !PT ;  /* 0x1000000030ff7812 */ /* 0x000fe2000784c0ff */
[----:B---3--:R-:W-:-:S05]  /*4b040*/  IMAD.WIDE R50, R195, 0x2, R66 ;  /* 0x00000002c3327825 */ /* 0x008fca00078e0242 */
[----:B------:R0:W-:Y:S02]  /*4b050*/  @P5 STG.E.U16 desc[UR58][R50.64], R237 ;  /* 0x000000ed32005986 */ /* 0x0001e4000c10153a */
[----:B0-----:R-:W-:Y:S02]  /*4b060*/  IMAD.WIDE R50, R195, 0x2, R64 ;  /* 0x00000002c3327825 */ /* 0x001fe400078e0240 */
[----:B------:R-:W3:Y:S04]  /*4b070*/  LDL.LU R195, [R1+0xd0c] ;  /* 0x000d0c0001c37983 */ /* 0x000ee80000300800 */
[----:B------:R-:W3:Y:S01]  /*4b080*/  LDL.LU R193, [R1+0xd10] ;  /* 0x000d100001c17983 */ /* 0x000ee20000300800 */
[----:B------:R-:W-:Y:S02]  /*4b090*/  PRMT R237, R237, 0x7632, R237 ;  /* 0x00007632eded7816 */ /* 0x000fe400000000ed */
[----:B------:R-:W-:-:S02]  /*4b0a0*/  LOP3.LUT P5, RZ, R48, 0x20000000, RZ, 0xc0, !PT ;  /* 0x2000000030ff7812 */ /* 0x000fc400078ac0ff */
[C---:B------:R-:W-:Y:S01]  /*4b0b0*/  LOP3.LUT P0, RZ, R48.reuse, 0x80000000, RZ, 0xc0, !PT ;  /* 0x8000000030ff7812 */ /* 0x040fe2000780c0ff */
[----:B------:R0:W-:Y:S01]  /*4b0c0*/  @P6 STG.E.U16 desc[UR58][R50.64], R237 ;  /* 0x000000ed32006986 */ /* 0x0001e2000c10153a */
[----:B------:R-:W-:Y:S01]  /*4b0d0*/  LOP3.LUT P6, RZ, R48, 0x40000000, RZ, 0xc0, !PT ;  /* 0x4000000030ff7812 */ /* 0x000fe200078cc0ff */
[----:B----4-:R-:W-:-:S04]  /*4b0e0*/  IMAD.WIDE R48, R194, 0x2, R64 ;  /* 0x00000002c2307825 */ /* 0x010fc800078e0240 */
[----:B0-----:R-:W-:Y:S02]  /*4b0f0*/  IMAD.WIDE R50, R194, 0x2, R66 ;  /* 0x00000002c2327825 */ /* 0x001fe400078e0242 */
[----:B------:R-:W4:Y:S04]  /*4b100*/  LDL.LU R194, [R1+0xd18] ;  /* 0x000d180001c27983 */ /* 0x000f280000300800 */
[----:B------:R-:W4:Y:S01]  /*4b110*/  LDL.LU R192, [R1+0xd20] ;  /* 0x000d200001c07983 */ /* 0x000f220000300800 */
[----:B------:R-:W-:-:S03]  /*4b120*/  LOP3.LUT P3, RZ, R6, 0x20000, RZ, 0xc0, !PT ;  /* 0x0002000006ff7812 */ /* 0x000fc6000786c0ff */
[----:B------:R0:W-:Y:S02]  /*4b130*/  @P1 STG.E.U16 desc[UR58][R50.64], R242 ;  /* 0x000000f232001986 */ /* 0x0001e4000c10153a */
[----:B0-----:R-:W-:-:S05]  /*4b140*/  PRMT R242, R242, 0x7632, R242 ;  /* 0x00007632f2f27816 */ /* 0x001fca00000000f2 */
[----:B------:R2:W-:Y:S02]  /*4b150*/  @P2 STG.E.U16 desc[UR58][R48.64], R242 ;  /* 0x000000f230002986 */ /* 0x0005e4000c10153a */
[----:B--2---:R-:W-:-:S05]  /*4b160*/  IMAD.WIDE R48, R190, 0x2, R66 ;  /* 0x00000002be307825 */ /* 0x004fca00078e0242 */
[----:B------:R0:W-:Y:S02]  /*4b170*/  @P3 STG.E.U16 desc[UR58][R48.64], R238 ;  /* 0x000000ee30003986 */ /* 0x0001e4000c10153a */
[----:B0-----:R-:W-:Y:S02]  /*4b180*/  IMAD.WIDE R48, R190, 0x2, R64 ;  /* 0x00000002be307825 */ /* 0x001fe400078e0240 */
[----:B------:R-:W2:Y:S01]  /*4b190*/  LDL.LU R190, [R1+0xd24] ;  /* 0x000d240001be7983 */ /* 0x000ea20000300800 */
[----:B------:R-:W-:-:S04]  /*4b1a0*/  LOP3.LUT R0, R0, 0xfffffff7, RZ, 0xc0, !PT ;  /* 0xfffffff700007812 */ /* 0x000fc800078ec0ff */
[----:B------:R-:W-:Y:S02]  /*4b1b0*/  @P0 LOP3.LUT R0, R0, 0x8, RZ, 0xfc, !PT ;  /* 0x0000000800000812 */ /* 0x000fe400078efcff */
[C---:B------:R-:W-:Y:S02]  /*4b1c0*/  LOP3.LUT P0, RZ, R6.reuse, 0x100000, RZ, 0xc0, !PT ;  /* 0x0010000006ff7812 */ /* 0x040fe4000780c0ff */
[----:B------:R-:W-:Y:S02]  /*4b1d0*/  LOP3.LUT P4, RZ, R6, 0x40000, RZ, 0xc0, !PT ;  /* 0x0004000006ff7812 */ /* 0x000fe4000788c0ff */
[----:B------:R-:W-:Y:S02]  /*4b1e0*/  LOP3.LUT P3, RZ, R7, 0x8, RZ, 0xc0, !PT ;  /* 0x0000000807ff7812 */ /* 0x000fe4000786c0ff */
[----:B------:R-:W-:Y:S02]  /*4b1f0*/  LOP3.LUT R0, R0, 0xffffffef, RZ, 0xc0, !PT ;  /* 0xffffffef00007812 */ /* 0x000fe400078ec0ff */
[----:B------:R-:W-:-:S05]  /*4b200*/  PRMT R238, R238, 0x7632, R238 ;  /* 0x00007632eeee7816 */ /* 0x000fca00000000ee */
[----:B------:R-:W-:-:S04]  /*4b210*/  @P0 LOP3.LUT R0, R0, 0x10, RZ, 0xfc, !PT ;  /* 0x0000001000000812 */ /* 0x000fc800078efcff */
[----:B------:R-:W-:Y:S01]  /*4b220*/  LOP3.LUT R0, R0, 0xfffffffd, RZ, 0xc0, !PT ;  /* 0xfffffffd00007812 */ /* 0x000fe200078ec0ff */
[----:B------:R3:W-:Y:S03]  /*4b230*/  @P4 STG.E.U16 desc[UR58][R48.64], R238 ;  /* 0x000000ee30004986 */ /* 0x0007e6000c10153a */
[----:B------:R-:W-:Y:S02]  /*4b240*/  @P3 LOP3.LUT R0, R0, 0x2, RZ, 0xfc, !PT ;  /* 0x0000000200003812 */ /* 0x000fe400078efcff */
[----:B------:R-:W-:Y:S02]  /*4b250*/  LOP3.LUT P3, RZ, R7, 0x2, RZ, 0xc0, !PT ;  /* 0x0000000207ff7812 */ /* 0x000fe4000786c0ff */
[----:B------:R-:W-:Y:S02]  /*4b260*/  LOP3.LUT P0, RZ, R6, 0x80000, RZ, 0xc0, !PT ;  /* 0x0008000006ff7812 */ /* 0x000fe4000780c0ff */
[----:B------:R-:W-:-:S09]  /*4b270*/  LOP3.LUT R0, R0, 0xfffffffb, RZ, 0xc0, !PT ;  /* 0xfffffffb00007812 */ /* 0x000fd200078ec0ff */
[----:B------:R-:W-:Y:S02]  /*4b280*/  @P3 LOP3.LUT R0, R0, 0x4, RZ, 0xfc, !PT ;  /* 0x0000000400003812 */ /* 0x000fe400078efcff */
[----:B------:R-:W-:Y:S02]  /*4b290*/  LOP3.LUT P1, RZ, R7, 0x1, RZ, 0xc0, !PT ;  /* 0x0000000107ff7812 */ /* 0x000fe4000782c0ff */
[C---:B------:R-:W-:Y:S02]  /*4b2a0*/  LOP3.LUT P2, RZ, R6.reuse, 0x200000, RZ, 0xc0, !PT ;  /* 0x0020000006ff7812 */ /* 0x040fe4000784c0ff */
[----:B------:R-:W-:Y:S01]  /*4b2b0*/  LOP3.LUT P3, RZ, R6, 0x400000, RZ, 0xc0, !PT ;  /* 0x0040000006ff7812 */ /* 0x000fe2000786c0ff */
[----:B---3--:R-:W-:-:S05]  /*4b2c0*/  IMAD.WIDE R48, R195, 0x2, R66 ;  /* 0x00000002c3307825 */ /* 0x008fca00078e0242 */
[----:B------:R0:W-:Y:S02]  /*4b2d0*/  @P5 STG.E.U16 desc[UR58][R48.64], R243 ;  /* 0x000000f330005986 */ /* 0x0001e4000c10153a */
[----:B0-----:R-:W-:Y:S01]  /*4b2e0*/  IMAD.WIDE R48, R195, 0x2, R64 ;  /* 0x00000002c3307825 */ /* 0x001fe200078e0240 */
[----:B------:R-:W-:Y:S01]  /*4b2f0*/  PRMT R243, R243, 0x7632, R243 ;  /* 0x00007632f3f37816 */ /* 0x000fe200000000f3 */
[----:B------:R-:W3:Y:S04]  /*4b300*/  LDL.LU R195, [R1+0xd28] ;  /* 0x000d280001c37983 */ /* 0x000ee80000300800 */
[----:B------:R0:W-:Y:S02]  /*4b310*/  @P6 STG.E.U16 desc[UR58][R48.64], R243 ;  /* 0x000000f330006986 */ /* 0x0001e4000c10153a */
[----:B0-----:R-:W-:-:S05]  /*4b320*/  IMAD.WIDE R48, R193, 0x2, R66 ;  /* 0x00000002c1307825 */ /* 0x001fca00078e0242 */
[----:B------:R0:W-:Y:S01]  /*4b330*/  @P0 STG.E.U16 desc[UR58][R48.64], R239 ;  /* 0x000000ef30000986 */ /* 0x0001e2000c10153a */
[C---:B------:R-:W-:Y:S01]  /*4b340*/  LOP3.LUT P0, RZ, R0.reuse, 0x10, RZ, 0xc0, !PT ;  /* 0x0000001000ff7812 */ /* 0x040fe2000780c0ff */
[----:B0-----:R-:W-:Y:S01]  /*4b350*/  IMAD.WIDE R48, R193, 0x2, R64 ;  /* 0x00000002c1307825 */ /* 0x001fe200078e0240 */
[----:B------:R-:W-:Y:S01]  /*4b360*/  PRMT R239, R239, 0x7632, R239 ;  /* 0x00007632efef7816 */ /* 0x000fe200000000ef */
[----:B------:R-:W3:Y:S10]  /*4b370*/  LDL.LU R193, [R1+0xd2c] ;  /* 0x000d2c0001c17983 */ /* 0x000ef40000300800 */
[----:B------:R4:W-:Y:S01]  /*4b380*/  @P0 STG.E.U16 desc[UR58][R48.64], R239 ;  /* 0x000000ef30000986 */ /* 0x0009e2000c10153a */
[----:B------:R-:W-:Y:S01]  /*4b390*/  LOP3.LUT P0, RZ, R0, 0x8, RZ, 0xc0, !PT ;  /* 0x0000000800ff7812 */ /* 0x000fe2000780c0ff */
[----:B----4-:R-:W-:-:S12]  /*4b3a0*/  IMAD.WIDE R48, R194, 0x2, R66 ;  /* 0x00000002c2307825 */ /* 0x010fd800078e0242 */
[----:B------:R0:W-:Y:S02]  /*4b3b0*/  @P0 STG.E.U16 desc[UR58][R48.64], R232 ;  /* 0x000000e830000986 */ /* 0x0001e4000c10153a */
[----:B0-----:R-:W-:Y:S01]  /*4b3c0*/  IMAD.WIDE R48, R194, 0x2, R64 ;  /* 0x00000002c2307825 */ /* 0x001fe200078e0240 */
[----:B------:R-:W-:Y:S01]  /*4b3d0*/  PRMT R232, R232, 0x7632, R232 ;  /* 0x00007632e8e87816 */ /* 0x000fe200000000e8 */
[----:B------:R-:W4:Y:S04]  /*4b3e0*/  LDL.LU R194, [R1+0xd34] ;  /* 0x000d340001c27983 */ /* 0x000f280000300800 */
[----:B------:R0:W-:Y:S02]  /*4b3f0*/  @P1 STG.E.U16 desc[UR58][R48.64], R232 ;  /* 0x000000e830001986 */ /* 0x0001e4000c10153a */
[----:B0-----:R-:W-:-:S05]  /*4b400*/  IMAD.WIDE R48, R192, 0x2, R66 ;  /* 0x00000002c0307825 */ /* 0x001fca00078e0242 */
[----:B------:R0:W-:Y:S02]  /*4b410*/  @P2 STG.E.U16 desc[UR58][R48.64], R228 ;  /* 0x000000e430002986 */ /* 0x0001e4000c10153a */
[----:B0-----:R-:W-:Y:S01]  /*4b420*/  IMAD.WIDE R48, R192, 0x2, R64 ;  /* 0x00000002c0307825 */ /* 0x001fe200078e0240 */
[----:B------:R-:W-:-:S05]  /*4b430*/  PRMT R228, R228, 0x7632, R228 ;  /* 0x00007632e4e47816 */ /* 0x000fca00000000e4 */
[----:B------:R2:W-:Y:S01]  /*4b440*/  @P3 STG.E.U16 desc[UR58][R48.64], R228 ;  /* 0x000000e430003986 */ /* 0x0005e2000c10153a */
[----:B------:R-:W-:Y:S01]  /*4b450*/  LOP3.LUT P3, RZ, R0, 0x4, RZ, 0xc0, !PT ;  /* 0x0000000400ff7812 */ /* 0x000fe2000786c0ff */
[----:B--2---:R-:W-:-:S12]  /*4b460*/  IMAD.WIDE R48, R190, 0x2, R66 ;  /* 0x00000002be307825 */ /* 0x004fd800078e0242 */
[----:B------:R0:W-:Y:S02]  /*4b470*/  @P3 STG.E.U16 desc[UR58][R48.64], R233 ;  /* 0x000000e930003986 */ /* 0x0001e4000c10153a */
[----:B0-----:R-:W-:Y:S02]  /*4b480*/  IMAD.WIDE R48, R190, 0x2, R64 ;  /* 0x00000002be307825 */ /* 0x001fe400078e0240 */
[----:B------:R-:W2:Y:S01]  /*4b490*/  LDL.LU R190, [R1+0xd3c] ;  /* 0x000d3c0001be7983 */ /* 0x000ea20000300800 */
[----:B------:R-:W-:Y:S02]  /*4b4a0*/  LOP3.LUT P3, RZ, R0, 0x2, RZ, 0xc0, !PT ;  /* 0x0000000200ff7812 */ /* 0x000fe4000786c0ff */
[C---:B------:R-:W-:Y:S02]  /*4b4b0*/  LOP3.LUT P4, RZ, R6.reuse, 0x800000, RZ, 0xc0, !PT ;  /* 0x0080000006ff7812 */ /* 0x040fe4000788c0ff */
[----:B------:R-:W-:Y:S02]  /*4b4c0*/  PRMT R233, R233, 0x7632, R233 ;  /* 0x00007632e9e97816 */ /* 0x000fe400000000e9 */
[----:B------:R-:W-:-:S02]  /*4b4d0*/  LOP3.LUT P5, RZ, R6, 0x1000000, RZ, 0xc0, !PT ;  /* 0x0100000006ff7812 */ /* 0x000fc400078ac0ff */
[----:B------:R-:W-:-:S05]  /*4b4e0*/  LOP3.LUT P6, RZ, R6, 0x2000000, RZ, 0xc0, !PT ;  /* 0x0200000006ff7812 */ /* 0x000fca00078cc0ff */
[----:B------:R3:W-:Y:S01]  /*4b4f0*/  @P3 STG.E.U16 desc[UR58][R48.64], R233 ;  /* 0x000000e930003986 */ /* 0x0007e2000c10153a */
[C---:B------:R-:W-:Y:S02]  /*4b500*/  LOP3.LUT P0, RZ, R6.reuse, 0x4000000, RZ, 0xc0, !PT ;  /* 0x0400000006ff7812 */ /* 0x040fe4000780c0ff */
[C---:B------:R-:W-:Y:S02]  /*4b510*/  LOP3.LUT P1, RZ, R6.reuse, 0x8000000, RZ, 0xc0, !PT ;  /* 0x0800000006ff7812 */ /* 0x040fe4000782c0ff */
[C---:B------:R-:W-:Y:S02]  /*4b520*/  LOP3.LUT P2, RZ, R6.reuse, 0x10000000, RZ, 0xc0, !PT ;  /* 0x1000000006ff7812 */ /* 0x040fe4000784c0ff */
[----:B------:R-:W-:Y:S01]  /*4b530*/  LOP3.LUT P3, RZ, R6, 0x20000000, RZ, 0xc0, !PT ;  /* 0x2000000006ff7812 */ /* 0x000fe2000786c0ff */
[----:B---3--:R-:W-:-:S05]  /*4b540*/  IMAD.WIDE R48, R195, 0x2, R66 ;  /* 0x00000002c3307825 */ /* 0x008fca00078e0242 */
[----:B------:R0:W-:Y:S01]  /*4b550*/  @P4 STG.E.U16 desc[UR58][R48.64], R229 ;  /* 0x000000e530004986 */ /* 0x0001e2000c10153a */
[C---:B------:R-:W-:Y:S01]  /*4b560*/  LOP3.LUT P4, RZ, R6.reuse, 0x40000000, RZ, 0xc0, !PT ;  /* 0x4000000006ff7812 */ /* 0x040fe2000788c0ff */
[----:B0-----:R-:W-:Y:S01]  /*4b570*/  IMAD.WIDE R48, R195, 0x2, R64 ;  /* 0x00000002c3307825 */ /* 0x001fe200078e0240 */
[----:B------:R-:W-:Y:S01]  /*4b580*/  PRMT R229, R229, 0x7632, R229 ;  /* 0x00007632e5e57816 */ /* 0x000fe200000000e5 */
[----:B------:R-:W3:Y:S04]  /*4b590*/  LDL.LU R195, [R1+0xd40] ;  /* 0x000d400001c37983 */ /* 0x000ee80000300800 */
[----:B------:R0:W-:Y:S01]  /*4b5a0*/  @P5 STG.E.U16 desc[UR58][R48.64], R229 ;  /* 0x000000e530005986 */ /* 0x0001e2000c10153a */
[----:B------:R-:W-:Y:S01]  /*4b5b0*/  LOP3.LUT P5, RZ, R6, 0x80000000, RZ, 0xc0, !PT ;  /* 0x8000000006ff7812 */ /* 0x000fe200078ac0ff */
[----:B0-----:R-:W-:-:S04]  /*4b5c0*/  IMAD.WIDE R48, R193, 0x2, R66 ;  /* 0x00000002c1307825 */ /* 0x001fc800078e0242 */
[----:B------:R-:W-:Y:S01]  /*4b5d0*/  IMAD.WIDE R6, R193, 0x2, R64 ;  /* 0x00000002c1067825 */ /* 0x000fe200078e0240 */
[----:B------:R0:W-:Y:S02]  /*4b5e0*/  @P6 STG.E.U16 desc[UR58][R48.64], R234 ;  /* 0x000000ea30006986 */ /* 0x0001e4000c10153a */
[----:B0-----:R-:W-:-:S05]  /*4b5f0*/  PRMT R234, R234, 0x7632, R234 ;  /* 0x00007632eaea7816 */ /* 0x001fca00000000ea */
[----:B------:R2:W-:Y:S01]  /*4b600*/  @P0 STG.E.U16 desc[UR58][R6.64], R234 ;  /* 0x000000ea06000986 */ /* 0x0005e2000c10153a */
[----:B----4-:R-:W-:-:S04]  /*4b610*/  IMAD.WIDE R48, R194, 0x2, R66 ;  /* 0x00000002c2307825 */ /* 0x010fc800078e0242 */
[----:B------:R-:W-:Y:S02]  /*4b620*/  IMAD.WIDE R50, R194, 0x2, R64 ;  /* 0x00000002c2327825 */ /* 0x000fe400078e0240 */
[----:B------:R-:W4:Y:S04]  /*4b630*/  LDL.LU R194, [R1+0xd44] ;  /* 0x000d440001c27983 */ /* 0x000f280000300800 */
[----:B------:R0:W-:Y:S01]  /*4b640*/  @P1 STG.E.U16 desc[UR58][R48.64], R230 ;  /* 0x000000e630001986 */ /* 0x0001e2000c10153a */
[----:B--2---:R-:W-:-:S04]  /*4b650*/  IMAD.WIDE R6, R190, 0x2, R66 ;  /* 0x00000002be067825 */ /* 0x004fc800078e0242 */
[----:B0-----:R-:W-:Y:S02]  /*4b660*/  IMAD.WIDE R48, R190, 0x2, R64 ;  /* 0x00000002be307825 */ /* 0x001fe400078e0240 */
[----:B------:R-:W2:Y:S02]  /*4b670*/  LDL.LU R190, [R1+0xd48] ;  /* 0x000d480001be7983 */ /* 0x000ea40000300800 */
[----:B------:R-:W-:Y:S01]  /*4b680*/  VIADD R2, R3, 0x1db ;  /* 0x000001db03027836 */ /* 0x000fe20000000000 */
[----:B------:R-:W-:-:S04]  /*4b690*/  PRMT R52, R230, 0x7632, R52 ;  /* 0x00007632e6347816 */ /* 0x000fc80000000034 */
[----:B------:R-:W-:Y:S01]  /*4b6a0*/  ISETP.GE.AND P0, PT, R2, UR5, PT ;  /* 0x0000000502007c0c */ /* 0x000fe2000bf06270 */
[----:B------:R-:W-:Y:S01]  /*4b6b0*/  VIADD R2, R3, 0x138 ;  /* 0x0000013803027836 */ /* 0x000fe20000000000 */
[----:B------:R0:W-:Y:S01]  /*4b6c0*/  @P2 STG.E.U16 desc[UR58][R50.64], R52 ;  /* 0x0000003432002986 */ /* 0x0001e2000c10153a */
[----:B------:R-:W-:-:S03]  /*4b6d0*/  LOP3.LUT P6, RZ, R0, 0x1, RZ, 0xc0, !PT ;  /* 0x0000000100ff7812 */ /* 0x000fc600078cc0ff */
[----:B------:R-:W-:Y:S01]  /*4b6e0*/  ISETP.GE.AND P2, PT, R2, UR6, PT ;  /* 0x0000000602007c0c */ /* 0x000fe2000bf46270 */
[----:B------:R3:W-:Y:S01]  /*4b6f0*/  @P3 STG.E.U16 desc[UR58][R6.64], R235 ;  /* 0x000000eb06003986 */ /* 0x0007e2000c10153a */
[----:B0-----:R-:W-:Y:S01]  /*4b700*/  PRMT R50, R235, 0x7632, R50 ;  /* 0x00007632eb327816 */ /* 0x001fe20000000032 */
[----:B------:R-:W-:Y:S01]  /*4b710*/  VIADD R0, R3, 0x1dc ;  /* 0x000001dc03007836 */ /* 0x000fe20000000000 */
[----:B------:R-:W-:Y:S01]  /*4b720*/  PRMT R2, R231, 0x7632, R2 ;  /* 0x00007632e7027816 */ /* 0x000fe20000000002 */
[----:B------:R-:W-:Y:S02]  /*4b730*/  ULDC UR6, c[0x0][0x22c] ;  /* 0x00008b0000067ab9 */ /* 0x000fe40000000800 */
[----:B------:R0:W-:Y:S01]  /*4b740*/  @P4 STG.E.U16 desc[UR58][R48.64], R50 ;  /* 0x0000003230004986 */ /* 0x0001e2000c10153a */
[----:B------:R-:W-:Y:S02]  /*4b750*/  ISETP.LT.AND P4, PT, R4, UR4, !P2 ;  /* 0x0000000404007c0c */ /* 0x000fe4000d781270 */
[----:B------:R-:W-:Y:S01]  /*4b760*/  ISETP.LT.AND P2, PT, R5, UR4, !P2 ;  /* 0x0000000405007c0c */ /* 0x000fe2000d741270 */
[----:B---3--:R-:W-:-:S04]  /*4b770*/  IMAD.WIDE R6, R195, 0x2, R66 ;  /* 0x00000002c3067825 */ /* 0x008fc800078e0242 */
[----:B0-----:R-:W-:Y:S02]  /*4b780*/  IMAD.WIDE R48, R195, 0x2, R64 ;  /* 0x00000002c3307825 */ /* 0x001fe400078e0240 */
[----:B------:R-:W3:Y:S04]  /*4b790*/  LDL.LU R195, [R1+0xd50] ;  /* 0x000d500001c37983 */ /* 0x000ee80000300800 */
[----:B------:R-:W-:Y:S04]  /*4b7a0*/  @P5 STG.E.U16 desc[UR58][R6.64], R231 ;  /* 0x000000e706005986 */ /* 0x000fe8000c10153a */
[----:B------:R0:W-:Y:S02]  /*4b7b0*/  @P6 STG.E.U16 desc[UR58][R48.64], R2 ;  /* 0x0000000230006986 */ /* 0x0001e4000c10153a */
[----:B0-----:R-:W-:Y:S01]  /*4b7c0*/  PRMT R2, R224, 0x7632, R2 ;  /* 0x00007632e0027816 */ /* 0x001fe20000000002 */
[----:B----4-:R-:W-:-:S04]  /*4b7d0*/  IMAD.WIDE R6, R194, 0x2, R66 ;  /* 0x00000002c2067825 */ /* 0x010fc800078e0242 */
[----:B------:R-:W-:Y:S02]  /*4b7e0*/  IMAD.WIDE R48, R194, 0x2, R64 ;  /* 0x00000002c2307825 */ /* 0x000fe400078e0240 */
[----:B------:R-:W4:Y:S04]  /*4b7f0*/  LDL.LU R194, [R1+0xd58] ;  /* 0x000d580001c27983 */ /* 0x000f280000300800 */
[----:B------:R2:W-:Y:S04]  /*4b800*/  @P4 STG.E.U16 desc[UR58][R6.64], R224 ;  /* 0x000000e006004986 */ /* 0x0005e8000c10153a */
[----:B------:R0:W-:Y:S01]  /*4b810*/  @P2 STG.E.U16 desc[UR58][R48.64], R2 ;  /* 0x0000000230002986 */ /* 0x0001e2000c10153a */
[----:B--2---:R-:W-:-:S04]  /*4b820*/  IMAD.WIDE R6, R190, 0x2, R66 ;  /* 0x00000002be067825 */ /* 0x004fc800078e0242 */
[----:B0-----:R-:W-:Y:S02]  /*4b830*/  IMAD.WIDE R48, R190, 0x2, R64 ;  /* 0x00000002be307825 */ /* 0x001fe400078e0240 */
[----:B------:R-:W2:Y:S01]  /*4b840*/  LDL.LU R190, [R1+0xd5c] ;  /* 0x000d5c0001be7983 */ /* 0x000ea20000300800 */
[----:B------:R-:W-:Y:S01]  /*4b850*/  ISETP.GE.AND P1, PT, R0, UR5, PT ;  /* 0x0000000500007c0c */ /* 0x000fe2000bf26270 */
[----:B------:R-:W-:-:S05]  /*4b860*/  VIADD R0, R3, 0x139 ;  /* 0x0000013903007836 */ /* 0x000fca0000000000 */
[----:B------:R-:W-:Y:S01]  /*4b870*/  ISETP.GE.AND P3, PT, R0, UR6, PT ;  /* 0x0000000600007c0c */ /* 0x000fe2000bf66270 */
[----:B------:R-:W-:Y:S01]  /*4b880*/  VIADD R0, R3, 0x13a ;  /* 0x0000013a03007836 */ /* 0x000fe20000000000 */
[----:B------:R-:W-:Y:S02]  /*4b890*/  ULDC UR6, c[0x0][0x22c] ;  /* 0x00008b0000067ab9 */ /* 0x000fe40000000800 */
[----:B------:R-:W-:Y:S02]  /*4b8a0*/  ISETP.LT.AND P6, PT, R4, UR4, !P3 ;  /* 0x0000000404007c0c */ /* 0x000fe4000dfc1270 */
[----:B------:R-:W-:Y:S02]  /*4b8b0*/  ISETP.LT.AND P3, PT, R5, UR4, !P3 ;  /* 0x0000000405007c0c */ /* 0x000fe4000df61270 */
[----:B------:R-:W-:Y:S01]  /*4b8c0*/  ISETP.GE.AND P5, PT, R0, UR6, PT ;  /* 0x0000000600007c0c */ /* 0x000fe2000bfa6270 */
[----:B------:R-:W-:Y:S01]  /*4b8d0*/  VIADD R0, R3, 0x13b ;  /* 0x0000013b03007836 */ /* 0x000fe20000000000 */
[----:B------:R-:W-:Y:S01]  /*4b8e0*/  ULDC UR6, c[0x0][0x22c] ;  /* 0x00008b0000067ab9 */ /* 0x000fe20000000800 */
[----:B------:R-:W-:-:S02]  /*4b8f0*/  PRMT R2, R220, 0x7632, R2 ;  /* 0x00007632dc027816 */ /* 0x000fc40000000002 */
[----:B------:R-:W-:Y:S02]  /*4b900*/  ISETP.LT.AND P2, PT, R4, UR4, !P5 ;  /* 0x0000000404007c0c */ /* 0x000fe4000ef41270 */
[----:B------:R-:W-:Y:S02]  /*4b910*/  ISETP.LT.AND P5, PT, R5, UR4, !P5 ;  /* 0x0000000405007c0c */ /* 0x000fe4000efa1270 */
[----:B------:R-:W-:Y:S01]  /*4b920*/  ISETP.GE.AND P4, PT, R0, UR6, PT ;  /* 0x0000000600007c0c */ /* 0x000fe2000bf86270 */
[----:B------:R-:W-:Y:S01]  /*4b930*/  @P6 STG.E.U16 desc[UR58][R6.64], R220 ;  /* 0x000000dc06006986 */ /* 0x000fe2000c10153a */
[----:B------:R-:W-:Y:S01]  /*4b940*/  VIADD R0, R3, 0x13c ;  /* 0x0000013c03007836 */ /* 0x000fe20000000000 */
[----:B------:R-:W-:Y:S02]  /*4b950*/  ULDC UR6, c[0x0][0x22c] ;  /* 0x00008b0000067ab9 */ /* 0x000fe40000000800 */
[----:B------:R0:W-:Y:S01]  /*4b960*/  @P3 STG.E.U16 desc[UR58][R48.64], R2 ;  /* 0x0000000230003986 */ /* 0x0001e2000c10153a */
[----:B------:R-:W-:-:S02]  /*4b970*/  ISETP.LT.AND P3, PT, R4, UR4, !P4 ;  /* 0x0000000404007c0c */ /* 0x000fc4000e761270 */
[----:B------:R-:W-:Y:S02]  /*4b980*/  ISETP.LT.AND P4, PT, R5, UR4, !P4 ;  /* 0x0000000405007c0c */ /* 0x000fe4000e781270 */
[----:B0-----:R-:W-:Y:S01]  /*4b990*/  PRMT R2, R225, 0x7632, R2 ;  /* 0x00007632e1027816 */ /* 0x001fe20000000002 */
[----:B---3--:R-:W-:-:S04]  /*4b9a0*/  IMAD.WIDE R6, R195, 0x2, R66 ;  /* 0x00000002c3067825 */ /* 0x008fc800078e0242 */
[----:B------:R-:W-:Y:S02]  /*4b9b0*/  IMAD.WIDE R48, R195, 0x2, R64 ;  /* 0x00000002c3307825 */ /* 0x000fe400078e0240 */
        /* <DEDUP_REMOVED lines=491> */
[----:B------:R-:W-:Y:S01]  /*4d870*/  ISETP.LT.AND P4, PT, R5, UR4, !P4 ;  /* 0x0000000405007c0c */ /* 0x000fe2000e781270 */
[----:B------:R-:W1:Y:S01]  /*4d880*/  LDS.128 R16, [R252] ;  /* 0x00000000fc107984 */ /* 0x000e620000000c00 */
        /* <DEDUP_REMOVED lines=358> */
[----:B------:R-:W-:Y:S01]  /*4eef0*/  PRMT R2, R72, 0x7632, R2 ;  /* 0x0000763248027816 */ /* 0x000fe20000000002 */
[----:B------:R-:W-:Y:S01]  /*4ef00*/  VIADD R0, R3, 0x18a ;  /* 0x0000018a03007836 */ /* 0x000fe20000000000 */
[----:B------:R-:W-:Y:S01]  /*4ef10*/  ULDC UR6, c[0x0][0x22c] ;  /* 0x00008b0000067ab9 */ /* 0x000fe20000000800 */
[----:B------:R0:W-:Y:S01]  /*4ef20*/  @P6 STG.E.U16 desc[UR58][R8.64], R10 ;  /* 0x0000000a08006986 */ /* 0x0001e2000c10153a */
[----:B------:R-:W-:-:S02]  /*4ef30*/  ISETP.LT.AND P6, PT, R4, UR4, !P3 ;  /* 0x0000000404007c0c */ /* 0x000fc4000dfc1270 */
[----:B------:R-:W-:Y:S02]  /*4ef40*/  ISETP.LT.AND P3, PT, R5, UR4, !P3 ;  /* 0x0000000405007c0c */ /* 0x000fe4000df61270 */
[----:B0-----:R-:W-:Y:S01]  /*4ef50*/  PRMT R10, R76, 0x7632, R10 ;  /* 0x000076324c0a7816 */ /* 0x001fe2000000000a */
[----:B---3--:R-:W-:-:S04]  /*4ef60*/  IMAD.WIDE R6, R195, 0x2, R66 ;  /* 0x00000002c3067825 */ /* 0x008fc800078e0242 */
[----:B------:R-:W-:Y:S02]  /*4ef70*/  IMAD.WIDE R8, R195, 0x2, R64 ;  /* 0x00000002c3087825 */ /* 0x000fe400078e0240 */
[----:B------:R-:W3:Y:S04]  /*4ef80*/  LDL.LU R195, [R1+0x1038] ;  /* 0x0010380001c37983 */ /* 0x000ee80000300800 */
[----:B------:R4:W-:Y:S04]  /*4ef90*/  @P4 STG.E.U16 desc[UR58][R6.64], R72 ;  /* 0x0000004806004986 */ /* 0x0009e8000c10153a */
[----:B------:R0:W-:Y:S01]  /*4efa0*/  @P2 STG.E.U16 desc[UR58][R8.64], R2 ;  /* 0x0000000208002986 */ /* 0x0001e2000c10153a */
[----:B----4-:R-:W-:-:S04]  /*4efb0*/  IMAD.WIDE R6, R194, 0x2, R66 ;  /* 0x00000002c2067825 */ /* 0x010fc800078e0242 */
[----:B0-----:R-:W-:Y:S02]  /*4efc0*/  IMAD.WIDE R8, R194, 0x2, R64 ;  /* 0x00000002c2087825 */ /* 0x001fe400078e0240 */
        /* <DEDUP_REMOVED lines=407> */
[----:B------:R-:W-:-:S02]  /*50940*/  ISETP.GE.AND P6, PT, R0, UR6, PT ;  /* 0x0000000600007c0c */ /* 0x000fc4000bfc6270 */
[----:B------:R-:W-:Y:S02]  /*50950*/  PRMT R2, R107, 0x7632, R2 ;  /* 0x000076326b027816 */ /* 0x000fe40000000002 */
[----:B------:R-:W-:-:S05]  /*50960*/  PRMT R11, R111, 0x7632, R11 ;  /* 0x000076326f0b7816 */ /* 0x000fca000000000b */
[----:B------:R3:W-:Y:S01]  /*50970*/  @P3 STG.E.U16 desc[UR58][R6.64], R107 ;  /* 0x0000006b06003986 */ /* 0x0007e2000c10153a */
[----:B------:R-:W-:Y:S01]  /*50980*/  ISETP.LT.AND P5, PT, R4, UR4, !P6 ;  /* 0x0000000404007c0c */ /* 0x000fe2000f7a1270 */
[----:B----4-:R-:W-:Y:S01]  /*50990*/  IMAD.WIDE R12, R194, 0x2, R64 ;  /* 0x00000002c20c7825 */ /* 0x010fe200078e0240 */
[----:B------:R-:W-:Y:S01]  /*509a0*/  ISETP.LT.AND P6, PT, R5, UR4, !P6 ;  /* 0x0000000405007c0c */ /* 0x000fe2000f7c1270 */
[----:B------:R0:W-:Y:S01]  /*509b0*/  @P4 STG.E.U16 desc[UR58][R8.64], R2 ;  /* 0x0000000208004986 */ /* 0x0001e2000c10153a */
[----:B------:R-:W-:Y:S01]  /*509c0*/  ULDC UR6, c[0x0][0x22c] ;  /* 0x00008b0000067ab9 */ /* 0x000fe20000000800 */
[----:B---3--:R-:W-:-:S08]  /*509d0*/  IMAD.WIDE R6, R195, 0x2, R66 ;  /* 0x00000002c3067825 */ /* 0x008fd000078e0242 */
[----:B------:R-:W-:Y:S01]  /*509e0*/  @P5 STG.E.U16 desc[UR58][R6.64], R111 ;  /* 0x0000006f06005986 */ /* 0x000fe2000c10153a */
[----:B0-----:R-:W-:-:S03]  /*509f0*/  IMAD.WIDE R8, R195, 0x2, R64 ;  /* 0x00000002c3087825 */ /* 0x001fc600078e0240 */
[----:B------:R-:W3:Y:S04]  /*50a00*/  LDL.LU R195, [R1+0x10ec] ;  /* 0x0010ec0001c37983 */ /* 0x000ee80000300800 */
[----:B------:R0:W-:Y:S02]  /*50a10*/  @P6 STG.E.U16 desc[UR58][R8.64], R11 ;  /* 0x0000000b08006986 */ /* 0x0001e4000c10153a */
[--C-:B0-----:R-:W-:Y:S02]  /*50a20*/  IMAD.WIDE R10, R194, 0x2, R66.reuse ;  /* 0x00000002c20a7825 */ /* 0x101fe400078e0242 */
[----:B------:R-:W4:Y:S02]  /*50a30*/  LDL.LU R194, [R1+0x10e4] ;  /* 0x0010e40001c27983 */ /* 0x000f240000300800 */
[----:B--2---:R-:W-:-:S04]  /*50a40*/  IMAD.WIDE R6, R190, 0x2, R66 ;  /* 0x00000002be067825 */ /* 0x004fc800078e0242 */
[----:B------:R-:W-:Y:S02]  /*50a50*/  IMAD.WIDE R8, R190, 0x2, R64 ;  /* 0x00000002be087825 */ /* 0x000fe400078e0240 */
[----:B------:R-:W2:Y:S02]  /*50a60*/  LDL.LU R190, [R1+0x10d0] ;  /* 0x0010d00001be7983 */ /* 0x000ea40000300800 */
[----:B------:R-:W-:-:S05]  /*50a70*/  VIADD R0, R3, 0x1b0 ;  /* 0x000001b003007836 */ /* 0x000fca0000000000 */
[----:B------:R-:W-:Y:S01]  /*50a80*/  ISETP.GE.AND P2, PT, R0, UR6, PT ;  /* 0x0000000600007c0c */ /* 0x000fe2000bf46270 */
[----:B------:R-:W-:Y:S01]  /*50a90*/  VIADD R0, R3, 0x1b1 ;  /* 0x000001b103007836 */ /* 0x000fe20000000000 */
[----:B------:R-:W-:Y:S02]  /*50aa0*/  ULDC UR6, c[0x0][0x22c] ;  /* 0x00008b0000067ab9 */ /* 0x000fe40000000800 */
[----:B------:R-:W-:Y:S02]  /*50ab0*/  ISETP.LT.AND P4, PT, R4, UR4, !P2 ;  /* 0x0000000404007c0c */ /* 0x000fe4000d781270 */
[----:B------:R-:W-:Y:S02]  /*50ac0*/  ISETP.GE.AND P3, PT, R0, UR6, PT ;  /* 0x0000000600007c0c */ /* 0x000fe4000bf66270 */
[----:B------:R-:W-:Y:S01]  /*50ad0*/  ISETP.LT.AND P2, PT, R5, UR4, !P2 ;  /* 0x0000000405007c0c */ /* 0x000fe2000d741270 */
[----:B------:R-:W-:Y:S01]  /*50ae0*/  VIADD R0, R3, 0x1b2 ;  /* 0x000001b203007836 */ /* 0x000fe20000000000 */
[----:B------:R-:W-:Y:S01]  /*50af0*/  ISETP.LT.AND P6, PT, R4, UR4, !P3 ;  /* 0x0000000404007c0c */ /* 0x000fe2000dfc1270 */
[----:B------:R-:W-:Y:S01]  /*50b00*/  ULDC UR6, c[0x0][0x22c] ;  /* 0x00008b0000067ab9 */ /* 0x000fe20000000800 */
[----:B------:R-:W-:-:S02]  /*50b10*/  ISETP.LT.AND P3, PT, R5, UR4, !P3 ;  /* 0x0000000405007c0c */ /* 0x000fc4000df61270 */
[----:B------:R-:W-:Y:S02]  /*50b20*/  PRMT R2, R112, 0x7632, R2 ;  /* 0x0000763270027816 */ /* 0x000fe40000000002 */
[----:B------:R-:W-:Y:S01]  /*50b30*/  ISETP.GE.AND P5, PT, R0, UR6, PT ;  /* 0x0000000600007c0c */ /* 0x000fe2000bfa6270 */
[----:B------:R-:W-:Y:S01]  /*50b40*/  VIADD R0, R3, 0x1b3 ;  /* 0x000001b303007836 */ /* 0x000fe20000000000 */
[----:B------:R0:W-:Y:S01]  /*50b50*/  @P4 STG.E.U16 desc[UR58][R10.64], R112 ;  /* 0x000000700a004986 */ /* 0x0001e2000c10153a */
[----:B------:R-:W-:-:S03]  /*50b60*/  ULDC UR6, c[0x0][0x22c] ;  /* 0x00008b0000067ab9 */ /* 0x000fc60000000800 */
[----:B------:R1:W-:Y:S01]  /*50b70*/  @P2 STG.E.U16 desc[UR58][R12.64], R2 ;  /* 0x000000020c002986 */ /* 0x0003e2000c10153a */
[----:B------:R-:W-:Y:S02]  /*50b80*/  ISETP.LT.AND P2, PT, R4, UR4, !P5 ;  /* 0x0000000404007c0c */ /* 0x000fe4000ef41270 */
[----:B------:R-:W-:Y:S01]  /*50b90*/  ISETP.GE.AND P4, PT, R0, UR6, PT ;  /* 0x0000000600007c0c */ /* 0x000fe2000bf86270 */
[----:B------:R-:W-:Y:S01]  /*50ba0*/  @P6 STG.E.U16 desc[UR58][R6.64], R116 ;  /* 0x0000007406006986 */ /* 0x000fe2000c10153a */
[----:B0-----:R-:W-:Y:S02]  /*50bb0*/  PRMT R11, R116, 0x7632, R11 ;  /* 0x00007632740b7816 */ /* 0x001fe4000000000b */
[----:B------:R-:W-:Y:S02]  /*50bc0*/  ISETP.LT.AND P5, PT, R5, UR4, !P5 ;  /* 0x0000000405007c0c */ /* 0x000fe4000efa1270 */
[----:B-1----:R-:W-:Y:S01]  /*50bd0*/  PRMT R2, R113, 0x7632, R2 ;  /* 0x0000763271027816 */ /* 0x002fe20000000002 */
[----:B------:R0:W-:Y:S01]  /*50be0*/  @P3 STG.E.U16 desc[UR58][R8.64], R11 ;  /* 0x0000000b08003986 */ /* 0x0001e2000c10153a */
[----:B------:R-:W-:Y:S01]  /*50bf0*/  ISETP.LT.AND P3, PT, R4, UR4, !P4 ;  /* 0x0000000404007c0c */ /* 0x000fe2000e761270 */
[----:B---3--:R-:W-:Y:S01]  /*50c00*/  IMAD.WIDE R12, R195, 0x2, R64 ;  /* 0x00000002c30c7825 */ /* 0x008fe200078e0240 */
[----:B------:R-:W-:Y:S01]  /*50c10*/  ISETP.LT.AND P4, PT, R5, UR4, !P4 ;  /* 0x0000000405007c0c */ /* 0x000fe2000e781270 */
[----:B------:R-:W-:-:S02]  /*50c20*/  ULDC UR6, c[0x0][0x22c] ;  /* 0x00008b0000067ab9 */ /* 0x000fc40000000800 */
[--C-:B0-----:R-:W-:Y:S02]  /*50c30*/  IMAD.WIDE R10, R195, 0x2, R66.reuse ;  /* 0x00000002c30a7825 */ /* 0x101fe400078e0242 */
[----:B------:R-:W3:Y:S04]  /*50c40*/  LDL.LU R195, [R1+0x10c8] ;  /* 0x0010c80001c37983 */ /* 0x000ee80000300800 */
[----:B------:R0:W-:Y:S04]  /*50c50*/  @P2 STG.E.U16 desc[UR58][R10.64], R113 ;  /* 0x000000710a002986 */ /* 0x0001e8000c10153a */
[----:B------:R-:W-:Y:S01]  /*50c60*/  @P5 STG.E.U16 desc[UR58][R12.64], R2 ;  /* 0x000000020c005986 */ /* 0x000fe2000c10153a */
[----:B----4-:R-:W-:-:S04]  /*50c70*/  IMAD.WIDE R6, R194, 0x2, R66 ;  /* 0x00000002c2067825 */ /* 0x010fc800078e0242 */
[----:B------:R-:W-:Y:S01]  /*50c80*/  IMAD.WIDE R8, R194, 0x2, R64 ;  /* 0x00000002c2087825 */ /* 0x000fe200078e0240 */
[----:B0-----:R-:W-:Y:S01]  /*50c90*/  PRMT R11, R117, 0x7632, R11 ;  /* 0x00007632750b7816 */ /* 0x001fe2000000000b */
[----:B------:R-:W4:Y:S04]  /*50ca0*/  LDL.LU R194, [R1+0x10b4] ;  /* 0x0010b40001c27983 */ /* 0x000f280000300800 */
[----:B------:R-:W-:Y:S04]  /*50cb0*/  @P3 STG.E.U16 desc[UR58][R6.64], R117 ;  /* 0x0000007506003986 */ /* 0x000fe8000c10153a */
[----:B------:R2:W-:Y:S02]  /*50cc0*/  @P4 STG.E.U16 desc[UR58][R8.64], R11 ;  /* 0x0000000b08004986 */ /* 0x0005e4000c10153a */
        /* <DEDUP_REMOVED lines=9> */
[----:B------:R-:W-:Y:S02]  /*50d60*/  ISETP.LT.AND P6, PT, R5, UR4, !P6 ;  /* 0x0000000405007c0c */ /* 0x000fe4000f7c1270 */
[----:B------:R-:W-:-:S07]  /*50d70*/  PRMT R2, R114, 0x7632, R2 ;  /* 0x0000763272027816 */ /* 0x000fce0000000002 */
[----:B------:R0:W-:Y:S01]  /*50d80*/  @P5 STG.E.U16 desc[UR58][R10.64], R114 ;  /* 0x000000720a005986 */ /* 0x0001e2000c10153a */
[----:B------:R-:W-:Y:S01]  /*50d90*/  ISETP.LT.AND P4, PT, R4, UR4, !P2 ;  /* 0x0000000404007c0c */ /* 0x000fe2000d781270 */
[----:B---3--:R-:W-:Y:S01]  /*50da0*/  IMAD.WIDE R6, R195, 0x2, R66 ;  /* 0x00000002c3067825 */ /* 0x008fe200078e0242 */
[----:B------:R-:W-:Y:S01]  /*50db0*/  ISETP.LT.AND P2, PT, R5, UR4, !P2 ;  /* 0x0000000405007c0c */ /* 0x000fe2000d741270 */
[----:B------:R-:W-:Y:S01]  /*50dc0*/  ULDC UR6, c[0x0][0x22c] ;  /* 0x00008b0000067ab9 */ /* 0x000fe20000000800 */
[----:B0-----:R-:W-:Y:S01]  /*50dd0*/  PRMT R11, R118, 0x7632, R11 ;  /* 0x00007632760b7816 */ /* 0x001fe2000000000b */
[--C-:B------:R-:W-:Y:S02]  /*50de0*/  IMAD.WIDE R8, R195, 0x2, R64.reuse ;  /* 0x00000002c3087825 */ /* 0x100fe400078e0240 */
[----:B------:R-:W3:Y:S04]  /*50df0*/  LDL.LU R195, [R1+0x1098] ;  /* 0x0010980001c37983 */ /* 0x000ee80000300800 */
[----:B------:R4:W-:Y:S04]  /*50e00*/  @P6 STG.E.U16 desc[UR58][R12.64], R2 ;  /* 0x000000020c006986 */ /* 0x0009e8000c10153a */
[----:B------:R-:W-:Y:S04]  /*50e10*/  @P4 STG.E.U16 desc[UR58][R6.64], R118 ;  /* 0x0000007606004986 */ /* 0x000fe8000c10153a */
[----:B------:R0:W-:Y:S01]  /*50e20*/  @P2 STG.E.U16 desc[UR58][R8.64], R11 ;  /* 0x0000000b08002986 */ /* 0x0001e2000c10153a */
[----:B----4-:R-:W-:-:S04]  /*50e30*/  IMAD.WIDE R12, R194, 0x2, R64 ;  /* 0x00000002c20c7825 */ /* 0x010fc800078e0240 */
        /* <DEDUP_REMOVED lines=33> */
[----:B0-----:R-:W-:Y:S02]  /*51050*/  IMAD.WIDE R10, R195, 0x2, R66 ;  /* 0x00000002c30a7825 */ /* 0x001fe400078e0242 */
[----:B------:R-:W3:Y:S04]  /*51060*/  LDL.LU R195, [R1+0x1074] ;  /* 0x0010740001c37983 */ /* 0x000ee80000300800 */
[----:B------:R0:W-:Y:S04]  /*51070*/  @P3 STG.E.U16 desc[UR58][R10.64], R120 ;  /* 0x000000780a003986 */ /* 0x0001e8000c10153a */
[----:B------:R-:W-:Y:S01]  /*51080*/  @P4 STG.E.U16 desc[UR58][R12.64], R2 ;  /* 0x000000020c004986 */ /* 0x000fe2000c10153a */
[----:B0-----:R-:W-:Y:S01]  /*51090*/  PRMT R11, R124, 0x7632, R11 ;  /* 0x000076327c0b7816 */ /* 0x001fe2000000000b */
[----:B----4-:R-:W-:-:S04]  /*510a0*/  IMAD.WIDE R6, R194, 0x2, R66 ;  /* 0x00000002c2067825 */ /* 0x010fc800078e0242 */
[----:B------:R-:W-:Y:S02]  /*510b0*/  IMAD.WIDE R8, R194, 0x2, R64 ;  /* 0x00000002c2087825 */ /* 0x000fe400078e0240 */
        /* <DEDUP_REMOVED lines=260> */
[----:B------:R-:W3:Y:S04]  /*52100*/  LDL.LU R193, [R1+0xdf8] ;  /* 0x000df80001c17983 */ /* 0x000ee80000300800 */
[----:B------:R-:W-:Y:S01]  /*52110*/  @P5 STG.E.U16 desc[UR58][R12.64], R2 ;  /* 0x000000020c005986 */ /* 0x000fe2000c10153a */
[----:B0-----:R-:W-:Y:S01]  /*52120*/  PRMT R11, R148, 0x7632, R11 ;  /* 0x00007632940b7816 */ /* 0x001fe2000000000b */
[----:B----4-:R-:W-:-:S04]  /*52130*/  IMAD.WIDE R6, R194, 0x2, R66 ;  /* 0x00000002c2067825 */ /* 0x010fc800078e0242 */
[----:B------:R-:W-:Y:S01]  /*52140*/  IMAD.WIDE R8, R194, 0x2, R64 ;  /* 0x00000002c2087825 */ /* 0x000fe200078e0240 */
[----:B------:R-:W-:Y:S04]  /*52150*/  @P3 STG.E.U16 desc[UR58][R6.64], R148 ;  /* 0x0000009406003986 */ /* 0x000fe8000c10153a */
[----:B------:R2:W-:Y:S04]  /*52160*/  @P4 STG.E.U16 desc[UR58][R8.64], R11 ;  /* 0x0000000b08004986 */ /* 0x0005e8000c10153a */
[----:B------:R-:W4:Y:S01]  /*52170*/  LDL.LU R194, [R1+0xdf0] ;  /* 0x000df00001c27983 */ /* 0x000f220000300800 */
        /* <DEDUP_REMOVED lines=16> */
[----:B------:R0:W-:Y:S01]  /*52280*/  @P5 STG.E.U16 desc[UR58][R10.64], R145 ;  /* 0x000000910a005986 */ /* 0x0001e2000c10153a */
[----:B---3--:R-:W-:-:S03]  /*52290*/  IMAD.WIDE R6, R195, 0x2, R66 ;  /* 0x00000002c3067825 */ /* 0x008fc600078e0242 */
[----:B------:R-:W-:Y:S01]  /*522a0*/  @P6 STG.E.U16 desc[UR58][R12.64], R2 ;  /* 0x000000020c006986 */ /* 0x000fe2000c10153a */
[----:B------:R-:W-:Y:S01]  /*522b0*/  ISETP.LT.AND P6, PT, R4, UR4, !P3 ;  /* 0x0000000404007c0c */ /* 0x000fe2000dfc1270 */
[----:B------:R-:W-:Y:S01]  /*522c0*/  ULDC UR6, c[0x0][0x22c] ;  /* 0x00008b0000067ab9 */ /* 0x000fe20000000800 */
[----:B------:R-:W-:Y:S01]  /*522d0*/  IMAD.WIDE R8, R195, 0x2, R64 ;  /* 0x00000002c3087825 */ /* 0x000fe200078e0240 */
[----:B0-----:R-:W-:Y:S01]  /*522e0*/  PRMT R11, R149, 0x7632, R11 ;  /* 0x00007632950b7816 */ /* 0x001fe2000000000b */
[----:B------:R-:W-:Y:S04]  /*522f0*/  @P4 STG.E.U16 desc[UR58][R6.64], R149 ;  /* 0x0000009506004986 */ /* 0x000fe8000c10153a */
[----:B------:R-:W3:Y:S04]  /*52300*/  LDL.LU R195, [R1+0xdd4] ;  /* 0x000dd40001c37983 */ /* 0x000ee80000300800 */
[----:B------:R0:W-:Y:S04]  /*52310*/  @P2 STG.E.U16 desc[UR58][R8.64], R11 ;  /* 0x0000000b08002986 */ /* 0x0001e8000c10153a */
[----:B------:R-:W3:Y:S01]  /*52320*/  LDL.LU R192, [R1+0xdc4] ;  /* 0x000dc40001c07983 */ /* 0x000ee20000300800 */
[----:B0-----:R-:W-:-:S05]  /*52330*/  IMAD.WIDE R10, R193, 0x2, R66 ;  /* 0x00000002c10a7825 */ /* 0x001fca00078e0242 */
[----:B------:R2:W-:Y:S02]  /*52340*/  @P6 STG.E.U16 desc[UR58][R10.64], R146 ;  /* 0x000000920a006986 */ /* 0x0005e4000c10153a */
[----:B--2---:R-:W-:-:S04]  /*52350*/  IMAD.WIDE R10, R190, 0x2, R66 ;  /* 0x00000002be0a7825 */ /* 0x004fc800078e0242 */
[----:B------:R-:W-:Y:S02]  /*52360*/  IMAD.WIDE R14, R190, 0x2, R64 ;  /* 0x00000002be0e7825 */ /* 0x000fe400078e0240 */
[----:B------:R-:W2:Y:S02]  /*52370*/  LDL.LU R190, [R1+0xdb8] ;  /* 0x000db80001be7983 */ /* 0x000ea40000300800 */
[----:B------:R-:W-:Y:S01]  /*52380*/  VIADD R0, R3, 0x1d5 ;  /* 0x000001d503007836 */ /* 0x000fe20000000000 */
[----:B------:R-:W-:-:S04]  /*52390*/  ISETP.LT.AND P3, PT, R5, UR4, !P3 ;  /* 0x0000000405007c0c */ /* 0x000fc8000df61270 */
[----:B------:R-:W-:Y:S01]  /*523a0*/  ISETP.GE.AND P5, PT, R0, UR6, PT ;  /* 0x0000000600007c0c */ /* 0x000fe2000bfa6270 */
[----:B------:R-:W-:Y:S01]  /*523b0*/  VIADD R0, R3, 0x1d6 ;  /* 0x000001d603007836 */ /* 0x000fe20000000000 */
[----:B------:R-:W-:Y:S02]  /*523c0*/  ULDC UR6, c[0x0][0x22c] ;  /* 0x00008b0000067ab9 */ /* 0x000fe40000000800 */
[----:B------:R-:W-:Y:S01]  /*523d0*/  ISETP.LT.AND P2, PT, R4, UR4, !P5 ;  /* 0x0000000404007c0c */ /* 0x000fe2000ef41270 */
[----:B------:R-:W-:Y:S01]  /*523e0*/  IMAD.WIDE R12, R193, 0x2, R64 ;  /* 0x00000002c10c7825 */ /* 0x000fe200078e0240 */
[----:B------:R-:W-:Y:S02]  /*523f0*/  ISETP.LT.AND P5, PT, R5, UR4, !P5 ;  /* 0x0000000405007c0c */ /* 0x000fe4000efa1270 */
[----:B------:R-:W-:Y:S01]  /*52400*/  PRMT R2, R146, 0x7632, R2 ;  /* 0x0000763292027816 */ /* 0x000fe20000000002 */
[----:B----4-:R-:W-:Y:S01]  /*52410*/  IMAD.WIDE R6, R194, 0x2, R66 ;  /* 0x00000002c2067825 */ /* 0x010fe200078e0242 */
[----:B------:R-:W-:Y:S01]  /*52420*/  ISETP.GE.AND P4, PT, R0, UR6, PT ;  /* 0x0000000600007c0c */ /* 0x000fe2000bf86270 */
[----:B------:R-:W-:-:S02]  /*52430*/  ULDC UR6, c[0x0][0x22c] ;  /* 0x00008b0000067ab9 */ /* 0x000fc40000000800 */
[----:B------:R-:W-:Y:S01]  /*52440*/  @P3 STG.E.U16 desc[UR58][R12.64], R2 ;  /* 0x000000020c003986 */ /* 0x000fe2000c10153a */
[----:B------:R-:W-:Y:S01]  /*52450*/  ISETP.LT.AND P3, PT, R4, UR4, !P4 ;  /* 0x0000000404007c0c */ /* 0x000fe2000e761270 */
[----:B------:R-:W-:Y:S01]  /*52460*/  IMAD.WIDE R8, R194, 0x2, R64 ;  /* 0x00000002c2087825 */ /* 0x000fe200078e0240 */
[----:B------:R-:W-:Y:S01]  /*52470*/  ISETP.LT.AND P4, PT, R5, UR4, !P4 ;  /* 0x0000000405007c0c */ /* 0x000fe2000e781270 */
[----:B------:R0:W-:Y:S04]  /*52480*/  @P2 STG.E.U16 desc[UR58][R6.64], R150 ;  /* 0x0000009606002986 */ /* 0x0001e8000c10153a */
[----:B------:R-:W4:Y:S01]  /*52490*/  LDL.LU R194, [R1+0xda8] ;  /* 0x000da80001c27983 */ /* 0x000f220000300800 */
[----:B0-----:R-:W-:Y:S02]  /*524a0*/  PRMT R7, R150, 0x7632, R7 ;  /* 0x0000763296077816 */ /* 0x001fe40000000007 */
[----:B------:R-:W-:-:S03]  /*524b0*/  PRMT R13, R147, 0x7632, R13 ;  /* 0x00007632930d7816 */ /* 0x000fc6000000000d */
[----:B------:R3:W-:Y:S04]  /*524c0*/  @P5 STG.E.U16 desc[UR58][R8.64], R7 ;  /* 0x0000000708005986 */ /* 0x0007e8000c10153a */
[----:B------:R-:W-:Y:S04]  /*524d0*/  @P3 STG.E.U16 desc[UR58][R10.64], R147 ;  /* 0x000000930a003986 */ /* 0x000fe8000c10153a */
[----:B------:R2:W-:Y:S01]  /*524e0*/  @P4 STG.E.U16 desc[UR58][R14.64], R13 ;  /* 0x0000000d0e004986 */ /* 0x0005e2000c10153a */
[----:B---3--:R-:W-:-:S04]  /*524f0*/  IMAD.WIDE R6, R195, 0x2, R66 ;  /* 0x00000002c3067825 */ /* 0x008fc800078e0242 */
[----:B------:R-:W-:Y:S02]  /*52500*/  IMAD.WIDE R8, R195, 0x2, R64 ;  /* 0x00000002c3087825 */ /* 0x000fe400078e0240 */
[----:B------:R-:W3:Y:S04]  /*52510*/  LDL.LU R195, [R1+0xda0] ;  /* 0x000da00001c37983 */ /* 0x000ee80000300800 */
[----:B------:R-:W3:Y:S01]  /*52520*/  LDL.LU R193, [R1+0xd8c] ;  /* 0x000d8c0001c17983 */ /* 0x000ee20000300800 */
        /* <DEDUP_REMOVED lines=14> */
[----:B------:R-:W-:Y:S02]  /*52610*/  ISETP.GE.AND P3, PT, R0, UR6, PT ;  /* 0x0000000600007c0c */ /* 0x000fe4000bf66270 */
[----:B------:R0:W-:Y:S01]  /*52620*/  @P2 STG.E.U16 desc[UR58][R6.64], R151 ;  /* 0x0000009706002986 */ /* 0x0001e2000c10153a */
[C---:B------:R-:W-:Y:S01]  /*52630*/  ISETP.LT.AND P5, PT, R5.reuse, UR4, !P5 ;  /* 0x0000000405007c0c */ /* 0x040fe2000efa1270 */
[----:B------:R-:W-:Y:S01]  /*52640*/  IMAD.WIDE R10, R192, 0x2, R66 ;  /* 0x00000002c00a7825 */ /* 0x000fe200078e0242 */
[----:B------:R-:W-:Y:S01]  /*52650*/  ULDC UR6, c[0x0][0x22c] ;  /* 0x00008b0000067ab9 */ /* 0x000fe20000000800 */
[----:B------:R1:W-:Y:S01]  /*52660*/  @P6 STG.E.U16 desc[UR58][R8.64], R2 ;  /* 0x0000000208006986 */ /* 0x0003e2000c10153a */
[----:B------:R-:W-:Y:S02]  /*52670*/  ISETP.LT.AND P6, PT, R4, UR4, !P3 ;  /* 0x0000000404007c0c */ /* 0x000fe4000dfc1270 */
[----:B------:R-:W-:Y:S01]  /*52680*/  ISETP.LT.AND P3, PT, R5, UR4, !P3 ;  /* 0x0000000405007c0c */ /* 0x000fe2000df61270 */
[----:B------:R-:W-:Y:S01]  /*52690*/  VIADD R0, R3, 0x1da ;  /* 0x000001da03007836 */ /* 0x000fe20000000000 */
[----:B------:R4:W-:Y:S01]  /*526a0*/  @P4 STG.E.U16 desc[UR58][R10.64], R152 ;  /* 0x000000980a004986 */ /* 0x0009e2000c10153a */
[----:B0-----:R-:W-:-:S03]  /*526b0*/  IMAD.WIDE R6, R192, 0x2, R64 ;  /* 0x00000002c0067825 */ /* 0x001fc600078e0240 */
[----:B------:R-:W-:Y:S02]  /*526c0*/  ISETP.GE.AND P2, PT, R0, UR6, PT ;  /* 0x0000000600007c0c */ /* 0x000fe4000bf46270 */
[----:B-1----:R-:W-:Y:S02]  /*526d0*/  PRMT R9, R152, 0x7632, R9 ;  /* 0x0000763298097816 */ /* 0x002fe40000000009 */
[----:B----4-:R-:W-:-:S03]  /*526e0*/  PRMT R11, R156, 0x7632, R11 ;  /* 0x000076329c0b7816 */ /* 0x010fc6000000000b */
[----:B------:R0:W-:Y:S01]  /*526f0*/  @P5 STG.E.U16 desc[UR58][R6.64], R9 ;  /* 0x0000000906005986 */ /* 0x0001e2000c10153a */
[----:B------:R-:W-:-:S03]  /*52700*/  ISETP.LT.AND P4, PT, R4, UR4, !P2 ;  /* 0x0000000404007c0c */ /* 0x000fc6000d781270 */
[----:B------:R-:W-:Y:S01]  /*52710*/  @P6 STG.E.U16 desc[UR58][R12.64], R156 ;  /* 0x0000009c0c006986 */ /* 0x000fe2000c10153a */
[----:B------:R-:W-:-:S03]  /*52720*/  ISETP.LT.AND P5, PT, R5, UR4, !P2 ;  /* 0x0000000405007c0c */ /* 0x000fc6000d7a1270 */
[----:B------:R1:W-:Y:S01]  /*52730*/  @P3 STG.E.U16 desc[UR58][R14.64], R11 ;  /* 0x0000000b0e003986 */ /* 0x0003e2000c10153a */
[----:B------:R-:W-:Y:S01]  /*52740*/  ISETP.LT.AND P6, PT, R4, UR4, !P0 ;  /* 0x0000000404007c0c */ /* 0x000fe2000c7c1270 */
[----:B0-----:R-:W-:-:S04]  /*52750*/  IMAD.WIDE R8, R194, 0x2, R66 ;  /* 0x00000002c2087825 */ /* 0x001fc800078e0242 */
[----:B-1----:R-:W-:Y:S02]  /*52760*/  IMAD.WIDE R10, R194, 0x2, R64 ;  /* 0x00000002c20a7825 */ /* 0x002fe400078e0240 */
[----:B------:R-:W4:Y:S01]  /*52770*/  LDL.LU R194, [R1+0xd70] ;  /* 0x000d700001c27983 */ /* 0x000f220000300800 */
[----:B------:R-:W-:-:S03]  /*52780*/  PRMT R2, R153, 0x7632, R2 ;  /* 0x0000763299027816 */ /* 0x000fc60000000002 */
[----:B------:R-:W-:Y:S04]  /*52790*/  @P4 STG.E.U16 desc[UR58][R8.64], R153 ;  /* 0x0000009908004986 */ /* 0x000fe8000c10153a */
[----:B------:R-:W-:Y:S01]  /*527a0*/  @P5 STG.E.U16 desc[UR58][R10.64], R2 ;  /* 0x000000020a005986 */ /* 0x000fe2000c10153a */
[----:B---3--:R-:W-:-:S04]  /*527b0*/  IMAD.WIDE R6, R195, 0x2, R66 ;  /* 0x00000002c3067825 */ /* 0x008fc800078e0242 */
[----:B------:R-:W-:Y:S02]  /*527c0*/  IMAD.WIDE R12, R195, 0x2, R64 ;  /* 0x00000002c30c7825 */ /* 0x000fe400078e0240 */
[----:B------:R-:W3:Y:S04]  /*527d0*/  LDL.LU R195, [R1+0xd68] ;  /* 0x000d680001c37983 */ /* 0x000ee80000300800 */
[----:B------:R2:W-:Y:S04]  /*527e0*/  @P6 STG.E.U16 desc[UR58][R6.64], R157 ;  /* 0x0000009d06006986 */ /* 0x0005e8000c10153a */
[----:B------:R-:W3:Y:S01]  /*527f0*/  LDL.LU R192, [R1+0xd54] ;  /* 0x000d540001c07983 */ /* 0x000ee20000300800 */
[----:B--2---:R-:W-:-:S04]  /*52800*/  IMAD.WIDE R6, R190, 0x2, R66 ;  /* 0x00000002be067825 */ /* 0x004fc800078e0242 */
[----:B------:R-:W-:Y:S02]  /*52810*/  IMAD.WIDE R14, R190, 0x2, R64 ;  /* 0x00000002be0e7825 */ /* 0x000fe400078e0240 */
[----:B------:R-:W2:Y:S01]  /*52820*/  LDL.LU R190, [R1+0xd4c] ;  /* 0x000d4c0001be7983 */ /* 0x000ea20000300800 */
[----:B------:R-:W-:Y:S01]  /*52830*/  ISETP.LT.AND P0, PT, R5, UR4, !P0 ;  /* 0x0000000405007c0c */ /* 0x000fe2000c701270 */
[----:B------:R-:W-:Y:S01]  /*52840*/  VIADD R0, R3, 0x1dd ;  /* 0x000001dd03007836 */ /* 0x000fe20000000000 */
[----:B------:R-:W-:Y:S02]  /*52850*/  ISETP.LT.AND P5, PT, R4, UR4, !P1 ;  /* 0x0000000404007c0c */ /* 0x000fe4000cfa1270 */
[----:B------:R-:W-:Y:S02]  /*52860*/  PRMT R11, R157, 0x7632, R11 ;  /* 0x000076329d0b7816 */ /* 0x000fe4000000000b */
[----:B------:R-:W-:Y:S01]  /*52870*/  ISETP.GE.AND P2, PT, R0, UR5, PT ;  /* 0x0000000500007c0c */ /* 0x000fe2000bf46270 */
[----:B------:R-:W-:Y:S01]  /*52880*/  VIADD R0, R3, 0x1de ;  /* 0x000001de03007836 */ /* 0x000fe20000000000 */
[----:B------:R-:W-:Y:S01]  /*52890*/  ISETP.LT.AND P1, PT, R5, UR4, !P1 ;  /* 0x0000000405007c0c */ /* 0x000fe2000cf21270 */
[----:B------:R-:W-:-:S04]  /*528a0*/  IMAD.WIDE R8, R193, 0x2, R66 ;  /* 0x00000002c1087825 */ /* 0x000fc800078e0242 */
[----:B------:R0:W-:Y:S01]  /*528b0*/  @P0 STG.E.U16 desc[UR58][R12.64], R11 ;  /* 0x0000000b0c000986 */ /* 0x0001e2000c10153a */
[----:B------:R-:W-:Y:S02]  /*528c0*/  ISETP.LT.AND P0, PT, R4, UR4, !P2 ;  /* 0x0000000404007c0c */ /* 0x000fe4000d701270 */
[----:B------:R-:W-:Y:S02]  /*528d0*/  ISETP.LT.AND P2, PT, R5, UR4, !P2 ;  /* 0x0000000405007c0c */ /* 0x000fe4000d741270 */
[----:B------:R-:W-:Y:S01]  /*528e0*/  ISETP.GE.AND P3, PT, R0, UR5, PT ;  /* 0x0000000500007c0c */ /* 0x000fe2000bf66270 */
[----:B------:R1:W-:Y:S01]  /*528f0*/  @P5 STG.E.U16 desc[UR58][R8.64], R154 ;  /* 0x0000009a08005986 */ /* 0x0003e2000c10153a */
[----:B------:R-:W-:Y:S01]  /*52900*/  VIADD R0, R3, 0x1df ;  /* 0x000001df03007836 */ /* 0x000fe20000000000 */
[----:B------:R-:W-:Y:S02]  /*52910*/  PRMT R2, R154, 0x7632, R2 ;  /* 0x000076329a027816 */ /* 0x000fe40000000002 */
[----:B------:R-:W-:Y:S01]  /*52920*/  ISETP.LT.AND P5, PT, R4, UR4, !P3 ;  /* 0x0000000404007c0c */ /* 0x000fe2000dfa1270 */
[----:B0-----:R-:W-:Y:S01]  /*52930*/  IMAD.WIDE R10, R193, 0x2, R64 ;  /* 0x00000002c10a7825 */ /* 0x001fe200078e0240 */
[----:B------:R-:W-:-:S02]  /*52940*/  ISETP.LT.AND P3, PT, R5, UR4, !P3 ;  /* 0x0000000405007c0c */ /* 0x000fc4000df61270 */
[----:B------:R-:W-:Y:S02]  /*52950*/  ISETP.GE.AND P4, PT, R0, UR5, PT ;  /* 0x0000000500007c0c */ /* 0x000fe4000bf86270 */
[----:B-1----:R-:W-:Y:S01]  /*52960*/  PRMT R9, R158, 0x7632, R9 ;  /* 0x000076329e097816 */ /* 0x002fe20000000009 */
[----:B------:R-:W-:Y:S04]  /*52970*/  @P1 STG.E.U16 desc[UR58][R10.64], R2 ;  /* 0x000000020a001986 */ /* 0x000fe8000c10153a */
[----:B------:R0:W-:Y:S04]  /*52980*/  @P0 STG.E.U16 desc[UR58][R6.64], R158 ;  /* 0x0000009e06000986 */ /* 0x0001e8000c10153a */
[----:B------:R4:W-:Y:S01]  /*52990*/  @P2 STG.E.U16 desc[UR58][R14.64], R9 ;  /* 0x000000090e002986 */ /* 0x0009e2000c10153a */
[----:B------:R-:W-:-:S02]  /*529a0*/  ISETP.LT.AND P2, PT, R4, UR4, !P4 ;  /* 0x0000000404007c0c */ /* 0x000fc4000e741270 */
[----:B0-----:R-:W-:Y:S01]  /*529b0*/  PRMT R7, R155, 0x7632, R7 ;  /* 0x000076329b077816 */ /* 0x001fe20000000007 */
[----:B----4-:R-:W-:-:S04]  /*529c0*/  IMAD.WIDE R8, R194, 0x2, R66 ;  /* 0x00000002c2087825 */ /* 0x010fc800078e0242 */
[----:B------:R-:W-:Y:S02]  /*529d0*/  IMAD.WIDE R12, R194, 0x2, R64 ;  /* 0x00000002c20c7825 */ /* 0x000fe400078e0240 */
[----:B------:R-:W4:Y:S04]  /*529e0*/  LDL.LU R194, [R1+0xd38] ;  /* 0x000d380001c27983 */ /* 0x000f280000300800 */
[----:B------:R-:W-:Y:S04]  /*529f0*/  @P5 STG.E.U16 desc[UR58][R8.64], R155 ;  /* 0x0000009b08005986 */ /* 0x000fe8000c10153a */
[----:B------:R3:W-:Y:S02]  /*52a00*/  @P3 STG.E.U16 desc[UR58][R12.64], R7 ;  /* 0x000000070c003986 */ /* 0x0007e4000c10153a */
[----:B---3--:R-:W-:-:S04]  /*52a10*/  IMAD.WIDE R6, R195, 0x2, R66 ;  /* 0x00000002c3067825 */ /* 0x008fc800078e0242 */
[----:B------:R-:W-:Y:S02]  /*52a20*/  IMAD.WIDE R10, R195, 0x2, R64 ;  /* 0x00000002c30a7825 */ /* 0x000fe400078e0240 */
[----:B------:R-:W3:Y:S04]  /*52a30*/  LDL.LU R195, [R1+0xd30] ;  /* 0x000d300001c37983 */ /* 0x000ee80000300800 */
[----:B------:R2:W-:Y:S04]  /*52a40*/  @P2 STG.E.U16 desc[UR58][R6.64], R159 ;  /* 0x0000009f06002986 */ /* 0x0005e8000c10153a */
[----:B------:R-:W3:Y:S01]  /*52a50*/  LDL.LU R193, [R1+0xd1c] ;  /* 0x000d1c0001c17983 */ /* 0x000ee20000300800 */
[----:B--2---:R-:W-:-:S04]  /*52a60*/  IMAD.WIDE R6, R190, 0x2, R66 ;  /* 0x00000002be067825 */ /* 0x004fc800078e0242 */
[----:B------:R-:W-:Y:S02]  /*52a70*/  IMAD.WIDE R14, R190, 0x2, R64 ;  /* 0x00000002be0e7825 */ /* 0x000fe400078e0240 */
[----:B------:R-:W2:Y:S02]  /*52a80*/  LDL.LU R190, [R1+0xd14] ;  /* 0x000d140001be7983 */ /* 0x000ea40000300800 */
[----:B------:R-:W-:Y:S01]  /*52a90*/  VIADD R0, R3, 0x1e0 ;  /* 0x000001e003007836 */ /* 0x000fe20000000000 */
[----:B------:R-:W-:-:S04]  /*52aa0*/  ISETP.LT.AND P4, PT, R5, UR4, !P4 ;  /* 0x0000000405007c0c */ /* 0x000fc8000e781270 */
[----:B------:R-:W-:Y:S01]  /*52ab0*/  ISETP.GE.AND P6, PT, R0, UR5, PT ;  /* 0x0000000500007c0c */ /* 0x000fe2000bfc6270 */
[----:B------:R-:W-:Y:S01]  /*52ac0*/  VIADD R0, R3, 0x1e1 ;  /* 0x000001e103007836 */ /* 0x000fe20000000000 */
[----:B------:R-:W-:Y:S02]  /*52ad0*/  PRMT R2, R159, 0x7632, R2 ;  /* 0x000076329f027816 */ /* 0x000fe40000000002 */
[----:B------:R-:W-:Y:S02]  /*52ae0*/  ISETP.LT.AND P5, PT, R4, UR4, !P6 ;  /* 0x0000000404007c0c */ /* 0x000fe4000f7a1270 */
[----:B------:R-:W-:Y:S02]  /*52af0*/  ISETP.GE.AND P1, PT, R0, UR5, PT ;  /* 0x0000000500007c0c */ /* 0x000fe4000bf26270 */
[----:B------:R-:W-:Y:S01]  /*52b00*/  ISETP.LT.AND P6, PT, R5, UR4, !P6 ;  /* 0x0000000405007c0c */ /* 0x000fe2000f7c1270 */
[----:B------:R0:W-:Y:S01]  /*52b10*/  @P4 STG.E.U16 desc[UR58][R10.64], R2 ;  /* 0x000000020a004986 */ /* 0x0001e2000c10153a */
[----:B------:R-:W-:Y:S01]  /*52b20*/  ISETP.LT.AND P4, PT, R4, UR4, !P1 ;  /* 0x0000000404007c0c */ /* 0x000fe2000cf81270 */
[----:B------:R-:W-:Y:S01]  /*52b30*/  VIADD R0, R3, 0x1e2 ;  /* 0x000001e203007836 */ /* 0x000fe20000000000 */
[----:B------:R-:W-:Y:S01]  /*52b40*/  ISETP.LT.AND P1, PT, R5, UR4, !P1 ;  /* 0x0000000405007c0c */ /* 0x000fe2000cf21270 */
[----:B------:R-:W-:-:S03]  /*52b50*/  IMAD.WIDE R8, R192, 0x2, R66 ;  /* 0x00000002c0087825 */ /* 0x000fc600078e0242 */
[----:B------:R-:W-:Y:S01]  /*52b60*/  ISETP.GE.AND P0, PT, R0, UR5, PT ;  /* 0x0000000500007c0c */ /* 0x000fe2000bf06270 */
[----:B------:R-:W-:Y:S01]  /*52b70*/  VIADD R0, R3, 0x1e3 ;  /* 0x000001e303007836 */ /* 0x000fe20000000000 */
[----:B------:R1:W-:Y:S01]  /*52b80*/  @P5 STG.E.U16 desc[UR58][R8.64], R160 ;  /* 0x000000a008005986 */ /* 0x0003e2000c10153a */
[----:B------:R-:W-:Y:S01]  /*52b90*/  IMAD.WIDE R12, R192, 0x2, R64 ;  /* 0x00000002c00c7825 */ /* 0x000fe200078e0240 */
[----:B0-----:R-:W-:Y:S02]  /*52ba0*/  PRMT R11, R164, 0x7632, R11 ;  /* 0x00007632a40b7816 */ /* 0x001fe4000000000b */
[----:B------:R-:W-:Y:S02]  /*52bb0*/  ISETP.GE.AND P3, PT, R0, UR5, PT ;  /* 0x0000000500007c0c */ /* 0x000fe4000bf66270 */
[----:B-1----:R-:W-:Y:S02]  /*52bc0*/  PRMT R9, R160, 0x7632, R9 ;  /* 0x00007632a0097816 */ /* 0x002fe40000000009 */
[----:B------:R-:W-:-:S03]  /*52bd0*/  ISETP.LT.AND P5, PT, R4, UR4, !P0 ;  /* 0x0000000404007c0c */ /* 0x000fc6000c7a1270 */
[----:B------:R4:W-:Y:S01]  /*52be0*/  @P6 STG.E.U16 desc[UR58][R12.64], R9 ;  /* 0x000000090c006986 */ /* 0x0009e2000c10153a */
[----:B------:R-:W-:-:S03]  /*52bf0*/  ISETP.LT.AND P6, PT, R5, UR4, !P0 ;  /* 0x0000000405007c0c */ /* 0x000fc6000c7c1270 */
[----:B------:R-:W-:Y:S01]  /*52c00*/  @P4 STG.E.U16 desc[UR58][R6.64], R164 ;  /* 0x000000a406004986 */ /* 0x000fe2000c10153a */
[----:B------:R-:W-:-:S03]  /*52c10*/  ISETP.LT.AND P4, PT, R4, UR4, !P3 ;  /* 0x0000000404007c0c */ /* 0x000fc6000df81270 */
[----:B------:R0:W-:Y:S01]  /*52c20*/  @P1 STG.E.U16 desc[UR58][R14.64], R11 ;  /* 0x0000000b0e001986 */ /* 0x0001e2000c10153a */
[----:B------:R-:W-:Y:S01]  /*52c30*/  PRMT R2, R161, 0x7632, R2 ;  /* 0x00007632a1027816 */ /* 0x000fe20000000002 */
[----:B----4-:R-:W-:-:S04]  /*52c40*/  IMAD.WIDE R8, R194, 0x2, R66 ;  /* 0x00000002c2087825 */ /* 0x010fc800078e0242 */
[----:B0-----:R-:W-:Y:S02]  /*52c50*/  IMAD.WIDE R10, R194, 0x2, R64 ;  /* 0x00000002c20a7825 */ /* 0x001fe400078e0240 */
[----:B------:R-:W4:Y:S04]  /*52c60*/  LDL.LU R194, [R1+0xd04] ;  /* 0x000d040001c27983 */ /* 0x000f280000300800 */
        /* <DEDUP_REMOVED lines=16> */
[----:B------:R-:W-:Y:S02]  /*52d70*/  ISETP.LT.AND P2, PT, R5, UR4, !P2 ;  /* 0x0000000405007c0c */ /* 0x000fe4000d741270 */
[----:B------:R-:W-:Y:S01]  /*52d80*/  ISETP.GE.AND P0, PT, R0, UR5, PT ;  /* 0x0000000500007c0c */ /* 0x000fe2000bf06270 */
[----:B------:R-:W-:Y:S01]  /*52d90*/  VIADD R0, R3, 0x1e6 ;  /* 0x000001e603007836 */ /* 0x000fe20000000000 */
[----:B------:R0:W-:Y:S01]  /*52da0*/  @P3 STG.E.U16 desc[UR58][R12.64], R11 ;  /* 0x0000000b0c003986 */ /* 0x0001e2000c10153a */
[----:B------:R-:W-:Y:S01]  /*52db0*/  IMAD.WIDE R8, R193, 0x2, R66 ;  /* 0x00000002c1087825 */ /* 0x000fe200078e0242 */
[----:B------:R-:W-:-:S02]  /*52dc0*/  ISETP.LT.AND P3, PT, R4, UR4, !P0 ;  /* 0x0000000404007c0c */ /* 0x000fc4000c761270 */
[----:B------:R-:W-:Y:S02]  /*52dd0*/  ISETP.LT.AND P0, PT, R5, UR4, !P0 ;  /* 0x0000000405007c0c */ /* 0x000fe4000c701270 */
[----:B------:R-:W-:Y:S02]  /*52de0*/  PRMT R2, R162, 0x7632, R2 ;  /* 0x00007632a2027816 */ /* 0x000fe40000000002 */
[----:B------:R-:W-:Y:S01]  /*52df0*/  ISETP.GE.AND P1, PT, R0, UR5, PT ;  /* 0x0000000500007c0c */ /* 0x000fe2000bf26270 */
[----:B0-----:R-:W-:Y:S01]  /*52e00*/  IMAD.WIDE R10, R193, 0x2, R64 ;  /* 0x00000002c10a7825 */ /* 0x001fe200078e0240 */
[----:B------:R0:W-:Y:S02]  /*52e10*/  @P6 STG.E.U16 desc[UR58][R8.64], R162 ;  /* 0x000000a208006986 */ /* 0x0001e4000c10153a */
[----:B------:R-:W-:Y:S01]  /*52e20*/  ISETP.LT.AND P6, PT, R4, UR4, !P1 ;  /* 0x0000000404007c0c */ /* 0x000fe2000cfc1270 */
[----:B------:R-:W-:Y:S01]  /*52e30*/  VIADD R0, R3, 0x1e7 ;  /* 0x000001e703007836 */ /* 0x000fe20000000000 */
[----:B------:R-:W-:Y:S01]  /*52e40*/  @P2 STG.E.U16 desc[UR58][R10.64], R2 ;  /* 0x000000020a002986 */ /* 0x000fe2000c10153a */
[----:B------:R-:W-:-:S03]  /*52e50*/  ISETP.LT.AND P2, PT, R5, UR4, !P1 ;  /* 0x0000000405007c0c */ /* 0x000fc6000cf41270 */
[----:B------:R-:W-:Y:S02]  /*52e60*/  ISETP.GE.AND P5, PT, R0, UR5, PT ;  /* 0x0000000500007c0c */ /* 0x000fe4000bfa6270 */
[----:B0-----:R-:W-:Y:S01]  /*52e70*/  PRMT R9, R166, 0x7632, R9 ;  /* 0x00007632a6097816 */ /* 0x001fe20000000009 */
[----:B------:R0:W-:Y:S01]  /*52e80*/  @P3 STG.E.U16 desc[UR58][R6.64], R166 ;  /* 0x000000a606003986 */ /* 0x0001e2000c10153a */
[----:B------:R-:W-:-:S03]  /*52e90*/  ISETP.LT.AND P3, PT, R4, UR4, !P5 ;  /* 0x0000000404007c0c */ /* 0x000fc6000ef61270 */
[----:B------:R4:W-:Y:S01]  /*52ea0*/  @P0 STG.E.U16 desc[UR58][R14.64], R9 ;  /* 0x000000090e000986 */ /* 0x0009e2000c10153a */
        /* <DEDUP_REMOVED lines=17> */
[----:B------:R-:W-:-:S03]  /*52fc0*/  VIADD R0, R3, 0x1e9 ;  /* 0x000001e903007836 */ /* 0x000fc60000000000 */
[----:B------:R-:W-:Y:S02]  /*52fd0*/  ISETP.LT.AND P6, PT, R4, UR4, !P4 ;  /* 0x0000000404007c0c */ /* 0x000fe4000e7c1270 */
[----:B------:R-:W-:Y:S02]  /*52fe0*/  PRMT R2, R167, 0x7632, R2 ;  /* 0x00007632a7027816 */ /* 0x000fe40000000002 */
[----:B------:R-:W-:Y:S01]  /*52ff0*/  ISETP.LT.AND P4, PT, R5, UR4, !P4 ;  /* 0x0000000405007c0c */ /* 0x000fe2000e781270 */
[----:B------:R-:W-:Y:S01]  /*53000*/  IMAD.WIDE R8, R192, 0x2, R66 ;  /* 0x00000002c0087825 */ /* 0x000fe200078e0242 */
[----:B------:R-:W-:Y:S01]  /*53010*/  ISETP.GE.AND P1, PT, R0, UR5, PT ;  /* 0x0000000500007c0c */ /* 0x000fe2000bf26270 */
[----:B------:R-:W-:Y:S02]  /*53020*/  @P5 STG.E.U16 desc[UR58][R10.64], R2 ;  /* 0x000000020a005986 */ /* 0x000fe4000c10153a */
[----:B------:R-:W-:Y:S01]  /*53030*/  VIADD R0, R3, 0x1ea ;  /* 0x000001ea03007836 */ /* 0x000fe20000000000 */
[----:B------:R-:W-:Y:S01]  /*53040*/  ISETP.LT.AND P5, PT, R4, UR4, !P1 ;  /* 0x0000000404007c0c */ /* 0x000fe2000cfa1270 */
[----:B------:R-:W-:Y:S01]  /*53050*/  IMAD.WIDE R12, R192, 0x2, R64 ;  /* 0x00000002c00c7825 */ /* 0x000fe200078e0240 */
[----:B------:R-:W-:Y:S01]  /*53060*/  ISETP.LT.AND P1, PT, R5, UR4, !P1 ;  /* 0x0000000405007c0c */ /* 0x000fe2000cf21270 */
[----:B------:R0:W-:Y:S01]  /*53070*/  @P6 STG.E.U16 desc[UR58][R8.64], R168 ;  /* 0x000000a808006986 */ /* 0x0001e2000c10153a */
[----:B------:R-:W-:Y:S01]  /*53080*/  ISETP.GE.AND P0, PT, R0, UR5, PT ;  /* 0x0000000500007c0c */ /* 0x000fe2000bf06270 */
[----:B------:R-:W-:-:S03]  /*53090*/  VIADD R0, R3, 0x1eb ;  /* 0x000001eb03007836 */ /* 0x000fc60000000000 */
[----:B------:R-:W-:Y:S02]  /*530a0*/  ISETP.LT.AND P6, PT, R4, UR4, !P0 ;  /* 0x0000000404007c0c */ /* 0x000fe4000c7c1270 */
[----:B0-----:R-:W-:Y:S02]  /*530b0*/  PRMT R9, R168, 0x7632, R9 ;  /* 0x00007632a8097816 */ /* 0x001fe40000000009 */
[----:B------:R-:W-:-:S03]  /*530c0*/  ISETP.GE.AND P2, PT, R0, UR5, PT ;  /* 0x0000000500007c0c */ /* 0x000fc6000bf46270 */
[----:B------:R4:W-:Y:S01]  /*530d0*/  @P4 STG.E.U16 desc[UR58][R12.64], R9 ;  /* 0x000000090c004986 */ /* 0x0009e2000c10153a */
[C---:B------:R-:W-:Y:S02]  /*530e0*/  ISETP.LT.AND P4, PT, R5.reuse, UR4, !P0 ;  /* 0x0000000405007c0c */ /* 0x040fe4000c781270 */
[----:B------:R-:W-:Y:S01]  /*530f0*/  PRMT R11, R172, 0x7632, R11 ;  /* 0x00007632ac0b7816 */ /* 0x000fe2000000000b */
[----:B------:R-:W-:Y:S01]  /*53100*/  @P5 STG.E.U16 desc[UR58][R6.64], R172 ;  /* 0x000000ac06005986 */ /* 0x000fe2000c10153a */
[----:B------:R-:W-:Y:S02]  /*53110*/  ISETP.LT.AND P5, PT, R4, UR4, !P2 ;  /* 0x0000000404007c0c */ /* 0x000fe4000d7a1270 */
[----:B------:R-:W-:Y:S01]  /*53120*/  ISETP.LT.AND P2, PT, R5, UR4, !P2 ;  /* 0x0000000405007c0c */ /* 0x000fe2000d741270 */
[----:B------:R0:W-:Y:S01]  /*53130*/  @P1 STG.E.U16 desc[UR58][R14.64], R11 ;  /* 0x0000000b0e001986 */ /* 0x0001e2000c10153a */
[----:B------:R-:W-:Y:S01]  /*53140*/  PRMT R2, R169, 0x7632, R2 ;  /* 0x00007632a9027816 */ /* 0x000fe20000000002 */
[----:B----4-:R-:W-:-:S04]  /*53150*/  IMAD.WIDE R8, R194, 0x2, R66 ;  /* 0x00000002c2087825 */ /* 0x010fc800078e0242 */
[----:B0-----:R-:W-:Y:S02]  /*53160*/  IMAD.WIDE R10, R194, 0x2, R64 ;  /* 0x00000002c20a7825 */ /* 0x001fe400078e0240 */
[----:B------:R-:W4:Y:S04]  /*53170*/  LDL.LU R194, [R1+0xca0] ;  /* 0x000ca00001c27983 */ /* 0x000f280000300800 */
[----:B------:R-:W-:Y:S04]  /*53180*/  @P6 STG.E.U16 desc[UR58][R8.64], R169 ;  /* 0x000000a908006986 */ /* 0x000fe8000c10153a */
[----:B------:R0:W-:Y:S02]  /*53190*/  @P4 STG.E.U16 desc[UR58][R10.64], R2 ;  /* 0x000000020a004986 */ /* 0x0001e4000c10153a */
[----:B0-----:R-:W-:Y:S01]  /*531a0*/  PRMT R11, R173, 0x7632, R11 ;  /* 0x00007632ad0b7816 */ /* 0x001fe2000000000b */
[----:B---3--:R-:W-:-:S04]  /*531b0*/  IMAD.WIDE R6, R195, 0x2, R66 ;  /* 0x00000002c3067825 */ /* 0x008fc800078e0242 */
[----:B------:R-:W-:Y:S02]  /*531c0*/  IMAD.WIDE R12, R195, 0x2, R64 ;  /* 0x00000002c30c7825 */ /* 0x000fe400078e0240 */
[----:B------:R-:W3:Y:S02]  /*531d0*/  LDL.LU R195, [R1+0xc94] ;  /* 0x000c940001c37983 */ /* 0x000ee40000300800 */
[C---:B------:R-:W-:Y:S02]  /*531e0*/  IMAD.WIDE R8, R193.reuse, 0x2, R66 ;  /* 0x00000002c1087825 */ /* 0x040fe400078e0242 */
[----:B------:R-:W-:Y:S04]  /*531f0*/  @P5 STG.E.U16 desc[UR58][R6.64], R173 ;  /* 0x000000ad06005986 */ /* 0x000fe8000c10153a */
[----:B------:R0:W-:Y:S02]  /*53200*/  @P2 STG.E.U16 desc[UR58][R12.64], R11 ;  /* 0x0000000b0c002986 */ /* 0x0001e4000c10153a */
[----:B0-----:R-:W-:-:S02]  /*53210*/  IMAD.WIDE R10, R193, 0x2, R64 ;  /* 0x00000002c10a7825 */ /* 0x001fc400078e0240 */
[----:B------:R-:W3:Y:S02]  /*53220*/  LDL.LU R193, [R1+0xc8c] ;  /* 0x000c8c0001c17983 */ /* 0x000ee40000300800 */
[----:B--2---:R-:W-:-:S04]  /*53230*/  IMAD.WIDE R6, R190, 0x2, R66 ;  /* 0x00000002be067825 */ /* 0x004fc800078e0242 */
[----:B------:R-:W-:Y:S02]  /*53240*/  IMAD.WIDE R14, R190, 0x2, R64 ;  /* 0x00000002be0e7825 */ /* 0x000fe400078e0240 */
[----:B------:R-:W2:Y:S02]  /*53250*/  LDL.LU R190, [R1+0xc78] ;  /* 0x000c780001be7983 */ /* 0x000ea40000300800 */
[----:B------:R-:W-:-:S05]  /*53260*/  VIADD R0, R3, 0x1ec ;  /* 0x000001ec03007836 */ /* 0x000fca0000000000 */
[----:B------:R-:W-:Y:S01]  /*53270*/  ISETP.GE.AND P3, PT, R0, UR5, PT ;  /* 0x0000000500007c0c */ /* 0x000fe2000bf66270 */
[----:B------:R-:W-:-:S03]  /*53280*/  VIADD R0, R3, 0x1ed ;  /* 0x000001ed03007836 */ /* 0x000fc60000000000 */
[----:B------:R-:W-:Y:S02]  /*53290*/  ISETP.LT.AND P6, PT, R4, UR4, !P3 ;  /* 0x0000000404007c0c */ /* 0x000fe4000dfc1270 */
[----:B------:R-:W-:Y:S02]  /*532a0*/  ISETP.LT.AND P3, PT, R5, UR4, !P3 ;  /* 0x0000000405007c0c */ /* 0x000fe4000df61270 */
[----:B------:R-:W-:Y:S01]  /*532b0*/  ISETP.GE.AND P0, PT, R0, UR5, PT ;  /* 0x0000000500007c0c */ /* 0x000fe2000bf06270 */
[----:B------:R-:W-:Y:S01]  /*532c0*/  VIADD R0, R3, 0x1ee ;  /* 0x000001ee03007836 */ /* 0x000fe20000000000 */
[----:B------:R-:W-:Y:S02]  /*532d0*/  PRMT R2, R170, 0x7632, R2 ;  /* 0x00007632aa027816 */ /* 0x000fe40000000002 */
[----:B------:R-:W-:Y:S02]  /*532e0*/  ISETP.LT.AND P2, PT, R4, UR4, !P0 ;  /* 0x0000000404007c0c */ /* 0x000fe4000c741270 */
[----:B------:R-:W-:-:S02]  /*532f0*/  ISETP.LT.AND P0, PT, R5, UR4, !P0 ;  /* 0x0000000405007c0c */ /* 0x000fc4000c701270 */
[----:B------:R-:W-:Y:S01]  /*53300*/  ISETP.GE.AND P1, PT, R0, UR5, PT ;  /* 0x0000000500007c0c */ /* 0x000fe2000bf26270 */
[----:B------:R-:W-:Y:S01]  /*53310*/  VIADD R0, R3, 0x1ef ;  /* 0x000001ef03007836 */ /* 0x000fe20000000000 */
[----:B------:R0:W-:Y:S02]  /*53320*/  @P6 STG.E.U16 desc[UR58][R8.64], R170 ;  /* 0x000000aa08006986 */ /* 0x0001e4000c10153a */
[----:B------:R-:W-:Y:S02]  /*53330*/  ISETP.LT.AND P6, PT, R4, UR4, !P1 ;  /* 0x0000000404007c0c */ /* 0x000fe4000cfc1270 */
[----:B------:R-:W-:Y:S01]  /*53340*/  @P3 STG.E.U16 desc[UR58][R10.64], R2 ;  /* 0x000000020a003986 */ /* 0x000fe2000c10153a */
[----:B------:R-:W-:Y:S02]  /*53350*/  ISETP.LT.AND P3, PT, R5, UR4, !P1 ;  /* 0x0000000405007c0c */ /* 0x000fe4000cf61270 */
[----:B------:R-:W-:Y:S01]  /*53360*/  ISETP.GE.AND P4, PT, R0, UR5, PT ;  /* 0x0000000500007c0c */ /* 0x000fe2000bf86270 */
[----:B------:R1:W-:Y:S01]  /*53370*/  @P2 STG.E.U16 desc[UR58][R6.64], R174 ;  /* 0x000000ae06002986 */ /* 0x0003e2000c10153a */
[----:B0-----:R-:W-:-:S02]  /*53380*/  PRMT R9, R174, 0x7632, R9 ;  /* 0x00007632ae097816 */ /* 0x001fc40000000009 */
[----:B------:R-:W-:-:S03]  /*53390*/  ISETP.LT.AND P2, PT, R4, UR4, !P4 ;  /* 0x0000000404007c0c */ /* 0x000fc6000e741270 */
[----:B------:R4:W-:Y:S01]  /*533a0*/  @P0 STG.E.U16 desc[UR58][R14.64], R9 ;  /* 0x000000090e000986 */ /* 0x0009e2000c10153a */
[----:B-1----:R-:W-:Y:S01]  /*533b0*/  PRMT R7, R171, 0x7632, R7 ;  /* 0x00007632ab077816 */ /* 0x002fe20000000007 */
        /* <DEDUP_REMOVED lines=29> */
[----:B------:R-:W-:-:S02]  /*53590*/  VIADD R0, R3, 0x1f3 ;  /* 0x000001f303007836 */ /* 0x000fc40000000000 */
[----:B------:R-:W2:Y:S01]  /*535a0*/  LDL.LU R193, [R1+0xc4c] ;  /* 0x000c4c0001c17983 */ /* 0x000ea20000300800 */
[----:B------:R-:W-:Y:S02]  /*535b0*/  ISETP.LT.AND P6, PT, R4, UR4, !P0 ;  /* 0x0000000404007c0c */ /* 0x000fe4000c7c1270 */
[----:B0-----:R-:W-:Y:S02]  /*535c0*/  PRMT R9, R176, 0x7632, R9 ;  /* 0x00007632b0097816 */ /* 0x001fe40000000009 */
[----:B------:R-:W-:-:S03]  /*535d0*/  ISETP.GE.AND P3, PT, R0, UR5, PT ;  /* 0x0000000500007c0c */ /* 0x000fc6000bf66270 */
[----:B------:R-:W-:Y:S01]  /*535e0*/  @P5 STG.E.U16 desc[UR58][R12.64], R9 ;  /* 0x000000090c005986 */ /* 0x000fe2000c10153a */
[C---:B------:R-:W-:Y:S02]  /*535f0*/  ISETP.LT.AND P5, PT, R5.reuse, UR4, !P0 ;  /* 0x0000000405007c0c */ /* 0x040fe4000c7a1270 */
[----:B------:R-:W-:Y:S01]  /*53600*/  PRMT R11, R180, 0x7632, R11 ;  /* 0x00007632b40b7816 */ /* 0x000fe2000000000b */
[----:B------:R0:W-:Y:S01]  /*53610*/  @P4 STG.E.U16 desc[UR58][R6.64], R180 ;  /* 0x000000b406004986 */ /* 0x0001e2000c10153a */
[----:B------:R-:W-:Y:S02]  /*53620*/  ISETP.LT.AND P4, PT, R4, UR4, !P3 ;  /* 0x0000000404007c0c */ /* 0x000fe4000df81270 */
[----:B------:R-:W-:Y:S01]  /*53630*/  ISETP.LT.AND P3, PT, R5, UR4, !P3 ;  /* 0x0000000405007c0c */ /* 0x000fe2000df61270 */
[----:B------:R1:W-:Y:S01]  /*53640*/  @P1 STG.E.U16 desc[UR58][R14.64], R11 ;  /* 0x0000000b0e001986 */ /* 0x0003e2000c10153a */
[----:B0-----:R-:W-:Y:S01]  /*53650*/  PRMT R7, R177, 0x7632, R7 ;  /* 0x00007632b1077816 */ /* 0x001fe20000000007 */
[----:B----4-:R-:W-:-:S04]  /*53660*/  IMAD.WIDE R8, R194, 0x2, R66 ;  /* 0x00000002c2087825 */ /* 0x010fc800078e0242 */
[----:B-1----:R-:W-:Y:S01]  /*53670*/  IMAD.WIDE R10, R194, 0x2, R64 ;  /* 0x00000002c20a7825 */ /* 0x002fe200078e0240 */
[----:B------:R0:W-:Y:S04]  /*53680*/  @P6 STG.E.U16 desc[UR58][R8.64], R177 ;  /* 0x000000b108006986 */ /* 0x0001e8000c10153a */
[----:B------:R3:W-:Y:S04]  /*53690*/  @P5 STG.E.U16 desc[UR58][R10.64], R7 ;  /* 0x000000070a005986 */ /* 0x0007e8000c10153a */
[----:B------:R-:W4:Y:S01]  /*536a0*/  LDL.LU R194, [R1+0xc3c] ;  /* 0x000c3c0001c27983 */ /* 0x000f220000300800 */
[----:B0-----:R-:W-:Y:S01]  /*536b0*/  PRMT R9, R181, 0x7632, R9 ;  /* 0x00007632b5097816 */ /* 0x001fe20000000009 */
[----:B---3--:R-:W-:-:S04]  /*536c0*/  IMAD.WIDE R6, R195, 0x2, R66 ;  /* 0x00000002c3067825 */ /* 0x008fc800078e0242 */
[----:B------:R-:W-:Y:S01]  /*536d0*/  IMAD.WIDE R12, R195, 0x2, R64 ;  /* 0x00000002c30c7825 */ /* 0x000fe200078e0240 */
[----:B------:R-:W-:Y:S04]  /*536e0*/  @P4 STG.E.U16 desc[UR58][R6.64], R181 ;  /* 0x000000b506004986 */ /* 0x000fe8000c10153a */
[----:B------:R-:W3:Y:S04]  /*536f0*/  LDL.LU R195, [R1+0xc30] ;  /* 0x000c300001c37983 */ /* 0x000ee80000300800 */
[----:B------:R2:W-:Y:S02]  /*53700*/  @P3 STG.E.U16 desc[UR58][R12.64], R9 ;  /* 0x000000090c003986 */ /* 0x0005e4000c10153a */
[----:B--2---:R-:W-:-:S04]  /*53710*/  IMAD.WIDE R8, R190, 0x2, R66 ;  /* 0x00000002be087825 */ /* 0x004fc800078e0242 */
[----:B------:R-:W-:Y:S02]  /*53720*/  IMAD.WIDE R10, R190, 0x2, R64 ;  /* 0x00000002be0a7825 */ /* 0x000fe400078e0240 */
[----:B------:R-:W2:Y:S02]  /*53730*/  LDL.LU R190, [R1+0xc20] ;  /* 0x000c200001be7983 */ /* 0x000ea40000300800 */
[C---:B------:R-:W-:Y:S02]  /*53740*/  VIADD R0, R3.reuse, 0x1f4 ;  /* 0x000001f403007836 */ /* 0x040fe40000000000 */
[----:B------:R-:W2:Y:S03]  /*53750*/  LDL.LU R58, [R1+0xc18] ;  /* 0x000c1800013a7983 */ /* 0x000ea60000300800 */
[----:B------:R-:W-:Y:S01]  /*53760*/  ISETP.GE.AND P2, PT, R0, UR5, PT ;  /* 0x0000000500007c0c */ /* 0x000fe2000bf46270 */
[----:B------:R-:W-:-:S03]  /*53770*/  VIADD R0, R3, 0x1f5 ;  /* 0x000001f503007836 */ /* 0x000fc60000000000 */
[----:B------:R-:W-:Y:S02]  /*53780*/  ISETP.LT.AND P6, PT, R4, UR4, !P2 ;  /* 0x0000000404007c0c */ /* 0x000fe4000d7c1270 */
[----:B------:R-:W-:Y:S02]  /*53790*/  ISETP.GE.AND P0, PT, R0, UR5, PT ;  /* 0x0000000500007c0c */ /* 0x000fe4000bf06270 */
[----:B------:R-:W-:Y:S01]  /*537a0*/  ISETP.LT.AND P2, PT, R5, UR4, !P2 ;  /* 0x0000000405007c0c */ /* 0x000fe2000d741270 */
[C---:B------:R-:W-:Y:S01]  /*537b0*/  VIADD R2, R3.reuse, 0x1f7 ;  /* 0x000001f703027836 */ /* 0x040fe20000000000 */
[----:B------:R-:W-:Y:S01]  /*537c0*/  ISETP.LT.AND P3, PT, R4, UR4, !P0 ;  /* 0x0000000404007c0c */ /* 0x000fe2000c761270 */
[----:B------:R-:W-:Y:S02]  /*537d0*/  VIADD R0, R3, 0x1f6 ;  /* 0x000001f603007836 */ /* 0x000fe40000000000 */
[----:B------:R-:W-:Y:S01]  /*537e0*/  IMAD.WIDE R14, R192, 0x2, R66 ;  /* 0x00000002c00e7825 */ /* 0x000fe200078e0242 */
[----:B------:R-:W-:-:S02]  /*537f0*/  ISETP.GE.AND P5, PT, R2, UR5, PT ;  /* 0x0000000502007c0c */ /* 0x000fc4000bfa6270 */
[----:B------:R-:W-:Y:S01]  /*53800*/  PRMT R2, R178, 0x7632, R2 ;  /* 0x00007632b2027816 */ /* 0x000fe20000000002 */
[----:B------:R-:W-:Y:S01]  /*53810*/  IMAD.WIDE R6, R192, 0x2, R64 ;  /* 0x00000002c0067825 */ /* 0x000fe200078e0240 */
[----:B------:R-:W-:Y:S01]  /*53820*/  ISETP.GE.AND P1, PT, R0, UR5, PT ;  /* 0x0000000500007c0c */ /* 0x000fe2000bf26270 */
[----:B------:R-:W-:Y:S01]  /*53830*/  @P6 STG.E.U16 desc[UR58][R14.64], R178 ;  /* 0x000000b20e006986 */ /* 0x000fe2000c10153a */
[----:B------:R-:W-:Y:S01]  /*53840*/  ISETP.LT.AND P0, PT, R5, UR4, !P0 ;  /* 0x0000000405007c0c */ /* 0x000fe2000c701270 */
[----:B------:R-:W-:Y:S02]  /*53850*/  IMAD.WIDE R12, R193, 0x2, R66 ;  /* 0x00000002c10c7825 */ /* 0x000fe400078e0242 */
[----:B------:R0:W-:Y:S01]  /*53860*/  @P2 STG.E.U16 desc[UR58][R6.64], R2 ;  /* 0x0000000206002986 */ /* 0x0001e2000c10153a */
[----:B------:R-:W-:-:S03]  /*53870*/  ISETP.LT.AND P6, PT, R4, UR4, !P1 ;  /* 0x0000000404007c0c */ /* 0x000fc6000cfc1270 */
[----:B------:R-:W2:Y:S01]  /*53880*/  LDL.LU R192, [R1+0xc08] ;  /* 0x000c080001c07983 */ /* 0x000ea20000300800 */
[----:B------:R-:W-:-:S03]  /*53890*/  ISETP.LT.AND P1, PT, R5, UR4, !P1 ;  /* 0x0000000405007c0c */ /* 0x000fc6000cf21270 */
[----:B------:R4:W-:Y:S01]  /*538a0*/  @P3 STG.E.U16 desc[UR58][R8.64], R182 ;  /* 0x000000b608003986 */ /* 0x0009e2000c10153a */
[----:B------:R-:W-:Y:S01]  /*538b0*/  ISETP.LT.AND P3, PT, R4, UR4, !P5 ;  /* 0x0000000404007c0c */ /* 0x000fe2000ef61270 */
[----:B0-----:R-:W-:Y:S02]  /*538c0*/  IMAD.WIDE R6, R193, 0x2, R64 ;  /* 0x00000002c1067825 */ /* 0x001fe400078e0240 */
[----:B------:R-:W2:Y:S01]  /*538d0*/  LDL.LU R193, [R1+0xaec] ;  /* 0x000aec0001c17983 */ /* 0x000ea20000300800 */
[----:B------:R-:W-:Y:S02]  /*538e0*/  ISETP.LT.AND P5, PT, R5, UR4, !P5 ;  /* 0x0000000405007c0c */ /* 0x000fe4000efa1270 */
[----:B------:R-:W-:Y:S02]  /*538f0*/  PRMT R15, R182, 0x7632, R15 ;  /* 0x00007632b60f7816 */ /* 0x000fe4000000000f */
[----:B------:R-:W-:Y:S02]  /*53900*/  PRMT R2, R179, 0x7632, R2 ;  /* 0x00007632b3027816 */ /* 0x000fe40000000002 */
[----:B------:R-:W-:Y:S01]  /*53910*/  PRMT R14, R183, 0x7632, R14 ;  /* 0x00007632b70e7816 */ /* 0x000fe2000000000e */
[----:B------:R0:W-:Y:S04]  /*53920*/  @P0 STG.E.U16 desc[UR58][R10.64], R15 ;  /* 0x0000000f0a000986 */ /* 0x0001e8000c10153a */
[----:B------:R3:W-:Y:S04]  /*53930*/  @P6 STG.E.U16 desc[UR58][R12.64], R179 ;  /* 0x000000b30c006986 */ /* 0x0007e8000c10153a */
[----:B------:R1:W-:Y:S01]  /*53940*/  @P1 STG.E.U16 desc[UR58][R6.64], R2 ;  /* 0x0000000206001986 */ /* 0x0003e2000c10153a */
[----:B----4-:R-:W-:-:S04]  /*53950*/  IMAD.WIDE R8, R194, 0x2, R66 ;  /* 0x00000002c2087825 */ /* 0x010fc800078e0242 */
[----:B0-----:R-:W-:Y:S01]  /*53960*/  IMAD.WIDE R10, R194, 0x2, R64 ;  /* 0x00000002c20a7825 */ /* 0x001fe200078e0240 */
[----:B------:R2:W-:Y:S04]  /*53970*/  @P3 STG.E.U16 desc[UR58][R8.64], R183 ;  /* 0x000000b708003986 */ /* 0x0005e8000c10153a */
[----:B------:R-:W4:Y:S04]  /*53980*/  LDL.LU R194, [R1+0xadc] ;  /* 0x000adc0001c27983 */ /* 0x000f280000300800 */
[----:B------:R0:W-:Y:S01]  /*53990*/  @P5 STG.E.U16 desc[UR58][R10.64], R14 ;  /* 0x0000000e0a005986 */ /* 0x0001e2000c10153a */
[----:B---3--:R-:W-:-:S04]  /*539a0*/  IMAD.WIDE R12, R195, 0x2, R66 ;  /* 0x00000002c30c7825 */ /* 0x008fc800078e0242 */
[----:B-1----:R-:W-:Y:S02]  /*539b0*/  IMAD.WIDE R6, R195, 0x2, R64 ;  /* 0x00000002c3067825 */ /* 0x002fe400078e0240 */
[----:B------:R-:W3:Y:S02]  /*539c0*/  LDL.LU R195, [R1+0xad4] ;  /* 0x000ad40001c37983 */ /* 0x000ee40000300800 */
[----:B--2---:R-:W-:-:S04]  /*539d0*/  IMAD.WIDE R8, R190, 0x2, R66 ;  /* 0x00000002be087825 */ /* 0x004fc800078e0242 */
[----:B0-----:R-:W-:Y:S02]  /*539e0*/  IMAD.WIDE R10, R190, 0x2, R64 ;  /* 0x00000002be0a7825 */ /* 0x001fe400078e0240 */
[----:B------:R-:W2:Y:S02]  /*539f0*/  LDL.LU R190, [R1+0x110c] ;  /* 0x00110c0001be7983 */ /* 0x000ea40000300800 */
[----:B------:R-:W-:-:S05]  /*53a00*/  VIADD R0, R3, 0x1f8 ;  /* 0x000001f803007836 */ /* 0x000fca0000000000 */
[----:B------:R-:W-:Y:S01]  /*53a10*/  ISETP.GE.AND P4, PT, R0, UR5, PT ;  /* 0x0000000500007c0c */ /* 0x000fe2000bf86270 */
[----:B------:R-:W-:-:S03]  /*53a20*/  VIADD R0, R3, 0x1f9 ;  /* 0x000001f903007836 */ /* 0x000fc60000000000 */
[----:B------:R-:W-:Y:S02]  /*53a30*/  ISETP.LT.AND P6, PT, R4, UR4, !P4 ;  /* 0x0000000404007c0c */ /* 0x000fe4000e7c1270 */
[----:B------:R-:W-:Y:S01]  /*53a40*/  ISETP.GE.AND P2, PT, R0, UR5, PT ;  /* 0x0000000500007c0c */ /* 0x000fe2000bf46270 */
[----:B------:R-:W-:Y:S01]  /*53a50*/  VIADD R0, R3, 0x1fa ;  /* 0x000001fa03007836 */ /* 0x000fe20000000000 */
[----:B------:R-:W-:-:S04]  /*53a60*/  ISETP.LT.AND P4, PT, R5, UR4, !P4 ;  /* 0x0000000405007c0c */ /* 0x000fc8000e781270 */
[----:B------:R-:W-:Y:S01]  /*53a70*/  ISETP.GE.AND P0, PT, R0, UR5, PT ;  /* 0x0000000500007c0c */ /* 0x000fe2000bf06270 */
[----:B------:R-:W-:Y:S01]  /*53a80*/  VIADD R0, R3, 0x1fb ;  /* 0x000001fb03007836 */ /* 0x000fe20000000000 */
[----:B------:R-:W-:Y:S02]  /*53a90*/  ISETP.LT.AND P5, PT, R4, UR4, !P2 ;  /* 0x0000000404007c0c */ /* 0x000fe4000d7a1270 */
[----:B------:R-:W-:Y:S01]  /*53aa0*/  ISETP.LT.AND P3, PT, R5, UR4, !P2 ;  /* 0x0000000405007c0c */ /* 0x000fe2000d761270 */
[----:B------:R0:W-:Y:S01]  /*53ab0*/  @P6 STG.E.U16 desc[UR58][R12.64], R184 ;  /* 0x000000b80c006986 */ /* 0x0001e2000c10153a */
[----:B------:R-:W-:Y:S01]  /*53ac0*/  ISETP.GE.AND P1, PT, R0, UR5, PT ;  /* 0x0000000500007c0c */ /* 0x000fe2000bf26270 */
[----:B------:R-:W-:Y:S01]  /*53ad0*/  VIADD R0, R3, 0x1fc ;  /* 0x000001fc03007836 */ /* 0x000fe20000000000 */
[----:B------:R-:W-:Y:S02]  /*53ae0*/  ISETP.LT.AND P6, PT, R4, UR4, !P0 ;  /* 0x0000000404007c0c */ /* 0x000fe4000c7c1270 */
[----:B------:R-:W-:-:S02]  /*53af0*/  PRMT R2, R184, 0x7632, R2 ;  /* 0x00007632b8027816 */ /* 0x000fc40000000002 */
[----:B------:R-:W-:Y:S01]  /*53b00*/  ISETP.GE.AND P2, PT, R0, UR5, PT ;  /* 0x0000000500007c0c */ /* 0x000fe2000bf46270 */
[----:B------:R-:W-:Y:S01]  /*53b10*/  VIADD R0, R3, 0x1fd ;  /* 0x000001fd03007836 */ /* 0x000fe20000000000 */
[----:B------:R-:W-:Y:S01]  /*53b20*/  PRMT R14, R16, 0x7632, R14 ;  /* 0x00007632100e7816 */ /* 0x000fe2000000000e */
[----:B------:R1:W-:Y:S01]  /*53b30*/  @P4 STG.E.U16 desc[UR58][R6.64], R2 ;  /* 0x0000000206004986 */ /* 0x0003e2000c10153a */
[----:B0-----:R-:W-:Y:S02]  /*53b40*/  IMAD.WIDE R12, R58, 0x2, R66 ;  /* 0x000000023a0c7825 */ /* 0x001fe400078e0242 */
[----:B------:R-:W-:Y:S01]  /*53b50*/  ISETP.GE.AND P4, PT, R0, UR5, PT ;  /* 0x0000000500007c0c */ /* 0x000fe2000bf86270 */
[----:B------:R-:W-:Y:S01]  /*53b60*/  @P5 STG.E.U16 desc[UR58][R8.64], R16 ;  /* 0x0000001008005986 */ /* 0x000fe2000c10153a */
[----:B------:R-:W-:Y:S01]  /*53b70*/  ISETP.LT.AND P0, PT, R5, UR4, !P0 ;  /* 0x0000000405007c0c */ /* 0x000fe2000c701270 */
[----:B------:R-:W-:Y:S01]  /*53b80*/  VIADD R0, R3, 0x1fe ;  /* 0x000001fe03007836 */ /* 0x000fe20000000000 */
[----:B------:R-:W-:Y:S01]  /*53b90*/  ISETP.LT.AND P5, PT, R4, UR4, !P1 ;  /* 0x0000000404007c0c */ /* 0x000fe2000cfa1270 */
[----:B------:R0:W-:Y:S01]  /*53ba0*/  @P3 STG.E.U16 desc[UR58][R10.64], R14 ;  /* 0x0000000e0a003986 */ /* 0x0001e2000c10153a */
[----:B------:R-:W-:-:S03]  /*53bb0*/  ISETP.LT.AND P3, PT, R5, UR4, !P1 ;  /* 0x0000000405007c0c */ /* 0x000fc6000cf61270 */
[----:B------:R0:W-:Y:S01]  /*53bc0*/  @P6 STG.E.U16 desc[UR58][R12.64], R185 ;  /* 0x000000b90c006986 */ /* 0x0001e2000c10153a */
[----:B------:R-:W-:Y:S02]  /*53bd0*/  ISETP.LT.AND P6, PT, R4, UR4, !P2 ;  /* 0x0000000404007c0c */ /* 0x000fe4000d7c1270 */
[----:B------:R-:W-:Y:S01]  /*53be0*/  ISETP.GE.AND P1, PT, R0, UR5, PT ;  /* 0x0000000500007c0c */ /* 0x000fe2000bf26270 */
[----:B------:R-:W-:Y:S02]  /*53bf0*/  VIADD R0, R3, 0x1ff ;  /* 0x000001ff03007836 */ /* 0x000fe40000000000 */
[----:B-1----:R-:W-:Y:S01]  /*53c00*/  IMAD.WIDE R2, R58, 0x2, R64 ;  /* 0x000000023a027825 */ /* 0x002fe200078e0240 */
[----:B0-----:R-:W-:-:S03]  /*53c10*/  PRMT R14, R17, 0x7632, R14 ;  /* 0x00007632110e7816 */ /* 0x001fc6000000000e */
[----:B------:R-:W-:Y:S01]  /*53c20*/  IMAD.WIDE R6, R192, 0x2, R66 ;  /* 0x00000002c0067825 */ /* 0x000fe200078e0242 */
[----:B------:R-:W-:-:S03]  /*53c30*/  PRMT R13, R185, 0x7632, R13 ;  /* 0x00007632b90d7816 */ /* 0x000fc6000000000d */
[----:B------:R-:W-:-:S04]  /*53c40*/  IMAD.WIDE R8, R192, 0x2, R64 ;  /* 0x00000002c0087825 */ /* 0x000fc800078e0240 */
[----:B------:R-:W-:Y:S01]  /*53c50*/  IMAD.WIDE R10, R193, 0x2, R66 ;  /* 0x00000002c10a7825 */ /* 0x000fe200078e0242 */
[----:B------:R0:W-:Y:S01]  /*53c60*/  @P0 STG.E.U16 desc[UR58][R2.64], R13 ;  /* 0x0000000d02000986 */ /* 0x0001e2000c10153a */
[----:B------:R-:W-:-:S03]  /*53c70*/  ISETP.LT.AND P2, PT, R5, UR4, !P2 ;  /* 0x0000000405007c0c */ /* 0x000fc6000d741270 */
[----:B------:R1:W-:Y:S01]  /*53c80*/  @P5 STG.E.U16 desc[UR58][R6.64], R17 ;  /* 0x0000001106005986 */ /* 0x0003e2000c10153a */
[----:B------:R-:W-:-:S03]  /*53c90*/  ISETP.GE.AND P0, PT, R0, UR5, PT ;  /* 0x0000000500007c0c */ /* 0x000fc6000bf06270 */
[----:B------:R3:W-:Y:S01]  /*53ca0*/  @P3 STG.E.U16 desc[UR58][R8.64], R14 ;  /* 0x0000000e08003986 */ /* 0x0007e2000c10153a */
[----:B------:R-:W-:-:S03]  /*53cb0*/  ISETP.LT.AND P5, PT, R4, UR4, !P1 ;  /* 0x0000000404007c0c */ /* 0x000fc6000cfa1270 */
[----:B------:R3:W-:Y:S01]  /*53cc0*/  @P6 STG.E.U16 desc[UR58][R10.64], R186 ;  /* 0x000000ba0a006986 */ /* 0x0007e2000c10153a */
[C---:B------:R-:W-:Y:S02]  /*53cd0*/  ISETP.LT.AND P6, PT, R4.reuse, UR4, !P4 ;  /* 0x0000000404007c0c */ /* 0x040fe4000e7c1270 */
[C---:B------:R-:W-:Y:S02]  /*53ce0*/  ISETP.LT.AND P4, PT, R5.reuse, UR4, !P4 ;  /* 0x0000000405007c0c */ /* 0x040fe4000e781270 */
[C---:B------:R-:W-:Y:S02]  /*53cf0*/  ISETP.LT.AND P1, PT, R5.reuse, UR4, !P1 ;  /* 0x0000000405007c0c */ /* 0x040fe4000cf21270 */
[----:B------:R-:W-:Y:S02]  /*53d00*/  ISETP.LT.AND P3, PT, R4, UR4, !P0 ;  /* 0x0000000404007c0c */ /* 0x000fe4000c761270 */
[----:B------:R-:W-:Y:S01]  /*53d10*/  ISETP.LT.AND P0, PT, R5, UR4, !P0 ;  /* 0x0000000405007c0c */ /* 0x000fe2000c701270 */
[----:B0-----:R-:W-:Y:S01]  /*53d20*/  IMAD.WIDE R12, R193, 0x2, R64 ;  /* 0x00000002c10c7825 */ /* 0x001fe200078e0240 */
[----:B------:R-:W-:-:S02]  /*53d30*/  PRMT R0, R186, 0x7632, R0 ;  /* 0x00007632ba007816 */ /* 0x000fc40000000000 */
[----:B------:R-:W-:Y:S01]  /*53d40*/  PRMT R4, R18, 0x7632, R4 ;  /* 0x0000763212047816 */ /* 0x000fe20000000004 */
[----:B----4-:R-:W-:Y:S01]  /*53d50*/  IMAD.WIDE R2, R194, 0x2, R66 ;  /* 0x00000002c2027825 */ /* 0x010fe200078e0242 */
[----:B------:R-:W-:-:S03]  /*53d60*/  PRMT R5, R187, 0x7632, R5 ;  /* 0x00007632bb057816 */ /* 0x000fc60000000005 */
[----:B-1----:R-:W-:Y:S01]  /*53d70*/  IMAD.WIDE R6, R194, 0x2, R64 ;  /* 0x00000002c2067825 */ /* 0x002fe200078e0240 */
[----:B------:R0:W-:Y:S04]  /*53d80*/  @P2 STG.E.U16 desc[UR58][R12.64], R0 ;  /* 0x000000000c002986 */ /* 0x0001e8000c10153a */
[----:B------:R0:W-:Y:S04]  /*53d90*/  @P6 STG.E.U16 desc[UR58][R2.64], R18 ;  /* 0x0000001202006986 */ /* 0x0001e8000c10153a */
[----:B------:R0:W-:Y:S01]  /*53da0*/  @P4 STG.E.U16 desc[UR58][R6.64], R4 ;  /* 0x0000000406004986 */ /* 0x0001e2000c10153a */
[----:B---3--:R-:W-:-:S04]  /*53db0*/  IMAD.WIDE R8, R195, 0x2, R66 ;  /* 0x00000002c3087825 */ /* 0x008fc800078e0242 */
[----:B------:R-:W-:Y:S01]  /*53dc0*/  IMAD.WIDE R10, R195, 0x2, R64 ;  /* 0x00000002c30a7825 */ /* 0x000fe200078e0240 */
[----:B------:R0:W-:Y:S04]  /*53dd0*/  @P5 STG.E.U16 desc[UR58][R8.64], R187 ;  /* 0x000000bb08005986 */ /* 0x0001e8000c10153a */
[----:B------:R0:W-:Y:S01]  /*53de0*/  @P1 STG.E.U16 desc[UR58][R10.64], R5 ;  /* 0x000000050a001986 */ /* 0x0001e2000c10153a */
[----:B--2---:R-:W-:-:S05]  /*53df0*/  IMAD.WIDE R66, R190, 0x2, R66 ;  /* 0x00000002be427825 */ /* 0x004fca00078e0242 */
[----:B------:R0:W-:Y:S01]  /*53e00*/  @P3 STG.E.U16 desc[UR58][R66.64], R19 ;  /* 0x0000001342003986 */ /* 0x0001e2000c10153a */
[----:B------:R-:W-:Y:S01]  /*53e10*/  IMAD.WIDE R64, R190, 0x2, R64 ;  /* 0x00000002be407825 */ /* 0x000fe200078e0240 */
[----:B------:R-:W-:Y:S06]  /*53e20*/  @!P0 EXIT ;  /* 0x000000000000894d */ /* 0x000fec0003800000 */
[----:B------:R-:W-:-:S05]  /*53e30*/  PRMT R32, R19, 0x7632, R32 ;  /* 0x0000763213207816 */ /* 0x000fca0000000020 */
[----:B------:R-:W-:Y:S01]  /*53e40*/  STG.E.U16 desc[UR58][R64.64], R32 ;  /* 0x0000002040007986 */ /* 0x000fe2000c10153a */
[----:B------:R-:W-:Y:S05]  /*53e50*/  EXIT ;  /* 0x000000000000794d */ /* 0x000fea0003800000 */
.L_x_2:
[----:B------:R-:W-:-:S00]  /*53e60*/  BRA `(.L_x_2) ;  /* 0xfffffffc00fc7947 */ /* 0x000fc0000383ffff */
[----:B------:R-:W-:-:S00]  /*53e70*/  NOP ;  /* 0x0000000000007918 */ /* 0x000fc00000000000 */
        /* <DEDUP_REMOVED lines=8> */
.L_x_3:


//--------------------- .nv.shared.matmul_kernel  --------------------------
	.section	.nv.shared.matmul_kernel,"aw",@nobits
	.sectionflags	@""
	.align	16
	.zero		1024


//--------------------- .nv.shared.reserved.0     --------------------------
	.section	.nv.shared.reserved.0,"aw",@nobits
	.weak		__nv_reservedSMEM_offset_0_alias
	.size		__nv_reservedSMEM_offset_0_alias, 0, 0
	.other		__nv_reservedSMEM_offset_0_alias,@"STO_CUDA_RESERVED_SHARED STV_DEFAULT"
__nv_reservedSMEM_offset_0_alias:
	.zero		0


//--------------------- .nv.constant0.matmul_kernel --------------------------
	.section	.nv.constant0.matmul_kernel,"a",@progbits
	.sectionflags	@""
	.align	4
.nv.constant0.matmul_kernel:
	.zero		608


//--------------------- SYMBOLS --------------------------

	.type		.nv.reservedSmem.offset0,@object
	.size		.nv.reservedSmem.offset0,0x4
